//
// Generated by NVIDIA NVVM Compiler
//
// Compiler Build ID: CL-36424714
// Cuda compilation tools, release 13.0, V13.0.88
// Based on NVVM 20.0.0
//

.version 9.0
.target sm_100
.address_size 64

.global .align 4 .f32 tensor_out;
// _ZZ20tensor_hammer_kernelvE4smem_$_0 has been demoted
// _ZZ20tensor_hammer_kernelvE4smem_$_1 has been demoted
// _ZZ20tensor_hammer_kernelvE4smem_$_2 has been demoted

.entry _Z20tensor_hammer_kernelv()
{
	.reg .pred 	%p<3>;
	.reg .b32 	%r<12297>;
	.reg .b32 	%f<32802>;
	.reg .b64 	%fd<2>;
	// demoted variable
	.shared .align 4 .u32 _ZZ20tensor_hammer_kernelvE4smem_$_0;
	// demoted variable
	.shared .align 4 .u32 _ZZ20tensor_hammer_kernelvE4smem_$_1;
	// demoted variable
	.shared .align 4 .u32 _ZZ20tensor_hammer_kernelvE4smem_$_2;
	mov.f32 	%f18, 0f3C23D70A;
	// begin inline asm
	{.reg .f16 low;
  cvt.rn.f16.f32 low, %f18;
  mov.b32 %r6, {low,low};}

	// end inline asm
	st.shared.u32 	[_ZZ20tensor_hammer_kernelvE4smem_$_0], %r6;
	st.shared.u32 	[_ZZ20tensor_hammer_kernelvE4smem_$_1], %r6;
	st.shared.u32 	[_ZZ20tensor_hammer_kernelvE4smem_$_2], %r6;
	bar.sync 	0;
	ld.shared.u32 	%r1, [_ZZ20tensor_hammer_kernelvE4smem_$_0];
	ld.shared.u32 	%r2, [_ZZ20tensor_hammer_kernelvE4smem_$_1];
	mov.b32 	%r12296, 0;
	ld.shared.u32 	%r3, [_ZZ20tensor_hammer_kernelvE4smem_$_2];
	mov.f32 	%f32794, %f18;
	mov.f32 	%f32795, %f18;
	mov.f32 	%f32796, %f18;
	mov.f32 	%f32797, %f18;
	mov.f32 	%f32798, %f18;
	mov.f32 	%f32799, %f18;
	mov.f32 	%f32800, %f18;
	mov.f32 	%f32801, %f18;
$L__BB0_1:
	// begin inline asm
	mma.sync.aligned.m16n8k8.row.col.f32.f16.f16.f32    { %f32798, %f32799, %f32800, %f32801 },    { %r1, %r2 },            { %r3 },                { %f32798, %f32799, %f32800, %f32801 }; 
	// end inline asm
	// begin inline asm
	mma.sync.aligned.m16n8k8.row.col.f32.f16.f16.f32    { %f32794, %f32795, %f32796, %f32797 },    { %r1, %r2 },            { %r3 },                { %f32794, %f32795, %f32796, %f32797 }; 
	// end inline asm
	// begin inline asm
	mma.sync.aligned.m16n8k8.row.col.f32.f16.f16.f32    { %f32798, %f32799, %f32800, %f32801 },    { %r1, %r2 },            { %r3 },                { %f32798, %f32799, %f32800, %f32801 }; 
	// end inline asm
	// begin inline asm
	mma.sync.aligned.m16n8k8.row.col.f32.f16.f16.f32    { %f32794, %f32795, %f32796, %f32797 },    { %r1, %r2 },            { %r3 },                { %f32794, %f32795, %f32796, %f32797 }; 
	// end inline asm
	// begin inline asm
	mma.sync.aligned.m16n8k8.row.col.f32.f16.f16.f32    { %f32798, %f32799, %f32800, %f32801 },    { %r1, %r2 },            { %r3 },                { %f32798, %f32799, %f32800, %f32801 }; 
	// end inline asm
	// begin inline asm
	mma.sync.aligned.m16n8k8.row.col.f32.f16.f16.f32    { %f32794, %f32795, %f32796, %f32797 },    { %r1, %r2 },            { %r3 },                { %f32794, %f32795, %f32796, %f32797 }; 
	// end inline asm
	// begin inline asm
	mma.sync.aligned.m16n8k8.row.col.f32.f16.f16.f32    { %f32798, %f32799, %f32800, %f32801 },    { %r1, %r2 },            { %r3 },                { %f32798, %f32799, %f32800, %f32801 }; 
	// end inline asm
	// begin inline asm
	mma.sync.aligned.m16n8k8.row.col.f32.f16.f16.f32    { %f32794, %f32795, %f32796, %f32797 },    { %r1, %r2 },            { %r3 },                { %f32794, %f32795, %f32796, %f32797 }; 
	// end inline asm
	// begin inline asm
	mma.sync.aligned.m16n8k8.row.col.f32.f16.f16.f32    { %f32798, %f32799, %f32800, %f32801 },    { %r1, %r2 },            { %r3 },                { %f32798, %f32799, %f32800, %f32801 }; 
	// end inline asm
	// begin inline asm
	mma.sync.aligned.m16n8k8.row.col.f32.f16.f16.f32    { %f32794, %f32795, %f32796, %f32797 },    { %r1, %r2 },            { %r3 },                { %f32794, %f32795, %f32796, %f32797 }; 
	// end inline asm
	// begin inline asm
	mma.sync.aligned.m16n8k8.row.col.f32.f16.f16.f32    { %f32798, %f32799, %f32800, %f32801 },    { %r1, %r2 },            { %r3 },                { %f32798, %f32799, %f32800, %f32801 }; 
	// end inline asm
	// begin inline asm
	mma.sync.aligned.m16n8k8.row.col.f32.f16.f16.f32    { %f32794, %f32795, %f32796, %f32797 },    { %r1, %r2 },            { %r3 },                { %f32794, %f32795, %f32796, %f32797 }; 
	// end inline asm
	// begin inline asm
	mma.sync.aligned.m16n8k8.row.col.f32.f16.f16.f32    { %f32798, %f32799, %f32800, %f32801 },    { %r1, %r2 },            { %r3 },                { %f32798, %f32799, %f32800, %f32801 }; 
	// end inline asm
	// begin inline asm
	mma.sync.aligned.m16n8k8.row.col.f32.f16.f16.f32    { %f32794, %f32795, %f32796, %f32797 },    { %r1, %r2 },            { %r3 },                { %f32794, %f32795, %f32796, %f32797 }; 
	// end inline asm
	// begin inline asm
	mma.sync.aligned.m16n8k8.row.col.f32.f16.f16.f32    { %f32798, %f32799, %f32800, %f32801 },    { %r1, %r2 },            { %r3 },                { %f32798, %f32799, %f32800, %f32801 }; 
	// end inline asm
	// begin inline asm
	mma.sync.aligned.m16n8k8.row.col.f32.f16.f16.f32    { %f32794, %f32795, %f32796, %f32797 },    { %r1, %r2 },            { %r3 },                { %f32794, %f32795, %f32796, %f32797 }; 
	// end inline asm
	// begin inline asm
	mma.sync.aligned.m16n8k8.row.col.f32.f16.f16.f32    { %f32798, %f32799, %f32800, %f32801 },    { %r1, %r2 },            { %r3 },                { %f32798, %f32799, %f32800, %f32801 }; 
	// end inline asm
	// begin inline asm
	mma.sync.aligned.m16n8k8.row.col.f32.f16.f16.f32    { %f32794, %f32795, %f32796, %f32797 },    { %r1, %r2 },            { %r3 },                { %f32794, %f32795, %f32796, %f32797 }; 
	// end inline asm
	// begin inline asm
	mma.sync.aligned.m16n8k8.row.col.f32.f16.f16.f32    { %f32798, %f32799, %f32800, %f32801 },    { %r1, %r2 },            { %r3 },                { %f32798, %f32799, %f32800, %f32801 }; 
	// end inline asm
	// begin inline asm
	mma.sync.aligned.m16n8k8.row.col.f32.f16.f16.f32    { %f32794, %f32795, %f32796, %f32797 },    { %r1, %r2 },            { %r3 },                { %f32794, %f32795, %f32796, %f32797 }; 
	// end inline asm
	// begin inline asm
	mma.sync.aligned.m16n8k8.row.col.f32.f16.f16.f32    { %f32798, %f32799, %f32800, %f32801 },    { %r1, %r2 },            { %r3 },                { %f32798, %f32799, %f32800, %f32801 }; 
	// end inline asm
	// begin inline asm
	mma.sync.aligned.m16n8k8.row.col.f32.f16.f16.f32    { %f32794, %f32795, %f32796, %f32797 },    { %r1, %r2 },            { %r3 },                { %f32794, %f32795, %f32796, %f32797 }; 
	// end inline asm
	// begin inline asm
	mma.sync.aligned.m16n8k8.row.col.f32.f16.f16.f32    { %f32798, %f32799, %f32800, %f32801 },    { %r1, %r2 },            { %r3 },                { %f32798, %f32799, %f32800, %f32801 }; 
	// end inline asm
	// begin inline asm
	mma.sync.aligned.m16n8k8.row.col.f32.f16.f16.f32    { %f32794, %f32795, %f32796, %f32797 },    { %r1, %r2 },            { %r3 },                { %f32794, %f32795, %f32796, %f32797 }; 
	// end inline asm
	// begin inline asm
	mma.sync.aligned.m16n8k8.row.col.f32.f16.f16.f32    { %f32798, %f32799, %f32800, %f32801 },    { %r1, %r2 },            { %r3 },                { %f32798, %f32799, %f32800, %f32801 }; 
	// end inline asm
	// begin inline asm
	mma.sync.aligned.m16n8k8.row.col.f32.f16.f16.f32    { %f32794, %f32795, %f32796, %f32797 },    { %r1, %r2 },            { %r3 },                { %f32794, %f32795, %f32796, %f32797 }; 
	// end inline asm
	// begin inline asm
	mma.sync.aligned.m16n8k8.row.col.f32.f16.f16.f32    { %f32798, %f32799, %f32800, %f32801 },    { %r1, %r2 },            { %r3 },                { %f32798, %f32799, %f32800, %f32801 }; 
	// end inline asm
	// begin inline asm
	mma.sync.aligned.m16n8k8.row.col.f32.f16.f16.f32    { %f32794, %f32795, %f32796, %f32797 },    { %r1, %r2 },            { %r3 },                { %f32794, %f32795, %f32796, %f32797 }; 
	// end inline asm
	// begin inline asm
	mma.sync.aligned.m16n8k8.row.col.f32.f16.f16.f32    { %f32798, %f32799, %f32800, %f32801 },    { %r1, %r2 },            { %r3 },                { %f32798, %f32799, %f32800, %f32801 }; 
	// end inline asm
	// begin inline asm
	mma.sync.aligned.m16n8k8.row.col.f32.f16.f16.f32    { %f32794, %f32795, %f32796, %f32797 },    { %r1, %r2 },            { %r3 },                { %f32794, %f32795, %f32796, %f32797 }; 
	// end inline asm
	// begin inline asm
	mma.sync.aligned.m16n8k8.row.col.f32.f16.f16.f32    { %f32798, %f32799, %f32800, %f32801 },    { %r1, %r2 },            { %r3 },                { %f32798, %f32799, %f32800, %f32801 }; 
	// end inline asm
	// begin inline asm
	mma.sync.aligned.m16n8k8.row.col.f32.f16.f16.f32    { %f32794, %f32795, %f32796, %f32797 },    { %r1, %r2 },            { %r3 },                { %f32794, %f32795, %f32796, %f32797 }; 
	// end inline asm
	// begin inline asm
	mma.sync.aligned.m16n8k8.row.col.f32.f16.f16.f32    { %f32798, %f32799, %f32800, %f32801 },    { %r1, %r2 },            { %r3 },                { %f32798, %f32799, %f32800, %f32801 }; 
	// end inline asm
	// begin inline asm
	mma.sync.aligned.m16n8k8.row.col.f32.f16.f16.f32    { %f32794, %f32795, %f32796, %f32797 },    { %r1, %r2 },            { %r3 },                { %f32794, %f32795, %f32796, %f32797 }; 
	// end inline asm
	// begin inline asm
	mma.sync.aligned.m16n8k8.row.col.f32.f16.f16.f32    { %f32798, %f32799, %f32800, %f32801 },    { %r1, %r2 },            { %r3 },                { %f32798, %f32799, %f32800, %f32801 }; 
	// end inline asm
	// begin inline asm
	mma.sync.aligned.m16n8k8.row.col.f32.f16.f16.f32    { %f32794, %f32795, %f32796, %f32797 },    { %r1, %r2 },            { %r3 },                { %f32794, %f32795, %f32796, %f32797 }; 
	// end inline asm
	// begin inline asm
	mma.sync.aligned.m16n8k8.row.col.f32.f16.f16.f32    { %f32798, %f32799, %f32800, %f32801 },    { %r1, %r2 },            { %r3 },                { %f32798, %f32799, %f32800, %f32801 }; 
	// end inline asm
	// begin inline asm
	mma.sync.aligned.m16n8k8.row.col.f32.f16.f16.f32    { %f32794, %f32795, %f32796, %f32797 },    { %r1, %r2 },            { %r3 },                { %f32794, %f32795, %f32796, %f32797 }; 
	// end inline asm
	// begin inline asm
	mma.sync.aligned.m16n8k8.row.col.f32.f16.f16.f32    { %f32798, %f32799, %f32800, %f32801 },    { %r1, %r2 },            { %r3 },                { %f32798, %f32799, %f32800, %f32801 }; 
	// end inline asm
	// begin inline asm
	mma.sync.aligned.m16n8k8.row.col.f32.f16.f16.f32    { %f32794, %f32795, %f32796, %f32797 },    { %r1, %r2 },            { %r3 },                { %f32794, %f32795, %f32796, %f32797 }; 
	// end inline asm
	// begin inline asm
	mma.sync.aligned.m16n8k8.row.col.f32.f16.f16.f32    { %f32798, %f32799, %f32800, %f32801 },    { %r1, %r2 },            { %r3 },                { %f32798, %f32799, %f32800, %f32801 }; 
	// end inline asm
	// begin inline asm
	mma.sync.aligned.m16n8k8.row.col.f32.f16.f16.f32    { %f32794, %f32795, %f32796, %f32797 },    { %r1, %r2 },            { %r3 },                { %f32794, %f32795, %f32796, %f32797 }; 
	// end inline asm
	// begin inline asm
	mma.sync.aligned.m16n8k8.row.col.f32.f16.f16.f32    { %f32798, %f32799, %f32800, %f32801 },    { %r1, %r2 },            { %r3 },                { %f32798, %f32799, %f32800, %f32801 }; 
	// end inline asm
	// begin inline asm
	mma.sync.aligned.m16n8k8.row.col.f32.f16.f16.f32    { %f32794, %f32795, %f32796, %f32797 },    { %r1, %r2 },            { %r3 },                { %f32794, %f32795, %f32796, %f32797 }; 
	// end inline asm
	// begin inline asm
	mma.sync.aligned.m16n8k8.row.col.f32.f16.f16.f32    { %f32798, %f32799, %f32800, %f32801 },    { %r1, %r2 },            { %r3 },                { %f32798, %f32799, %f32800, %f32801 }; 
	// end inline asm
	// begin inline asm
	mma.sync.aligned.m16n8k8.row.col.f32.f16.f16.f32    { %f32794, %f32795, %f32796, %f32797 },    { %r1, %r2 },            { %r3 },                { %f32794, %f32795, %f32796, %f32797 }; 
	// end inline asm
	// begin inline asm
	mma.sync.aligned.m16n8k8.row.col.f32.f16.f16.f32    { %f32798, %f32799, %f32800, %f32801 },    { %r1, %r2 },            { %r3 },                { %f32798, %f32799, %f32800, %f32801 }; 
	// end inline asm
	// begin inline asm
	mma.sync.aligned.m16n8k8.row.col.f32.f16.f16.f32    { %f32794, %f32795, %f32796, %f32797 },    { %r1, %r2 },            { %r3 },                { %f32794, %f32795, %f32796, %f32797 }; 
	// end inline asm
	// begin inline asm
	mma.sync.aligned.m16n8k8.row.col.f32.f16.f16.f32    { %f32798, %f32799, %f32800, %f32801 },    { %r1, %r2 },            { %r3 },                { %f32798, %f32799, %f32800, %f32801 }; 
	// end inline asm
	// begin inline asm
	mma.sync.aligned.m16n8k8.row.col.f32.f16.f16.f32    { %f32794, %f32795, %f32796, %f32797 },    { %r1, %r2 },            { %r3 },                { %f32794, %f32795, %f32796, %f32797 }; 
	// end inline asm
	// begin inline asm
	mma.sync.aligned.m16n8k8.row.col.f32.f16.f16.f32    { %f32798, %f32799, %f32800, %f32801 },    { %r1, %r2 },            { %r3 },                { %f32798, %f32799, %f32800, %f32801 }; 
	// end inline asm
	// begin inline asm
	mma.sync.aligned.m16n8k8.row.col.f32.f16.f16.f32    { %f32794, %f32795, %f32796, %f32797 },    { %r1, %r2 },            { %r3 },                { %f32794, %f32795, %f32796, %f32797 }; 
	// end inline asm
	// begin inline asm
	mma.sync.aligned.m16n8k8.row.col.f32.f16.f16.f32    { %f32798, %f32799, %f32800, %f32801 },    { %r1, %r2 },            { %r3 },                { %f32798, %f32799, %f32800, %f32801 }; 
	// end inline asm
	// begin inline asm
	mma.sync.aligned.m16n8k8.row.col.f32.f16.f16.f32    { %f32794, %f32795, %f32796, %f32797 },    { %r1, %r2 },            { %r3 },                { %f32794, %f32795, %f32796, %f32797 }; 
	// end inline asm
	// begin inline asm
	mma.sync.aligned.m16n8k8.row.col.f32.f16.f16.f32    { %f32798, %f32799, %f32800, %f32801 },    { %r1, %r2 },            { %r3 },                { %f32798, %f32799, %f32800, %f32801 }; 
	// end inline asm
	// begin inline asm
	mma.sync.aligned.m16n8k8.row.col.f32.f16.f16.f32    { %f32794, %f32795, %f32796, %f32797 },    { %r1, %r2 },            { %r3 },                { %f32794, %f32795, %f32796, %f32797 }; 
	// end inline asm
	// begin inline asm
	mma.sync.aligned.m16n8k8.row.col.f32.f16.f16.f32    { %f32798, %f32799, %f32800, %f32801 },    { %r1, %r2 },            { %r3 },                { %f32798, %f32799, %f32800, %f32801 }; 
	// end inline asm
	// begin inline asm
	mma.sync.aligned.m16n8k8.row.col.f32.f16.f16.f32    { %f32794, %f32795, %f32796, %f32797 },    { %r1, %r2 },            { %r3 },                { %f32794, %f32795, %f32796, %f32797 }; 
	// end inline asm
	// begin inline asm
	mma.sync.aligned.m16n8k8.row.col.f32.f16.f16.f32    { %f32798, %f32799, %f32800, %f32801 },    { %r1, %r2 },            { %r3 },                { %f32798, %f32799, %f32800, %f32801 }; 
	// end inline asm
	// begin inline asm
	mma.sync.aligned.m16n8k8.row.col.f32.f16.f16.f32    { %f32794, %f32795, %f32796, %f32797 },    { %r1, %r2 },            { %r3 },                { %f32794, %f32795, %f32796, %f32797 }; 
	// end inline asm
	// begin inline asm
	mma.sync.aligned.m16n8k8.row.col.f32.f16.f16.f32    { %f32798, %f32799, %f32800, %f32801 },    { %r1, %r2 },            { %r3 },                { %f32798, %f32799, %f32800, %f32801 }; 
	// end inline asm
	// begin inline asm
	mma.sync.aligned.m16n8k8.row.col.f32.f16.f16.f32    { %f32794, %f32795, %f32796, %f32797 },    { %r1, %r2 },            { %r3 },                { %f32794, %f32795, %f32796, %f32797 }; 
	// end inline asm
	// begin inline asm
	mma.sync.aligned.m16n8k8.row.col.f32.f16.f16.f32    { %f32798, %f32799, %f32800, %f32801 },    { %r1, %r2 },            { %r3 },                { %f32798, %f32799, %f32800, %f32801 }; 
	// end inline asm
	// begin inline asm
	mma.sync.aligned.m16n8k8.row.col.f32.f16.f16.f32    { %f32794, %f32795, %f32796, %f32797 },    { %r1, %r2 },            { %r3 },                { %f32794, %f32795, %f32796, %f32797 }; 
	// end inline asm
	// begin inline asm
	mma.sync.aligned.m16n8k8.row.col.f32.f16.f16.f32    { %f32798, %f32799, %f32800, %f32801 },    { %r1, %r2 },            { %r3 },                { %f32798, %f32799, %f32800, %f32801 }; 
	// end inline asm
	// begin inline asm
	mma.sync.aligned.m16n8k8.row.col.f32.f16.f16.f32    { %f32794, %f32795, %f32796, %f32797 },    { %r1, %r2 },            { %r3 },                { %f32794, %f32795, %f32796, %f32797 }; 
	// end inline asm
	// begin inline asm
	mma.sync.aligned.m16n8k8.row.col.f32.f16.f16.f32    { %f32798, %f32799, %f32800, %f32801 },    { %r1, %r2 },            { %r3 },                { %f32798, %f32799, %f32800, %f32801 }; 
	// end inline asm
	// begin inline asm
	mma.sync.aligned.m16n8k8.row.col.f32.f16.f16.f32    { %f32794, %f32795, %f32796, %f32797 },    { %r1, %r2 },            { %r3 },                { %f32794, %f32795, %f32796, %f32797 }; 
	// end inline asm
	// begin inline asm
	mma.sync.aligned.m16n8k8.row.col.f32.f16.f16.f32    { %f32798, %f32799, %f32800, %f32801 },    { %r1, %r2 },            { %r3 },                { %f32798, %f32799, %f32800, %f32801 }; 
	// end inline asm
	// begin inline asm
	mma.sync.aligned.m16n8k8.row.col.f32.f16.f16.f32    { %f32794, %f32795, %f32796, %f32797 },    { %r1, %r2 },            { %r3 },                { %f32794, %f32795, %f32796, %f32797 }; 
	// end inline asm
	// begin inline asm
	mma.sync.aligned.m16n8k8.row.col.f32.f16.f16.f32    { %f32798, %f32799, %f32800, %f32801 },    { %r1, %r2 },            { %r3 },                { %f32798, %f32799, %f32800, %f32801 }; 
	// end inline asm
	// begin inline asm
	mma.sync.aligned.m16n8k8.row.col.f32.f16.f16.f32    { %f32794, %f32795, %f32796, %f32797 },    { %r1, %r2 },            { %r3 },                { %f32794, %f32795, %f32796, %f32797 }; 
	// end inline asm
	// begin inline asm
	mma.sync.aligned.m16n8k8.row.col.f32.f16.f16.f32    { %f32798, %f32799, %f32800, %f32801 },    { %r1, %r2 },            { %r3 },                { %f32798, %f32799, %f32800, %f32801 }; 
	// end inline asm
	// begin inline asm
	mma.sync.aligned.m16n8k8.row.col.f32.f16.f16.f32    { %f32794, %f32795, %f32796, %f32797 },    { %r1, %r2 },            { %r3 },                { %f32794, %f32795, %f32796, %f32797 }; 
	// end inline asm
	// begin inline asm
	mma.sync.aligned.m16n8k8.row.col.f32.f16.f16.f32    { %f32798, %f32799, %f32800, %f32801 },    { %r1, %r2 },            { %r3 },                { %f32798, %f32799, %f32800, %f32801 }; 
	// end inline asm
	// begin inline asm
	mma.sync.aligned.m16n8k8.row.col.f32.f16.f16.f32    { %f32794, %f32795, %f32796, %f32797 },    { %r1, %r2 },            { %r3 },                { %f32794, %f32795, %f32796, %f32797 }; 
	// end inline asm
	// begin inline asm
	mma.sync.aligned.m16n8k8.row.col.f32.f16.f16.f32    { %f32798, %f32799, %f32800, %f32801 },    { %r1, %r2 },            { %r3 },                { %f32798, %f32799, %f32800, %f32801 }; 
	// end inline asm
	// begin inline asm
	mma.sync.aligned.m16n8k8.row.col.f32.f16.f16.f32    { %f32794, %f32795, %f32796, %f32797 },    { %r1, %r2 },            { %r3 },                { %f32794, %f32795, %f32796, %f32797 }; 
	// end inline asm
	// begin inline asm
	mma.sync.aligned.m16n8k8.row.col.f32.f16.f16.f32    { %f32798, %f32799, %f32800, %f32801 },    { %r1, %r2 },            { %r3 },                { %f32798, %f32799, %f32800, %f32801 }; 
	// end inline asm
	// begin inline asm
	mma.sync.aligned.m16n8k8.row.col.f32.f16.f16.f32    { %f32794, %f32795, %f32796, %f32797 },    { %r1, %r2 },            { %r3 },                { %f32794, %f32795, %f32796, %f32797 }; 
	// end inline asm
	// begin inline asm
	mma.sync.aligned.m16n8k8.row.col.f32.f16.f16.f32    { %f32798, %f32799, %f32800, %f32801 },    { %r1, %r2 },            { %r3 },                { %f32798, %f32799, %f32800, %f32801 }; 
	// end inline asm
	// begin inline asm
	mma.sync.aligned.m16n8k8.row.col.f32.f16.f16.f32    { %f32794, %f32795, %f32796, %f32797 },    { %r1, %r2 },            { %r3 },                { %f32794, %f32795, %f32796, %f32797 }; 
	// end inline asm
	// begin inline asm
	mma.sync.aligned.m16n8k8.row.col.f32.f16.f16.f32    { %f32798, %f32799, %f32800, %f32801 },    { %r1, %r2 },            { %r3 },                { %f32798, %f32799, %f32800, %f32801 }; 
	// end inline asm
	// begin inline asm
	mma.sync.aligned.m16n8k8.row.col.f32.f16.f16.f32    { %f32794, %f32795, %f32796, %f32797 },    { %r1, %r2 },            { %r3 },                { %f32794, %f32795, %f32796, %f32797 }; 
	// end inline asm
	// begin inline asm
	mma.sync.aligned.m16n8k8.row.col.f32.f16.f16.f32    { %f32798, %f32799, %f32800, %f32801 },    { %r1, %r2 },            { %r3 },                { %f32798, %f32799, %f32800, %f32801 }; 
	// end inline asm
	// begin inline asm
	mma.sync.aligned.m16n8k8.row.col.f32.f16.f16.f32    { %f32794, %f32795, %f32796, %f32797 },    { %r1, %r2 },            { %r3 },                { %f32794, %f32795, %f32796, %f32797 }; 
	// end inline asm
	// begin inline asm
	mma.sync.aligned.m16n8k8.row.col.f32.f16.f16.f32    { %f32798, %f32799, %f32800, %f32801 },    { %r1, %r2 },            { %r3 },                { %f32798, %f32799, %f32800, %f32801 }; 
	// end inline asm
	// begin inline asm
	mma.sync.aligned.m16n8k8.row.col.f32.f16.f16.f32    { %f32794, %f32795, %f32796, %f32797 },    { %r1, %r2 },            { %r3 },                { %f32794, %f32795, %f32796, %f32797 }; 
	// end inline asm
	// begin inline asm
	mma.sync.aligned.m16n8k8.row.col.f32.f16.f16.f32    { %f32798, %f32799, %f32800, %f32801 },    { %r1, %r2 },            { %r3 },                { %f32798, %f32799, %f32800, %f32801 }; 
	// end inline asm
	// begin inline asm
	mma.sync.aligned.m16n8k8.row.col.f32.f16.f16.f32    { %f32794, %f32795, %f32796, %f32797 },    { %r1, %r2 },            { %r3 },                { %f32794, %f32795, %f32796, %f32797 }; 
	// end inline asm
	// begin inline asm
	mma.sync.aligned.m16n8k8.row.col.f32.f16.f16.f32    { %f32798, %f32799, %f32800, %f32801 },    { %r1, %r2 },            { %r3 },                { %f32798, %f32799, %f32800, %f32801 }; 
	// end inline asm
	// begin inline asm
	mma.sync.aligned.m16n8k8.row.col.f32.f16.f16.f32    { %f32794, %f32795, %f32796, %f32797 },    { %r1, %r2 },            { %r3 },                { %f32794, %f32795, %f32796, %f32797 }; 
	// end inline asm
	// begin inline asm
	mma.sync.aligned.m16n8k8.row.col.f32.f16.f16.f32    { %f32798, %f32799, %f32800, %f32801 },    { %r1, %r2 },            { %r3 },                { %f32798, %f32799, %f32800, %f32801 }; 
	// end inline asm
	// begin inline asm
	mma.sync.aligned.m16n8k8.row.col.f32.f16.f16.f32    { %f32794, %f32795, %f32796, %f32797 },    { %r1, %r2 },            { %r3 },                { %f32794, %f32795, %f32796, %f32797 }; 
	// end inline asm
	// begin inline asm
	mma.sync.aligned.m16n8k8.row.col.f32.f16.f16.f32    { %f32798, %f32799, %f32800, %f32801 },    { %r1, %r2 },            { %r3 },                { %f32798, %f32799, %f32800, %f32801 }; 
	// end inline asm
	// begin inline asm
	mma.sync.aligned.m16n8k8.row.col.f32.f16.f16.f32    { %f32794, %f32795, %f32796, %f32797 },    { %r1, %r2 },            { %r3 },                { %f32794, %f32795, %f32796, %f32797 }; 
	// end inline asm
	// begin inline asm
	mma.sync.aligned.m16n8k8.row.col.f32.f16.f16.f32    { %f32798, %f32799, %f32800, %f32801 },    { %r1, %r2 },            { %r3 },                { %f32798, %f32799, %f32800, %f32801 }; 
	// end inline asm
	// begin inline asm
	mma.sync.aligned.m16n8k8.row.col.f32.f16.f16.f32    { %f32794, %f32795, %f32796, %f32797 },    { %r1, %r2 },            { %r3 },                { %f32794, %f32795, %f32796, %f32797 }; 
	// end inline asm
	// begin inline asm
	mma.sync.aligned.m16n8k8.row.col.f32.f16.f16.f32    { %f32798, %f32799, %f32800, %f32801 },    { %r1, %r2 },            { %r3 },                { %f32798, %f32799, %f32800, %f32801 }; 
	// end inline asm
	// begin inline asm
	mma.sync.aligned.m16n8k8.row.col.f32.f16.f16.f32    { %f32794, %f32795, %f32796, %f32797 },    { %r1, %r2 },            { %r3 },                { %f32794, %f32795, %f32796, %f32797 }; 
	// end inline asm
	// begin inline asm
	mma.sync.aligned.m16n8k8.row.col.f32.f16.f16.f32    { %f32798, %f32799, %f32800, %f32801 },    { %r1, %r2 },            { %r3 },                { %f32798, %f32799, %f32800, %f32801 }; 
	// end inline asm
	// begin inline asm
	mma.sync.aligned.m16n8k8.row.col.f32.f16.f16.f32    { %f32794, %f32795, %f32796, %f32797 },    { %r1, %r2 },            { %r3 },                { %f32794, %f32795, %f32796, %f32797 }; 
	// end inline asm
	// begin inline asm
	mma.sync.aligned.m16n8k8.row.col.f32.f16.f16.f32    { %f32798, %f32799, %f32800, %f32801 },    { %r1, %r2 },            { %r3 },                { %f32798, %f32799, %f32800, %f32801 }; 
	// end inline asm
	// begin inline asm
	mma.sync.aligned.m16n8k8.row.col.f32.f16.f16.f32    { %f32794, %f32795, %f32796, %f32797 },    { %r1, %r2 },            { %r3 },                { %f32794, %f32795, %f32796, %f32797 }; 
	// end inline asm
	// begin inline asm
	mma.sync.aligned.m16n8k8.row.col.f32.f16.f16.f32    { %f32798, %f32799, %f32800, %f32801 },    { %r1, %r2 },            { %r3 },                { %f32798, %f32799, %f32800, %f32801 }; 
	// end inline asm
	// begin inline asm
	mma.sync.aligned.m16n8k8.row.col.f32.f16.f16.f32    { %f32794, %f32795, %f32796, %f32797 },    { %r1, %r2 },            { %r3 },                { %f32794, %f32795, %f32796, %f32797 }; 
	// end inline asm
	// begin inline asm
	mma.sync.aligned.m16n8k8.row.col.f32.f16.f16.f32    { %f32798, %f32799, %f32800, %f32801 },    { %r1, %r2 },            { %r3 },                { %f32798, %f32799, %f32800, %f32801 }; 
	// end inline asm
	// begin inline asm
	mma.sync.aligned.m16n8k8.row.col.f32.f16.f16.f32    { %f32794, %f32795, %f32796, %f32797 },    { %r1, %r2 },            { %r3 },                { %f32794, %f32795, %f32796, %f32797 }; 
	// end inline asm
	// begin inline asm
	mma.sync.aligned.m16n8k8.row.col.f32.f16.f16.f32    { %f32798, %f32799, %f32800, %f32801 },    { %r1, %r2 },            { %r3 },                { %f32798, %f32799, %f32800, %f32801 }; 
	// end inline asm
	// begin inline asm
	mma.sync.aligned.m16n8k8.row.col.f32.f16.f16.f32    { %f32794, %f32795, %f32796, %f32797 },    { %r1, %r2 },            { %r3 },                { %f32794, %f32795, %f32796, %f32797 }; 
	// end inline asm
	// begin inline asm
	mma.sync.aligned.m16n8k8.row.col.f32.f16.f16.f32    { %f32798, %f32799, %f32800, %f32801 },    { %r1, %r2 },            { %r3 },                { %f32798, %f32799, %f32800, %f32801 }; 
	// end inline asm
	// begin inline asm
	mma.sync.aligned.m16n8k8.row.col.f32.f16.f16.f32    { %f32794, %f32795, %f32796, %f32797 },    { %r1, %r2 },            { %r3 },                { %f32794, %f32795, %f32796, %f32797 }; 
	// end inline asm
	// begin inline asm
	mma.sync.aligned.m16n8k8.row.col.f32.f16.f16.f32    { %f32798, %f32799, %f32800, %f32801 },    { %r1, %r2 },            { %r3 },                { %f32798, %f32799, %f32800, %f32801 }; 
	// end inline asm
	// begin inline asm
	mma.sync.aligned.m16n8k8.row.col.f32.f16.f16.f32    { %f32794, %f32795, %f32796, %f32797 },    { %r1, %r2 },            { %r3 },                { %f32794, %f32795, %f32796, %f32797 }; 
	// end inline asm
	// begin inline asm
	mma.sync.aligned.m16n8k8.row.col.f32.f16.f16.f32    { %f32798, %f32799, %f32800, %f32801 },    { %r1, %r2 },            { %r3 },                { %f32798, %f32799, %f32800, %f32801 }; 
	// end inline asm
	// begin inline asm
	mma.sync.aligned.m16n8k8.row.col.f32.f16.f16.f32    { %f32794, %f32795, %f32796, %f32797 },    { %r1, %r2 },            { %r3 },                { %f32794, %f32795, %f32796, %f32797 }; 
	// end inline asm
	// begin inline asm
	mma.sync.aligned.m16n8k8.row.col.f32.f16.f16.f32    { %f32798, %f32799, %f32800, %f32801 },    { %r1, %r2 },            { %r3 },                { %f32798, %f32799, %f32800, %f32801 }; 
	// end inline asm
	// begin inline asm
	mma.sync.aligned.m16n8k8.row.col.f32.f16.f16.f32    { %f32794, %f32795, %f32796, %f32797 },    { %r1, %r2 },            { %r3 },                { %f32794, %f32795, %f32796, %f32797 }; 
	// end inline asm
	// begin inline asm
	mma.sync.aligned.m16n8k8.row.col.f32.f16.f16.f32    { %f32798, %f32799, %f32800, %f32801 },    { %r1, %r2 },            { %r3 },                { %f32798, %f32799, %f32800, %f32801 }; 
	// end inline asm
	// begin inline asm
	mma.sync.aligned.m16n8k8.row.col.f32.f16.f16.f32    { %f32794, %f32795, %f32796, %f32797 },    { %r1, %r2 },            { %r3 },                { %f32794, %f32795, %f32796, %f32797 }; 
	// end inline asm
	// begin inline asm
	mma.sync.aligned.m16n8k8.row.col.f32.f16.f16.f32    { %f32798, %f32799, %f32800, %f32801 },    { %r1, %r2 },            { %r3 },                { %f32798, %f32799, %f32800, %f32801 }; 
	// end inline asm
	// begin inline asm
	mma.sync.aligned.m16n8k8.row.col.f32.f16.f16.f32    { %f32794, %f32795, %f32796, %f32797 },    { %r1, %r2 },            { %r3 },                { %f32794, %f32795, %f32796, %f32797 }; 
	// end inline asm
	// begin inline asm
	mma.sync.aligned.m16n8k8.row.col.f32.f16.f16.f32    { %f32798, %f32799, %f32800, %f32801 },    { %r1, %r2 },            { %r3 },                { %f32798, %f32799, %f32800, %f32801 }; 
	// end inline asm
	// begin inline asm
	mma.sync.aligned.m16n8k8.row.col.f32.f16.f16.f32    { %f32794, %f32795, %f32796, %f32797 },    { %r1, %r2 },            { %r3 },                { %f32794, %f32795, %f32796, %f32797 }; 
	// end inline asm
	// begin inline asm
	mma.sync.aligned.m16n8k8.row.col.f32.f16.f16.f32    { %f32798, %f32799, %f32800, %f32801 },    { %r1, %r2 },            { %r3 },                { %f32798, %f32799, %f32800, %f32801 }; 
	// end inline asm
	// begin inline asm
	mma.sync.aligned.m16n8k8.row.col.f32.f16.f16.f32    { %f32794, %f32795, %f32796, %f32797 },    { %r1, %r2 },            { %r3 },                { %f32794, %f32795, %f32796, %f32797 }; 
	// end inline asm
	// begin inline asm
	mma.sync.aligned.m16n8k8.row.col.f32.f16.f16.f32    { %f32798, %f32799, %f32800, %f32801 },    { %r1, %r2 },            { %r3 },                { %f32798, %f32799, %f32800, %f32801 }; 
	// end inline asm
	// begin inline asm
	mma.sync.aligned.m16n8k8.row.col.f32.f16.f16.f32    { %f32794, %f32795, %f32796, %f32797 },    { %r1, %r2 },            { %r3 },                { %f32794, %f32795, %f32796, %f32797 }; 
	// end inline asm
	// begin inline asm
	mma.sync.aligned.m16n8k8.row.col.f32.f16.f16.f32    { %f32798, %f32799, %f32800, %f32801 },    { %r1, %r2 },            { %r3 },                { %f32798, %f32799, %f32800, %f32801 }; 
	// end inline asm
	// begin inline asm
	mma.sync.aligned.m16n8k8.row.col.f32.f16.f16.f32    { %f32794, %f32795, %f32796, %f32797 },    { %r1, %r2 },            { %r3 },                { %f32794, %f32795, %f32796, %f32797 }; 
	// end inline asm
	// begin inline asm
	mma.sync.aligned.m16n8k8.row.col.f32.f16.f16.f32    { %f32798, %f32799, %f32800, %f32801 },    { %r1, %r2 },            { %r3 },                { %f32798, %f32799, %f32800, %f32801 }; 
	// end inline asm
	// begin inline asm
	mma.sync.aligned.m16n8k8.row.col.f32.f16.f16.f32    { %f32794, %f32795, %f32796, %f32797 },    { %r1, %r2 },            { %r3 },                { %f32794, %f32795, %f32796, %f32797 }; 
	// end inline asm
	// begin inline asm
	mma.sync.aligned.m16n8k8.row.col.f32.f16.f16.f32    { %f32798, %f32799, %f32800, %f32801 },    { %r1, %r2 },            { %r3 },                { %f32798, %f32799, %f32800, %f32801 }; 
	// end inline asm
	// begin inline asm
	mma.sync.aligned.m16n8k8.row.col.f32.f16.f16.f32    { %f32794, %f32795, %f32796, %f32797 },    { %r1, %r2 },            { %r3 },                { %f32794, %f32795, %f32796, %f32797 }; 
	// end inline asm
	// begin inline asm
	mma.sync.aligned.m16n8k8.row.col.f32.f16.f16.f32    { %f32798, %f32799, %f32800, %f32801 },    { %r1, %r2 },            { %r3 },                { %f32798, %f32799, %f32800, %f32801 }; 
	// end inline asm
	// begin inline asm
	mma.sync.aligned.m16n8k8.row.col.f32.f16.f16.f32    { %f32794, %f32795, %f32796, %f32797 },    { %r1, %r2 },            { %r3 },                { %f32794, %f32795, %f32796, %f32797 }; 
	// end inline asm
	// begin inline asm
	mma.sync.aligned.m16n8k8.row.col.f32.f16.f16.f32    { %f32798, %f32799, %f32800, %f32801 },    { %r1, %r2 },            { %r3 },                { %f32798, %f32799, %f32800, %f32801 }; 
	// end inline asm
	// begin inline asm
	mma.sync.aligned.m16n8k8.row.col.f32.f16.f16.f32    { %f32794, %f32795, %f32796, %f32797 },    { %r1, %r2 },            { %r3 },                { %f32794, %f32795, %f32796, %f32797 }; 
	// end inline asm
	// begin inline asm
	mma.sync.aligned.m16n8k8.row.col.f32.f16.f16.f32    { %f32798, %f32799, %f32800, %f32801 },    { %r1, %r2 },            { %r3 },                { %f32798, %f32799, %f32800, %f32801 }; 
	// end inline asm
	// begin inline asm
	mma.sync.aligned.m16n8k8.row.col.f32.f16.f16.f32    { %f32794, %f32795, %f32796, %f32797 },    { %r1, %r2 },            { %r3 },                { %f32794, %f32795, %f32796, %f32797 }; 
	// end inline asm
	// begin inline asm
	mma.sync.aligned.m16n8k8.row.col.f32.f16.f16.f32    { %f32798, %f32799, %f32800, %f32801 },    { %r1, %r2 },            { %r3 },                { %f32798, %f32799, %f32800, %f32801 }; 
	// end inline asm
	// begin inline asm
	mma.sync.aligned.m16n8k8.row.col.f32.f16.f16.f32    { %f32794, %f32795, %f32796, %f32797 },    { %r1, %r2 },            { %r3 },                { %f32794, %f32795, %f32796, %f32797 }; 
	// end inline asm
	// begin inline asm
	mma.sync.aligned.m16n8k8.row.col.f32.f16.f16.f32    { %f32798, %f32799, %f32800, %f32801 },    { %r1, %r2 },            { %r3 },                { %f32798, %f32799, %f32800, %f32801 }; 
	// end inline asm
	// begin inline asm
	mma.sync.aligned.m16n8k8.row.col.f32.f16.f16.f32    { %f32794, %f32795, %f32796, %f32797 },    { %r1, %r2 },            { %r3 },                { %f32794, %f32795, %f32796, %f32797 }; 
	// end inline asm
	// begin inline asm
	mma.sync.aligned.m16n8k8.row.col.f32.f16.f16.f32    { %f32798, %f32799, %f32800, %f32801 },    { %r1, %r2 },            { %r3 },                { %f32798, %f32799, %f32800, %f32801 }; 
	// end inline asm
	// begin inline asm
	mma.sync.aligned.m16n8k8.row.col.f32.f16.f16.f32    { %f32794, %f32795, %f32796, %f32797 },    { %r1, %r2 },            { %r3 },                { %f32794, %f32795, %f32796, %f32797 }; 
	// end inline asm
	// begin inline asm
	mma.sync.aligned.m16n8k8.row.col.f32.f16.f16.f32    { %f32798, %f32799, %f32800, %f32801 },    { %r1, %r2 },            { %r3 },                { %f32798, %f32799, %f32800, %f32801 }; 
	// end inline asm
	// begin inline asm
	mma.sync.aligned.m16n8k8.row.col.f32.f16.f16.f32    { %f32794, %f32795, %f32796, %f32797 },    { %r1, %r2 },            { %r3 },                { %f32794, %f32795, %f32796, %f32797 }; 
	// end inline asm
	// begin inline asm
	mma.sync.aligned.m16n8k8.row.col.f32.f16.f16.f32    { %f32798, %f32799, %f32800, %f32801 },    { %r1, %r2 },            { %r3 },                { %f32798, %f32799, %f32800, %f32801 }; 
	// end inline asm
	// begin inline asm
	mma.sync.aligned.m16n8k8.row.col.f32.f16.f16.f32    { %f32794, %f32795, %f32796, %f32797 },    { %r1, %r2 },            { %r3 },                { %f32794, %f32795, %f32796, %f32797 }; 
	// end inline asm
	// begin inline asm
	mma.sync.aligned.m16n8k8.row.col.f32.f16.f16.f32    { %f32798, %f32799, %f32800, %f32801 },    { %r1, %r2 },            { %r3 },                { %f32798, %f32799, %f32800, %f32801 }; 
	// end inline asm
	// begin inline asm
	mma.sync.aligned.m16n8k8.row.col.f32.f16.f16.f32    { %f32794, %f32795, %f32796, %f32797 },    { %r1, %r2 },            { %r3 },                { %f32794, %f32795, %f32796, %f32797 }; 
	// end inline asm
	// begin inline asm
	mma.sync.aligned.m16n8k8.row.col.f32.f16.f16.f32    { %f32798, %f32799, %f32800, %f32801 },    { %r1, %r2 },            { %r3 },                { %f32798, %f32799, %f32800, %f32801 }; 
	// end inline asm
	// begin inline asm
	mma.sync.aligned.m16n8k8.row.col.f32.f16.f16.f32    { %f32794, %f32795, %f32796, %f32797 },    { %r1, %r2 },            { %r3 },                { %f32794, %f32795, %f32796, %f32797 }; 
	// end inline asm
	// begin inline asm
	mma.sync.aligned.m16n8k8.row.col.f32.f16.f16.f32    { %f32798, %f32799, %f32800, %f32801 },    { %r1, %r2 },            { %r3 },                { %f32798, %f32799, %f32800, %f32801 }; 
	// end inline asm
	// begin inline asm
	mma.sync.aligned.m16n8k8.row.col.f32.f16.f16.f32    { %f32794, %f32795, %f32796, %f32797 },    { %r1, %r2 },            { %r3 },                { %f32794, %f32795, %f32796, %f32797 }; 
	// end inline asm
	// begin inline asm
	mma.sync.aligned.m16n8k8.row.col.f32.f16.f16.f32    { %f32798, %f32799, %f32800, %f32801 },    { %r1, %r2 },            { %r3 },                { %f32798, %f32799, %f32800, %f32801 }; 
	// end inline asm
	// begin inline asm
	mma.sync.aligned.m16n8k8.row.col.f32.f16.f16.f32    { %f32794, %f32795, %f32796, %f32797 },    { %r1, %r2 },            { %r3 },                { %f32794, %f32795, %f32796, %f32797 }; 
	// end inline asm
	// begin inline asm
	mma.sync.aligned.m16n8k8.row.col.f32.f16.f16.f32    { %f32798, %f32799, %f32800, %f32801 },    { %r1, %r2 },            { %r3 },                { %f32798, %f32799, %f32800, %f32801 }; 
	// end inline asm
	// begin inline asm
	mma.sync.aligned.m16n8k8.row.col.f32.f16.f16.f32    { %f32794, %f32795, %f32796, %f32797 },    { %r1, %r2 },            { %r3 },                { %f32794, %f32795, %f32796, %f32797 }; 
	// end inline asm
	// begin inline asm
	mma.sync.aligned.m16n8k8.row.col.f32.f16.f16.f32    { %f32798, %f32799, %f32800, %f32801 },    { %r1, %r2 },            { %r3 },                { %f32798, %f32799, %f32800, %f32801 }; 
	// end inline asm
	// begin inline asm
	mma.sync.aligned.m16n8k8.row.col.f32.f16.f16.f32    { %f32794, %f32795, %f32796, %f32797 },    { %r1, %r2 },            { %r3 },                { %f32794, %f32795, %f32796, %f32797 }; 
	// end inline asm
	// begin inline asm
	mma.sync.aligned.m16n8k8.row.col.f32.f16.f16.f32    { %f32798, %f32799, %f32800, %f32801 },    { %r1, %r2 },            { %r3 },                { %f32798, %f32799, %f32800, %f32801 }; 
	// end inline asm
	// begin inline asm
	mma.sync.aligned.m16n8k8.row.col.f32.f16.f16.f32    { %f32794, %f32795, %f32796, %f32797 },    { %r1, %r2 },            { %r3 },                { %f32794, %f32795, %f32796, %f32797 }; 
	// end inline asm
	// begin inline asm
	mma.sync.aligned.m16n8k8.row.col.f32.f16.f16.f32    { %f32798, %f32799, %f32800, %f32801 },    { %r1, %r2 },            { %r3 },                { %f32798, %f32799, %f32800, %f32801 }; 
	// end inline asm
	// begin inline asm
	mma.sync.aligned.m16n8k8.row.col.f32.f16.f16.f32    { %f32794, %f32795, %f32796, %f32797 },    { %r1, %r2 },            { %r3 },                { %f32794, %f32795, %f32796, %f32797 }; 
	// end inline asm
	// begin inline asm
	mma.sync.aligned.m16n8k8.row.col.f32.f16.f16.f32    { %f32798, %f32799, %f32800, %f32801 },    { %r1, %r2 },            { %r3 },                { %f32798, %f32799, %f32800, %f32801 }; 
	// end inline asm
	// begin inline asm
	mma.sync.aligned.m16n8k8.row.col.f32.f16.f16.f32    { %f32794, %f32795, %f32796, %f32797 },    { %r1, %r2 },            { %r3 },                { %f32794, %f32795, %f32796, %f32797 }; 
	// end inline asm
	// begin inline asm
	mma.sync.aligned.m16n8k8.row.col.f32.f16.f16.f32    { %f32798, %f32799, %f32800, %f32801 },    { %r1, %r2 },            { %r3 },                { %f32798, %f32799, %f32800, %f32801 }; 
	// end inline asm
	// begin inline asm
	mma.sync.aligned.m16n8k8.row.col.f32.f16.f16.f32    { %f32794, %f32795, %f32796, %f32797 },    { %r1, %r2 },            { %r3 },                { %f32794, %f32795, %f32796, %f32797 }; 
	// end inline asm
	// begin inline asm
	mma.sync.aligned.m16n8k8.row.col.f32.f16.f16.f32    { %f32798, %f32799, %f32800, %f32801 },    { %r1, %r2 },            { %r3 },                { %f32798, %f32799, %f32800, %f32801 }; 
	// end inline asm
	// begin inline asm
	mma.sync.aligned.m16n8k8.row.col.f32.f16.f16.f32    { %f32794, %f32795, %f32796, %f32797 },    { %r1, %r2 },            { %r3 },                { %f32794, %f32795, %f32796, %f32797 }; 
	// end inline asm
	// begin inline asm
	mma.sync.aligned.m16n8k8.row.col.f32.f16.f16.f32    { %f32798, %f32799, %f32800, %f32801 },    { %r1, %r2 },            { %r3 },                { %f32798, %f32799, %f32800, %f32801 }; 
	// end inline asm
	// begin inline asm
	mma.sync.aligned.m16n8k8.row.col.f32.f16.f16.f32    { %f32794, %f32795, %f32796, %f32797 },    { %r1, %r2 },            { %r3 },                { %f32794, %f32795, %f32796, %f32797 }; 
	// end inline asm
	// begin inline asm
	mma.sync.aligned.m16n8k8.row.col.f32.f16.f16.f32    { %f32798, %f32799, %f32800, %f32801 },    { %r1, %r2 },            { %r3 },                { %f32798, %f32799, %f32800, %f32801 }; 
	// end inline asm
	// begin inline asm
	mma.sync.aligned.m16n8k8.row.col.f32.f16.f16.f32    { %f32794, %f32795, %f32796, %f32797 },    { %r1, %r2 },            { %r3 },                { %f32794, %f32795, %f32796, %f32797 }; 
	// end inline asm
	// begin inline asm
	mma.sync.aligned.m16n8k8.row.col.f32.f16.f16.f32    { %f32798, %f32799, %f32800, %f32801 },    { %r1, %r2 },            { %r3 },                { %f32798, %f32799, %f32800, %f32801 }; 
	// end inline asm
	// begin inline asm
	mma.sync.aligned.m16n8k8.row.col.f32.f16.f16.f32    { %f32794, %f32795, %f32796, %f32797 },    { %r1, %r2 },            { %r3 },                { %f32794, %f32795, %f32796, %f32797 }; 
	// end inline asm
	// begin inline asm
	mma.sync.aligned.m16n8k8.row.col.f32.f16.f16.f32    { %f32798, %f32799, %f32800, %f32801 },    { %r1, %r2 },            { %r3 },                { %f32798, %f32799, %f32800, %f32801 }; 
	// end inline asm
	// begin inline asm
	mma.sync.aligned.m16n8k8.row.col.f32.f16.f16.f32    { %f32794, %f32795, %f32796, %f32797 },    { %r1, %r2 },            { %r3 },                { %f32794, %f32795, %f32796, %f32797 }; 
	// end inline asm
	// begin inline asm
	mma.sync.aligned.m16n8k8.row.col.f32.f16.f16.f32    { %f32798, %f32799, %f32800, %f32801 },    { %r1, %r2 },            { %r3 },                { %f32798, %f32799, %f32800, %f32801 }; 
	// end inline asm
	// begin inline asm
	mma.sync.aligned.m16n8k8.row.col.f32.f16.f16.f32    { %f32794, %f32795, %f32796, %f32797 },    { %r1, %r2 },            { %r3 },                { %f32794, %f32795, %f32796, %f32797 }; 
	// end inline asm
	// begin inline asm
	mma.sync.aligned.m16n8k8.row.col.f32.f16.f16.f32    { %f32798, %f32799, %f32800, %f32801 },    { %r1, %r2 },            { %r3 },                { %f32798, %f32799, %f32800, %f32801 }; 
	// end inline asm
	// begin inline asm
	mma.sync.aligned.m16n8k8.row.col.f32.f16.f16.f32    { %f32794, %f32795, %f32796, %f32797 },    { %r1, %r2 },            { %r3 },                { %f32794, %f32795, %f32796, %f32797 }; 
	// end inline asm
	// begin inline asm
	mma.sync.aligned.m16n8k8.row.col.f32.f16.f16.f32    { %f32798, %f32799, %f32800, %f32801 },    { %r1, %r2 },            { %r3 },                { %f32798, %f32799, %f32800, %f32801 }; 
	// end inline asm
	// begin inline asm
	mma.sync.aligned.m16n8k8.row.col.f32.f16.f16.f32    { %f32794, %f32795, %f32796, %f32797 },    { %r1, %r2 },            { %r3 },                { %f32794, %f32795, %f32796, %f32797 }; 
	// end inline asm
	// begin inline asm
	mma.sync.aligned.m16n8k8.row.col.f32.f16.f16.f32    { %f32798, %f32799, %f32800, %f32801 },    { %r1, %r2 },            { %r3 },                { %f32798, %f32799, %f32800, %f32801 }; 
	// end inline asm
	// begin inline asm
	mma.sync.aligned.m16n8k8.row.col.f32.f16.f16.f32    { %f32794, %f32795, %f32796, %f32797 },    { %r1, %r2 },            { %r3 },                { %f32794, %f32795, %f32796, %f32797 }; 
	// end inline asm
	// begin inline asm
	mma.sync.aligned.m16n8k8.row.col.f32.f16.f16.f32    { %f32798, %f32799, %f32800, %f32801 },    { %r1, %r2 },            { %r3 },                { %f32798, %f32799, %f32800, %f32801 }; 
	// end inline asm
	// begin inline asm
	mma.sync.aligned.m16n8k8.row.col.f32.f16.f16.f32    { %f32794, %f32795, %f32796, %f32797 },    { %r1, %r2 },            { %r3 },                { %f32794, %f32795, %f32796, %f32797 }; 
	// end inline asm
	// begin inline asm
	mma.sync.aligned.m16n8k8.row.col.f32.f16.f16.f32    { %f32798, %f32799, %f32800, %f32801 },    { %r1, %r2 },            { %r3 },                { %f32798, %f32799, %f32800, %f32801 }; 
	// end inline asm
	// begin inline asm
	mma.sync.aligned.m16n8k8.row.col.f32.f16.f16.f32    { %f32794, %f32795, %f32796, %f32797 },    { %r1, %r2 },            { %r3 },                { %f32794, %f32795, %f32796, %f32797 }; 
	// end inline asm
	// begin inline asm
	mma.sync.aligned.m16n8k8.row.col.f32.f16.f16.f32    { %f32798, %f32799, %f32800, %f32801 },    { %r1, %r2 },            { %r3 },                { %f32798, %f32799, %f32800, %f32801 }; 
	// end inline asm
	// begin inline asm
	mma.sync.aligned.m16n8k8.row.col.f32.f16.f16.f32    { %f32794, %f32795, %f32796, %f32797 },    { %r1, %r2 },            { %r3 },                { %f32794, %f32795, %f32796, %f32797 }; 
	// end inline asm
	// begin inline asm
	mma.sync.aligned.m16n8k8.row.col.f32.f16.f16.f32    { %f32798, %f32799, %f32800, %f32801 },    { %r1, %r2 },            { %r3 },                { %f32798, %f32799, %f32800, %f32801 }; 
	// end inline asm
	// begin inline asm
	mma.sync.aligned.m16n8k8.row.col.f32.f16.f16.f32    { %f32794, %f32795, %f32796, %f32797 },    { %r1, %r2 },            { %r3 },                { %f32794, %f32795, %f32796, %f32797 }; 
	// end inline asm
	// begin inline asm
	mma.sync.aligned.m16n8k8.row.col.f32.f16.f16.f32    { %f32798, %f32799, %f32800, %f32801 },    { %r1, %r2 },            { %r3 },                { %f32798, %f32799, %f32800, %f32801 }; 
	// end inline asm
	// begin inline asm
	mma.sync.aligned.m16n8k8.row.col.f32.f16.f16.f32    { %f32794, %f32795, %f32796, %f32797 },    { %r1, %r2 },            { %r3 },                { %f32794, %f32795, %f32796, %f32797 }; 
	// end inline asm
	// begin inline asm
	mma.sync.aligned.m16n8k8.row.col.f32.f16.f16.f32    { %f32798, %f32799, %f32800, %f32801 },    { %r1, %r2 },            { %r3 },                { %f32798, %f32799, %f32800, %f32801 }; 
	// end inline asm
	// begin inline asm
	mma.sync.aligned.m16n8k8.row.col.f32.f16.f16.f32    { %f32794, %f32795, %f32796, %f32797 },    { %r1, %r2 },            { %r3 },                { %f32794, %f32795, %f32796, %f32797 }; 
	// end inline asm
	// begin inline asm
	mma.sync.aligned.m16n8k8.row.col.f32.f16.f16.f32    { %f32798, %f32799, %f32800, %f32801 },    { %r1, %r2 },            { %r3 },                { %f32798, %f32799, %f32800, %f32801 }; 
	// end inline asm
	// begin inline asm
	mma.sync.aligned.m16n8k8.row.col.f32.f16.f16.f32    { %f32794, %f32795, %f32796, %f32797 },    { %r1, %r2 },            { %r3 },                { %f32794, %f32795, %f32796, %f32797 }; 
	// end inline asm
	// begin inline asm
	mma.sync.aligned.m16n8k8.row.col.f32.f16.f16.f32    { %f32798, %f32799, %f32800, %f32801 },    { %r1, %r2 },            { %r3 },                { %f32798, %f32799, %f32800, %f32801 }; 
	// end inline asm
	// begin inline asm
	mma.sync.aligned.m16n8k8.row.col.f32.f16.f16.f32    { %f32794, %f32795, %f32796, %f32797 },    { %r1, %r2 },            { %r3 },                { %f32794, %f32795, %f32796, %f32797 }; 
	// end inline asm
	// begin inline asm
	mma.sync.aligned.m16n8k8.row.col.f32.f16.f16.f32    { %f32798, %f32799, %f32800, %f32801 },    { %r1, %r2 },            { %r3 },                { %f32798, %f32799, %f32800, %f32801 }; 
	// end inline asm
	// begin inline asm
	mma.sync.aligned.m16n8k8.row.col.f32.f16.f16.f32    { %f32794, %f32795, %f32796, %f32797 },    { %r1, %r2 },            { %r3 },                { %f32794, %f32795, %f32796, %f32797 }; 
	// end inline asm
	// begin inline asm
	mma.sync.aligned.m16n8k8.row.col.f32.f16.f16.f32    { %f32798, %f32799, %f32800, %f32801 },    { %r1, %r2 },            { %r3 },                { %f32798, %f32799, %f32800, %f32801 }; 
	// end inline asm
	// begin inline asm
	mma.sync.aligned.m16n8k8.row.col.f32.f16.f16.f32    { %f32794, %f32795, %f32796, %f32797 },    { %r1, %r2 },            { %r3 },                { %f32794, %f32795, %f32796, %f32797 }; 
	// end inline asm
	// begin inline asm
	mma.sync.aligned.m16n8k8.row.col.f32.f16.f16.f32    { %f32798, %f32799, %f32800, %f32801 },    { %r1, %r2 },            { %r3 },                { %f32798, %f32799, %f32800, %f32801 }; 
	// end inline asm
	// begin inline asm
	mma.sync.aligned.m16n8k8.row.col.f32.f16.f16.f32    { %f32794, %f32795, %f32796, %f32797 },    { %r1, %r2 },            { %r3 },                { %f32794, %f32795, %f32796, %f32797 }; 
	// end inline asm
	// begin inline asm
	mma.sync.aligned.m16n8k8.row.col.f32.f16.f16.f32    { %f32798, %f32799, %f32800, %f32801 },    { %r1, %r2 },            { %r3 },                { %f32798, %f32799, %f32800, %f32801 }; 
	// end inline asm
	// begin inline asm
	mma.sync.aligned.m16n8k8.row.col.f32.f16.f16.f32    { %f32794, %f32795, %f32796, %f32797 },    { %r1, %r2 },            { %r3 },                { %f32794, %f32795, %f32796, %f32797 }; 
	// end inline asm
	// begin inline asm
	mma.sync.aligned.m16n8k8.row.col.f32.f16.f16.f32    { %f32798, %f32799, %f32800, %f32801 },    { %r1, %r2 },            { %r3 },                { %f32798, %f32799, %f32800, %f32801 }; 
	// end inline asm
	// begin inline asm
	mma.sync.aligned.m16n8k8.row.col.f32.f16.f16.f32    { %f32794, %f32795, %f32796, %f32797 },    { %r1, %r2 },            { %r3 },                { %f32794, %f32795, %f32796, %f32797 }; 
	// end inline asm
	// begin inline asm
	mma.sync.aligned.m16n8k8.row.col.f32.f16.f16.f32    { %f32798, %f32799, %f32800, %f32801 },    { %r1, %r2 },            { %r3 },                { %f32798, %f32799, %f32800, %f32801 }; 
	// end inline asm
	// begin inline asm
	mma.sync.aligned.m16n8k8.row.col.f32.f16.f16.f32    { %f32794, %f32795, %f32796, %f32797 },    { %r1, %r2 },            { %r3 },                { %f32794, %f32795, %f32796, %f32797 }; 
	// end inline asm
	// begin inline asm
	mma.sync.aligned.m16n8k8.row.col.f32.f16.f16.f32    { %f32798, %f32799, %f32800, %f32801 },    { %r1, %r2 },            { %r3 },                { %f32798, %f32799, %f32800, %f32801 }; 
	// end inline asm
	// begin inline asm
	mma.sync.aligned.m16n8k8.row.col.f32.f16.f16.f32    { %f32794, %f32795, %f32796, %f32797 },    { %r1, %r2 },            { %r3 },                { %f32794, %f32795, %f32796, %f32797 }; 
	// end inline asm
	// begin inline asm
	mma.sync.aligned.m16n8k8.row.col.f32.f16.f16.f32    { %f32798, %f32799, %f32800, %f32801 },    { %r1, %r2 },            { %r3 },                { %f32798, %f32799, %f32800, %f32801 }; 
	// end inline asm
	// begin inline asm
	mma.sync.aligned.m16n8k8.row.col.f32.f16.f16.f32    { %f32794, %f32795, %f32796, %f32797 },    { %r1, %r2 },            { %r3 },                { %f32794, %f32795, %f32796, %f32797 }; 
	// end inline asm
	// begin inline asm
	mma.sync.aligned.m16n8k8.row.col.f32.f16.f16.f32    { %f32798, %f32799, %f32800, %f32801 },    { %r1, %r2 },            { %r3 },                { %f32798, %f32799, %f32800, %f32801 }; 
	// end inline asm
	// begin inline asm
	mma.sync.aligned.m16n8k8.row.col.f32.f16.f16.f32    { %f32794, %f32795, %f32796, %f32797 },    { %r1, %r2 },            { %r3 },                { %f32794, %f32795, %f32796, %f32797 }; 
	// end inline asm
	// begin inline asm
	mma.sync.aligned.m16n8k8.row.col.f32.f16.f16.f32    { %f32798, %f32799, %f32800, %f32801 },    { %r1, %r2 },            { %r3 },                { %f32798, %f32799, %f32800, %f32801 }; 
	// end inline asm
	// begin inline asm
	mma.sync.aligned.m16n8k8.row.col.f32.f16.f16.f32    { %f32794, %f32795, %f32796, %f32797 },    { %r1, %r2 },            { %r3 },                { %f32794, %f32795, %f32796, %f32797 }; 
	// end inline asm
	// begin inline asm
	mma.sync.aligned.m16n8k8.row.col.f32.f16.f16.f32    { %f32798, %f32799, %f32800, %f32801 },    { %r1, %r2 },            { %r3 },                { %f32798, %f32799, %f32800, %f32801 }; 
	// end inline asm
	// begin inline asm
	mma.sync.aligned.m16n8k8.row.col.f32.f16.f16.f32    { %f32794, %f32795, %f32796, %f32797 },    { %r1, %r2 },            { %r3 },                { %f32794, %f32795, %f32796, %f32797 }; 
	// end inline asm
	// begin inline asm
	mma.sync.aligned.m16n8k8.row.col.f32.f16.f16.f32    { %f32798, %f32799, %f32800, %f32801 },    { %r1, %r2 },            { %r3 },                { %f32798, %f32799, %f32800, %f32801 }; 
	// end inline asm
	// begin inline asm
	mma.sync.aligned.m16n8k8.row.col.f32.f16.f16.f32    { %f32794, %f32795, %f32796, %f32797 },    { %r1, %r2 },            { %r3 },                { %f32794, %f32795, %f32796, %f32797 }; 
	// end inline asm
	// begin inline asm
	mma.sync.aligned.m16n8k8.row.col.f32.f16.f16.f32    { %f32798, %f32799, %f32800, %f32801 },    { %r1, %r2 },            { %r3 },                { %f32798, %f32799, %f32800, %f32801 }; 
	// end inline asm
	// begin inline asm
	mma.sync.aligned.m16n8k8.row.col.f32.f16.f16.f32    { %f32794, %f32795, %f32796, %f32797 },    { %r1, %r2 },            { %r3 },                { %f32794, %f32795, %f32796, %f32797 }; 
	// end inline asm
	// begin inline asm
	mma.sync.aligned.m16n8k8.row.col.f32.f16.f16.f32    { %f32798, %f32799, %f32800, %f32801 },    { %r1, %r2 },            { %r3 },                { %f32798, %f32799, %f32800, %f32801 }; 
	// end inline asm
	// begin inline asm
	mma.sync.aligned.m16n8k8.row.col.f32.f16.f16.f32    { %f32794, %f32795, %f32796, %f32797 },    { %r1, %r2 },            { %r3 },                { %f32794, %f32795, %f32796, %f32797 }; 
	// end inline asm
	// begin inline asm
	mma.sync.aligned.m16n8k8.row.col.f32.f16.f16.f32    { %f32798, %f32799, %f32800, %f32801 },    { %r1, %r2 },            { %r3 },                { %f32798, %f32799, %f32800, %f32801 }; 
	// end inline asm
	// begin inline asm
	mma.sync.aligned.m16n8k8.row.col.f32.f16.f16.f32    { %f32794, %f32795, %f32796, %f32797 },    { %r1, %r2 },            { %r3 },                { %f32794, %f32795, %f32796, %f32797 }; 
	// end inline asm
	// begin inline asm
	mma.sync.aligned.m16n8k8.row.col.f32.f16.f16.f32    { %f32798, %f32799, %f32800, %f32801 },    { %r1, %r2 },            { %r3 },                { %f32798, %f32799, %f32800, %f32801 }; 
	// end inline asm
	// begin inline asm
	mma.sync.aligned.m16n8k8.row.col.f32.f16.f16.f32    { %f32794, %f32795, %f32796, %f32797 },    { %r1, %r2 },            { %r3 },                { %f32794, %f32795, %f32796, %f32797 }; 
	// end inline asm
	// begin inline asm
	mma.sync.aligned.m16n8k8.row.col.f32.f16.f16.f32    { %f32798, %f32799, %f32800, %f32801 },    { %r1, %r2 },            { %r3 },                { %f32798, %f32799, %f32800, %f32801 }; 
	// end inline asm
	// begin inline asm
	mma.sync.aligned.m16n8k8.row.col.f32.f16.f16.f32    { %f32794, %f32795, %f32796, %f32797 },    { %r1, %r2 },            { %r3 },                { %f32794, %f32795, %f32796, %f32797 }; 
	// end inline asm
	// begin inline asm
	mma.sync.aligned.m16n8k8.row.col.f32.f16.f16.f32    { %f32798, %f32799, %f32800, %f32801 },    { %r1, %r2 },            { %r3 },                { %f32798, %f32799, %f32800, %f32801 }; 
	// end inline asm
	// begin inline asm
	mma.sync.aligned.m16n8k8.row.col.f32.f16.f16.f32    { %f32794, %f32795, %f32796, %f32797 },    { %r1, %r2 },            { %r3 },                { %f32794, %f32795, %f32796, %f32797 }; 
	// end inline asm
	// begin inline asm
	mma.sync.aligned.m16n8k8.row.col.f32.f16.f16.f32    { %f32798, %f32799, %f32800, %f32801 },    { %r1, %r2 },            { %r3 },                { %f32798, %f32799, %f32800, %f32801 }; 
	// end inline asm
	// begin inline asm
	mma.sync.aligned.m16n8k8.row.col.f32.f16.f16.f32    { %f32794, %f32795, %f32796, %f32797 },    { %r1, %r2 },            { %r3 },                { %f32794, %f32795, %f32796, %f32797 }; 
	// end inline asm
	// begin inline asm
	mma.sync.aligned.m16n8k8.row.col.f32.f16.f16.f32    { %f32798, %f32799, %f32800, %f32801 },    { %r1, %r2 },            { %r3 },                { %f32798, %f32799, %f32800, %f32801 }; 
	// end inline asm
	// begin inline asm
	mma.sync.aligned.m16n8k8.row.col.f32.f16.f16.f32    { %f32794, %f32795, %f32796, %f32797 },    { %r1, %r2 },            { %r3 },                { %f32794, %f32795, %f32796, %f32797 }; 
	// end inline asm
	// begin inline asm
	mma.sync.aligned.m16n8k8.row.col.f32.f16.f16.f32    { %f32798, %f32799, %f32800, %f32801 },    { %r1, %r2 },            { %r3 },                { %f32798, %f32799, %f32800, %f32801 }; 
	// end inline asm
	// begin inline asm
	mma.sync.aligned.m16n8k8.row.col.f32.f16.f16.f32    { %f32794, %f32795, %f32796, %f32797 },    { %r1, %r2 },            { %r3 },                { %f32794, %f32795, %f32796, %f32797 }; 
	// end inline asm
	// begin inline asm
	mma.sync.aligned.m16n8k8.row.col.f32.f16.f16.f32    { %f32798, %f32799, %f32800, %f32801 },    { %r1, %r2 },            { %r3 },                { %f32798, %f32799, %f32800, %f32801 }; 
	// end inline asm
	// begin inline asm
	mma.sync.aligned.m16n8k8.row.col.f32.f16.f16.f32    { %f32794, %f32795, %f32796, %f32797 },    { %r1, %r2 },            { %r3 },                { %f32794, %f32795, %f32796, %f32797 }; 
	// end inline asm
	// begin inline asm
	mma.sync.aligned.m16n8k8.row.col.f32.f16.f16.f32    { %f32798, %f32799, %f32800, %f32801 },    { %r1, %r2 },            { %r3 },                { %f32798, %f32799, %f32800, %f32801 }; 
	// end inline asm
	// begin inline asm
	mma.sync.aligned.m16n8k8.row.col.f32.f16.f16.f32    { %f32794, %f32795, %f32796, %f32797 },    { %r1, %r2 },            { %r3 },                { %f32794, %f32795, %f32796, %f32797 }; 
	// end inline asm
	// begin inline asm
	mma.sync.aligned.m16n8k8.row.col.f32.f16.f16.f32    { %f32798, %f32799, %f32800, %f32801 },    { %r1, %r2 },            { %r3 },                { %f32798, %f32799, %f32800, %f32801 }; 
	// end inline asm
	// begin inline asm
	mma.sync.aligned.m16n8k8.row.col.f32.f16.f16.f32    { %f32794, %f32795, %f32796, %f32797 },    { %r1, %r2 },            { %r3 },                { %f32794, %f32795, %f32796, %f32797 }; 
	// end inline asm
	// begin inline asm
	mma.sync.aligned.m16n8k8.row.col.f32.f16.f16.f32    { %f32798, %f32799, %f32800, %f32801 },    { %r1, %r2 },            { %r3 },                { %f32798, %f32799, %f32800, %f32801 }; 
	// end inline asm
	// begin inline asm
	mma.sync.aligned.m16n8k8.row.col.f32.f16.f16.f32    { %f32794, %f32795, %f32796, %f32797 },    { %r1, %r2 },            { %r3 },                { %f32794, %f32795, %f32796, %f32797 }; 
	// end inline asm
	// begin inline asm
	mma.sync.aligned.m16n8k8.row.col.f32.f16.f16.f32    { %f32798, %f32799, %f32800, %f32801 },    { %r1, %r2 },            { %r3 },                { %f32798, %f32799, %f32800, %f32801 }; 
	// end inline asm
	// begin inline asm
	mma.sync.aligned.m16n8k8.row.col.f32.f16.f16.f32    { %f32794, %f32795, %f32796, %f32797 },    { %r1, %r2 },            { %r3 },                { %f32794, %f32795, %f32796, %f32797 }; 
	// end inline asm
	// begin inline asm
	mma.sync.aligned.m16n8k8.row.col.f32.f16.f16.f32    { %f32798, %f32799, %f32800, %f32801 },    { %r1, %r2 },            { %r3 },                { %f32798, %f32799, %f32800, %f32801 }; 
	// end inline asm
	// begin inline asm
	mma.sync.aligned.m16n8k8.row.col.f32.f16.f16.f32    { %f32794, %f32795, %f32796, %f32797 },    { %r1, %r2 },            { %r3 },                { %f32794, %f32795, %f32796, %f32797 }; 
	// end inline asm
	// begin inline asm
	mma.sync.aligned.m16n8k8.row.col.f32.f16.f16.f32    { %f32798, %f32799, %f32800, %f32801 },    { %r1, %r2 },            { %r3 },                { %f32798, %f32799, %f32800, %f32801 }; 
	// end inline asm
	// begin inline asm
	mma.sync.aligned.m16n8k8.row.col.f32.f16.f16.f32    { %f32794, %f32795, %f32796, %f32797 },    { %r1, %r2 },            { %r3 },                { %f32794, %f32795, %f32796, %f32797 }; 
	// end inline asm
	// begin inline asm
	mma.sync.aligned.m16n8k8.row.col.f32.f16.f16.f32    { %f32798, %f32799, %f32800, %f32801 },    { %r1, %r2 },            { %r3 },                { %f32798, %f32799, %f32800, %f32801 }; 
	// end inline asm
	// begin inline asm
	mma.sync.aligned.m16n8k8.row.col.f32.f16.f16.f32    { %f32794, %f32795, %f32796, %f32797 },    { %r1, %r2 },            { %r3 },                { %f32794, %f32795, %f32796, %f32797 }; 
	// end inline asm
	// begin inline asm
	mma.sync.aligned.m16n8k8.row.col.f32.f16.f16.f32    { %f32798, %f32799, %f32800, %f32801 },    { %r1, %r2 },            { %r3 },                { %f32798, %f32799, %f32800, %f32801 }; 
	// end inline asm
	// begin inline asm
	mma.sync.aligned.m16n8k8.row.col.f32.f16.f16.f32    { %f32794, %f32795, %f32796, %f32797 },    { %r1, %r2 },            { %r3 },                { %f32794, %f32795, %f32796, %f32797 }; 
	// end inline asm
	// begin inline asm
	mma.sync.aligned.m16n8k8.row.col.f32.f16.f16.f32    { %f32798, %f32799, %f32800, %f32801 },    { %r1, %r2 },            { %r3 },                { %f32798, %f32799, %f32800, %f32801 }; 
	// end inline asm
	// begin inline asm
	mma.sync.aligned.m16n8k8.row.col.f32.f16.f16.f32    { %f32794, %f32795, %f32796, %f32797 },    { %r1, %r2 },            { %r3 },                { %f32794, %f32795, %f32796, %f32797 }; 
	// end inline asm
	// begin inline asm
	mma.sync.aligned.m16n8k8.row.col.f32.f16.f16.f32    { %f32798, %f32799, %f32800, %f32801 },    { %r1, %r2 },            { %r3 },                { %f32798, %f32799, %f32800, %f32801 }; 
	// end inline asm
	// begin inline asm
	mma.sync.aligned.m16n8k8.row.col.f32.f16.f16.f32    { %f32794, %f32795, %f32796, %f32797 },    { %r1, %r2 },            { %r3 },                { %f32794, %f32795, %f32796, %f32797 }; 
	// end inline asm
	// begin inline asm
	mma.sync.aligned.m16n8k8.row.col.f32.f16.f16.f32    { %f32798, %f32799, %f32800, %f32801 },    { %r1, %r2 },            { %r3 },                { %f32798, %f32799, %f32800, %f32801 }; 
	// end inline asm
	// begin inline asm
	mma.sync.aligned.m16n8k8.row.col.f32.f16.f16.f32    { %f32794, %f32795, %f32796, %f32797 },    { %r1, %r2 },            { %r3 },                { %f32794, %f32795, %f32796, %f32797 }; 
	// end inline asm
	// begin inline asm
	mma.sync.aligned.m16n8k8.row.col.f32.f16.f16.f32    { %f32798, %f32799, %f32800, %f32801 },    { %r1, %r2 },            { %r3 },                { %f32798, %f32799, %f32800, %f32801 }; 
	// end inline asm
	// begin inline asm
	mma.sync.aligned.m16n8k8.row.col.f32.f16.f16.f32    { %f32794, %f32795, %f32796, %f32797 },    { %r1, %r2 },            { %r3 },                { %f32794, %f32795, %f32796, %f32797 }; 
	// end inline asm
	// begin inline asm
	mma.sync.aligned.m16n8k8.row.col.f32.f16.f16.f32    { %f32798, %f32799, %f32800, %f32801 },    { %r1, %r2 },            { %r3 },                { %f32798, %f32799, %f32800, %f32801 }; 
	// end inline asm
	// begin inline asm
	mma.sync.aligned.m16n8k8.row.col.f32.f16.f16.f32    { %f32794, %f32795, %f32796, %f32797 },    { %r1, %r2 },            { %r3 },                { %f32794, %f32795, %f32796, %f32797 }; 
	// end inline asm
	// begin inline asm
	mma.sync.aligned.m16n8k8.row.col.f32.f16.f16.f32    { %f32798, %f32799, %f32800, %f32801 },    { %r1, %r2 },            { %r3 },                { %f32798, %f32799, %f32800, %f32801 }; 
	// end inline asm
	// begin inline asm
	mma.sync.aligned.m16n8k8.row.col.f32.f16.f16.f32    { %f32794, %f32795, %f32796, %f32797 },    { %r1, %r2 },            { %r3 },                { %f32794, %f32795, %f32796, %f32797 }; 
	// end inline asm
	// begin inline asm
	mma.sync.aligned.m16n8k8.row.col.f32.f16.f16.f32    { %f32798, %f32799, %f32800, %f32801 },    { %r1, %r2 },            { %r3 },                { %f32798, %f32799, %f32800, %f32801 }; 
	// end inline asm
	// begin inline asm
	mma.sync.aligned.m16n8k8.row.col.f32.f16.f16.f32    { %f32794, %f32795, %f32796, %f32797 },    { %r1, %r2 },            { %r3 },                { %f32794, %f32795, %f32796, %f32797 }; 
	// end inline asm
	// begin inline asm
	mma.sync.aligned.m16n8k8.row.col.f32.f16.f16.f32    { %f32798, %f32799, %f32800, %f32801 },    { %r1, %r2 },            { %r3 },                { %f32798, %f32799, %f32800, %f32801 }; 
	// end inline asm
	// begin inline asm
	mma.sync.aligned.m16n8k8.row.col.f32.f16.f16.f32    { %f32794, %f32795, %f32796, %f32797 },    { %r1, %r2 },            { %r3 },                { %f32794, %f32795, %f32796, %f32797 }; 
	// end inline asm
	// begin inline asm
	mma.sync.aligned.m16n8k8.row.col.f32.f16.f16.f32    { %f32798, %f32799, %f32800, %f32801 },    { %r1, %r2 },            { %r3 },                { %f32798, %f32799, %f32800, %f32801 }; 
	// end inline asm
	// begin inline asm
	mma.sync.aligned.m16n8k8.row.col.f32.f16.f16.f32    { %f32794, %f32795, %f32796, %f32797 },    { %r1, %r2 },            { %r3 },                { %f32794, %f32795, %f32796, %f32797 }; 
	// end inline asm
	// begin inline asm
	mma.sync.aligned.m16n8k8.row.col.f32.f16.f16.f32    { %f32798, %f32799, %f32800, %f32801 },    { %r1, %r2 },            { %r3 },                { %f32798, %f32799, %f32800, %f32801 }; 
	// end inline asm
	// begin inline asm
	mma.sync.aligned.m16n8k8.row.col.f32.f16.f16.f32    { %f32794, %f32795, %f32796, %f32797 },    { %r1, %r2 },            { %r3 },                { %f32794, %f32795, %f32796, %f32797 }; 
	// end inline asm
	// begin inline asm
	mma.sync.aligned.m16n8k8.row.col.f32.f16.f16.f32    { %f32798, %f32799, %f32800, %f32801 },    { %r1, %r2 },            { %r3 },                { %f32798, %f32799, %f32800, %f32801 }; 
	// end inline asm
	// begin inline asm
	mma.sync.aligned.m16n8k8.row.col.f32.f16.f16.f32    { %f32794, %f32795, %f32796, %f32797 },    { %r1, %r2 },            { %r3 },                { %f32794, %f32795, %f32796, %f32797 }; 
	// end inline asm
	// begin inline asm
	mma.sync.aligned.m16n8k8.row.col.f32.f16.f16.f32    { %f32798, %f32799, %f32800, %f32801 },    { %r1, %r2 },            { %r3 },                { %f32798, %f32799, %f32800, %f32801 }; 
	// end inline asm
	// begin inline asm
	mma.sync.aligned.m16n8k8.row.col.f32.f16.f16.f32    { %f32794, %f32795, %f32796, %f32797 },    { %r1, %r2 },            { %r3 },                { %f32794, %f32795, %f32796, %f32797 }; 
	// end inline asm
	// begin inline asm
	mma.sync.aligned.m16n8k8.row.col.f32.f16.f16.f32    { %f32798, %f32799, %f32800, %f32801 },    { %r1, %r2 },            { %r3 },                { %f32798, %f32799, %f32800, %f32801 }; 
	// end inline asm
	// begin inline asm
	mma.sync.aligned.m16n8k8.row.col.f32.f16.f16.f32    { %f32794, %f32795, %f32796, %f32797 },    { %r1, %r2 },            { %r3 },                { %f32794, %f32795, %f32796, %f32797 }; 
	// end inline asm
	// begin inline asm
	mma.sync.aligned.m16n8k8.row.col.f32.f16.f16.f32    { %f32798, %f32799, %f32800, %f32801 },    { %r1, %r2 },            { %r3 },                { %f32798, %f32799, %f32800, %f32801 }; 
	// end inline asm
	// begin inline asm
	mma.sync.aligned.m16n8k8.row.col.f32.f16.f16.f32    { %f32794, %f32795, %f32796, %f32797 },    { %r1, %r2 },            { %r3 },                { %f32794, %f32795, %f32796, %f32797 }; 
	// end inline asm
	// begin inline asm
	mma.sync.aligned.m16n8k8.row.col.f32.f16.f16.f32    { %f32798, %f32799, %f32800, %f32801 },    { %r1, %r2 },            { %r3 },                { %f32798, %f32799, %f32800, %f32801 }; 
	// end inline asm
	// begin inline asm
	mma.sync.aligned.m16n8k8.row.col.f32.f16.f16.f32    { %f32794, %f32795, %f32796, %f32797 },    { %r1, %r2 },            { %r3 },                { %f32794, %f32795, %f32796, %f32797 }; 
	// end inline asm
	// begin inline asm
	mma.sync.aligned.m16n8k8.row.col.f32.f16.f16.f32    { %f32798, %f32799, %f32800, %f32801 },    { %r1, %r2 },            { %r3 },                { %f32798, %f32799, %f32800, %f32801 }; 
	// end inline asm
	// begin inline asm
	mma.sync.aligned.m16n8k8.row.col.f32.f16.f16.f32    { %f32794, %f32795, %f32796, %f32797 },    { %r1, %r2 },            { %r3 },                { %f32794, %f32795, %f32796, %f32797 }; 
	// end inline asm
	// begin inline asm
	mma.sync.aligned.m16n8k8.row.col.f32.f16.f16.f32    { %f32798, %f32799, %f32800, %f32801 },    { %r1, %r2 },            { %r3 },                { %f32798, %f32799, %f32800, %f32801 }; 
	// end inline asm
	// begin inline asm
	mma.sync.aligned.m16n8k8.row.col.f32.f16.f16.f32    { %f32794, %f32795, %f32796, %f32797 },    { %r1, %r2 },            { %r3 },                { %f32794, %f32795, %f32796, %f32797 }; 
	// end inline asm
	// begin inline asm
	mma.sync.aligned.m16n8k8.row.col.f32.f16.f16.f32    { %f32798, %f32799, %f32800, %f32801 },    { %r1, %r2 },            { %r3 },                { %f32798, %f32799, %f32800, %f32801 }; 
	// end inline asm
	// begin inline asm
	mma.sync.aligned.m16n8k8.row.col.f32.f16.f16.f32    { %f32794, %f32795, %f32796, %f32797 },    { %r1, %r2 },            { %r3 },                { %f32794, %f32795, %f32796, %f32797 }; 
	// end inline asm
	// begin inline asm
	mma.sync.aligned.m16n8k8.row.col.f32.f16.f16.f32    { %f32798, %f32799, %f32800, %f32801 },    { %r1, %r2 },            { %r3 },                { %f32798, %f32799, %f32800, %f32801 }; 
	// end inline asm
	// begin inline asm
	mma.sync.aligned.m16n8k8.row.col.f32.f16.f16.f32    { %f32794, %f32795, %f32796, %f32797 },    { %r1, %r2 },            { %r3 },                { %f32794, %f32795, %f32796, %f32797 }; 
	// end inline asm
	// begin inline asm
	mma.sync.aligned.m16n8k8.row.col.f32.f16.f16.f32    { %f32798, %f32799, %f32800, %f32801 },    { %r1, %r2 },            { %r3 },                { %f32798, %f32799, %f32800, %f32801 }; 
	// end inline asm
	// begin inline asm
	mma.sync.aligned.m16n8k8.row.col.f32.f16.f16.f32    { %f32794, %f32795, %f32796, %f32797 },    { %r1, %r2 },            { %r3 },                { %f32794, %f32795, %f32796, %f32797 }; 
	// end inline asm
	// begin inline asm
	mma.sync.aligned.m16n8k8.row.col.f32.f16.f16.f32    { %f32798, %f32799, %f32800, %f32801 },    { %r1, %r2 },            { %r3 },                { %f32798, %f32799, %f32800, %f32801 }; 
	// end inline asm
	// begin inline asm
	mma.sync.aligned.m16n8k8.row.col.f32.f16.f16.f32    { %f32794, %f32795, %f32796, %f32797 },    { %r1, %r2 },            { %r3 },                { %f32794, %f32795, %f32796, %f32797 }; 
	// end inline asm
	// begin inline asm
	mma.sync.aligned.m16n8k8.row.col.f32.f16.f16.f32    { %f32798, %f32799, %f32800, %f32801 },    { %r1, %r2 },            { %r3 },                { %f32798, %f32799, %f32800, %f32801 }; 
	// end inline asm
	// begin inline asm
	mma.sync.aligned.m16n8k8.row.col.f32.f16.f16.f32    { %f32794, %f32795, %f32796, %f32797 },    { %r1, %r2 },            { %r3 },                { %f32794, %f32795, %f32796, %f32797 }; 
	// end inline asm
	// begin inline asm
	mma.sync.aligned.m16n8k8.row.col.f32.f16.f16.f32    { %f32798, %f32799, %f32800, %f32801 },    { %r1, %r2 },            { %r3 },                { %f32798, %f32799, %f32800, %f32801 }; 
	// end inline asm
	// begin inline asm
	mma.sync.aligned.m16n8k8.row.col.f32.f16.f16.f32    { %f32794, %f32795, %f32796, %f32797 },    { %r1, %r2 },            { %r3 },                { %f32794, %f32795, %f32796, %f32797 }; 
	// end inline asm
	// begin inline asm
	mma.sync.aligned.m16n8k8.row.col.f32.f16.f16.f32    { %f32798, %f32799, %f32800, %f32801 },    { %r1, %r2 },            { %r3 },                { %f32798, %f32799, %f32800, %f32801 }; 
	// end inline asm
	// begin inline asm
	mma.sync.aligned.m16n8k8.row.col.f32.f16.f16.f32    { %f32794, %f32795, %f32796, %f32797 },    { %r1, %r2 },            { %r3 },                { %f32794, %f32795, %f32796, %f32797 }; 
	// end inline asm
	// begin inline asm
	mma.sync.aligned.m16n8k8.row.col.f32.f16.f16.f32    { %f32798, %f32799, %f32800, %f32801 },    { %r1, %r2 },            { %r3 },                { %f32798, %f32799, %f32800, %f32801 }; 
	// end inline asm
	// begin inline asm
	mma.sync.aligned.m16n8k8.row.col.f32.f16.f16.f32    { %f32794, %f32795, %f32796, %f32797 },    { %r1, %r2 },            { %r3 },                { %f32794, %f32795, %f32796, %f32797 }; 
	// end inline asm
	// begin inline asm
	mma.sync.aligned.m16n8k8.row.col.f32.f16.f16.f32    { %f32798, %f32799, %f32800, %f32801 },    { %r1, %r2 },            { %r3 },                { %f32798, %f32799, %f32800, %f32801 }; 
	// end inline asm
	// begin inline asm
	mma.sync.aligned.m16n8k8.row.col.f32.f16.f16.f32    { %f32794, %f32795, %f32796, %f32797 },    { %r1, %r2 },            { %r3 },                { %f32794, %f32795, %f32796, %f32797 }; 
	// end inline asm
	// begin inline asm
	mma.sync.aligned.m16n8k8.row.col.f32.f16.f16.f32    { %f32798, %f32799, %f32800, %f32801 },    { %r1, %r2 },            { %r3 },                { %f32798, %f32799, %f32800, %f32801 }; 
	// end inline asm
	// begin inline asm
	mma.sync.aligned.m16n8k8.row.col.f32.f16.f16.f32    { %f32794, %f32795, %f32796, %f32797 },    { %r1, %r2 },            { %r3 },                { %f32794, %f32795, %f32796, %f32797 }; 
	// end inline asm
	// begin inline asm
	mma.sync.aligned.m16n8k8.row.col.f32.f16.f16.f32    { %f32798, %f32799, %f32800, %f32801 },    { %r1, %r2 },            { %r3 },                { %f32798, %f32799, %f32800, %f32801 }; 
	// end inline asm
	// begin inline asm
	mma.sync.aligned.m16n8k8.row.col.f32.f16.f16.f32    { %f32794, %f32795, %f32796, %f32797 },    { %r1, %r2 },            { %r3 },                { %f32794, %f32795, %f32796, %f32797 }; 
	// end inline asm
	// begin inline asm
	mma.sync.aligned.m16n8k8.row.col.f32.f16.f16.f32    { %f32798, %f32799, %f32800, %f32801 },    { %r1, %r2 },            { %r3 },                { %f32798, %f32799, %f32800, %f32801 }; 
	// end inline asm
	// begin inline asm
	mma.sync.aligned.m16n8k8.row.col.f32.f16.f16.f32    { %f32794, %f32795, %f32796, %f32797 },    { %r1, %r2 },            { %r3 },                { %f32794, %f32795, %f32796, %f32797 }; 
	// end inline asm
	// begin inline asm
	mma.sync.aligned.m16n8k8.row.col.f32.f16.f16.f32    { %f32798, %f32799, %f32800, %f32801 },    { %r1, %r2 },            { %r3 },                { %f32798, %f32799, %f32800, %f32801 }; 
	// end inline asm
	// begin inline asm
	mma.sync.aligned.m16n8k8.row.col.f32.f16.f16.f32    { %f32794, %f32795, %f32796, %f32797 },    { %r1, %r2 },            { %r3 },                { %f32794, %f32795, %f32796, %f32797 }; 
	// end inline asm
	// begin inline asm
	mma.sync.aligned.m16n8k8.row.col.f32.f16.f16.f32    { %f32798, %f32799, %f32800, %f32801 },    { %r1, %r2 },            { %r3 },                { %f32798, %f32799, %f32800, %f32801 }; 
	// end inline asm
	// begin inline asm
	mma.sync.aligned.m16n8k8.row.col.f32.f16.f16.f32    { %f32794, %f32795, %f32796, %f32797 },    { %r1, %r2 },            { %r3 },                { %f32794, %f32795, %f32796, %f32797 }; 
	// end inline asm
	// begin inline asm
	mma.sync.aligned.m16n8k8.row.col.f32.f16.f16.f32    { %f32798, %f32799, %f32800, %f32801 },    { %r1, %r2 },            { %r3 },                { %f32798, %f32799, %f32800, %f32801 }; 
	// end inline asm
	// begin inline asm
	mma.sync.aligned.m16n8k8.row.col.f32.f16.f16.f32    { %f32794, %f32795, %f32796, %f32797 },    { %r1, %r2 },            { %r3 },                { %f32794, %f32795, %f32796, %f32797 }; 
	// end inline asm
	// begin inline asm
	mma.sync.aligned.m16n8k8.row.col.f32.f16.f16.f32    { %f32798, %f32799, %f32800, %f32801 },    { %r1, %r2 },            { %r3 },                { %f32798, %f32799, %f32800, %f32801 }; 
	// end inline asm
	// begin inline asm
	mma.sync.aligned.m16n8k8.row.col.f32.f16.f16.f32    { %f32794, %f32795, %f32796, %f32797 },    { %r1, %r2 },            { %r3 },                { %f32794, %f32795, %f32796, %f32797 }; 
	// end inline asm
	// begin inline asm
	mma.sync.aligned.m16n8k8.row.col.f32.f16.f16.f32    { %f32798, %f32799, %f32800, %f32801 },    { %r1, %r2 },            { %r3 },                { %f32798, %f32799, %f32800, %f32801 }; 
	// end inline asm
	// begin inline asm
	mma.sync.aligned.m16n8k8.row.col.f32.f16.f16.f32    { %f32794, %f32795, %f32796, %f32797 },    { %r1, %r2 },            { %r3 },                { %f32794, %f32795, %f32796, %f32797 }; 
	// end inline asm
	// begin inline asm
	mma.sync.aligned.m16n8k8.row.col.f32.f16.f16.f32    { %f32798, %f32799, %f32800, %f32801 },    { %r1, %r2 },            { %r3 },                { %f32798, %f32799, %f32800, %f32801 }; 
	// end inline asm
	// begin inline asm
	mma.sync.aligned.m16n8k8.row.col.f32.f16.f16.f32    { %f32794, %f32795, %f32796, %f32797 },    { %r1, %r2 },            { %r3 },                { %f32794, %f32795, %f32796, %f32797 }; 
	// end inline asm
	// begin inline asm
	mma.sync.aligned.m16n8k8.row.col.f32.f16.f16.f32    { %f32798, %f32799, %f32800, %f32801 },    { %r1, %r2 },            { %r3 },                { %f32798, %f32799, %f32800, %f32801 }; 
	// end inline asm
	// begin inline asm
	mma.sync.aligned.m16n8k8.row.col.f32.f16.f16.f32    { %f32794, %f32795, %f32796, %f32797 },    { %r1, %r2 },            { %r3 },                { %f32794, %f32795, %f32796, %f32797 }; 
	// end inline asm
	// begin inline asm
	mma.sync.aligned.m16n8k8.row.col.f32.f16.f16.f32    { %f32798, %f32799, %f32800, %f32801 },    { %r1, %r2 },            { %r3 },                { %f32798, %f32799, %f32800, %f32801 }; 
	// end inline asm
	// begin inline asm
	mma.sync.aligned.m16n8k8.row.col.f32.f16.f16.f32    { %f32794, %f32795, %f32796, %f32797 },    { %r1, %r2 },            { %r3 },                { %f32794, %f32795, %f32796, %f32797 }; 
	// end inline asm
	// begin inline asm
	mma.sync.aligned.m16n8k8.row.col.f32.f16.f16.f32    { %f32798, %f32799, %f32800, %f32801 },    { %r1, %r2 },            { %r3 },                { %f32798, %f32799, %f32800, %f32801 }; 
	// end inline asm
	// begin inline asm
	mma.sync.aligned.m16n8k8.row.col.f32.f16.f16.f32    { %f32794, %f32795, %f32796, %f32797 },    { %r1, %r2 },            { %r3 },                { %f32794, %f32795, %f32796, %f32797 }; 
	// end inline asm
	// begin inline asm
	mma.sync.aligned.m16n8k8.row.col.f32.f16.f16.f32    { %f32798, %f32799, %f32800, %f32801 },    { %r1, %r2 },            { %r3 },                { %f32798, %f32799, %f32800, %f32801 }; 
	// end inline asm
	// begin inline asm
	mma.sync.aligned.m16n8k8.row.col.f32.f16.f16.f32    { %f32794, %f32795, %f32796, %f32797 },    { %r1, %r2 },            { %r3 },                { %f32794, %f32795, %f32796, %f32797 }; 
	// end inline asm
	// begin inline asm
	mma.sync.aligned.m16n8k8.row.col.f32.f16.f16.f32    { %f32798, %f32799, %f32800, %f32801 },    { %r1, %r2 },            { %r3 },                { %f32798, %f32799, %f32800, %f32801 }; 
	// end inline asm
	// begin inline asm
	mma.sync.aligned.m16n8k8.row.col.f32.f16.f16.f32    { %f32794, %f32795, %f32796, %f32797 },    { %r1, %r2 },            { %r3 },                { %f32794, %f32795, %f32796, %f32797 }; 
	// end inline asm
	// begin inline asm
	mma.sync.aligned.m16n8k8.row.col.f32.f16.f16.f32    { %f32798, %f32799, %f32800, %f32801 },    { %r1, %r2 },            { %r3 },                { %f32798, %f32799, %f32800, %f32801 }; 
	// end inline asm
	// begin inline asm
	mma.sync.aligned.m16n8k8.row.col.f32.f16.f16.f32    { %f32794, %f32795, %f32796, %f32797 },    { %r1, %r2 },            { %r3 },                { %f32794, %f32795, %f32796, %f32797 }; 
	// end inline asm
	// begin inline asm
	mma.sync.aligned.m16n8k8.row.col.f32.f16.f16.f32    { %f32798, %f32799, %f32800, %f32801 },    { %r1, %r2 },            { %r3 },                { %f32798, %f32799, %f32800, %f32801 }; 
	// end inline asm
	// begin inline asm
	mma.sync.aligned.m16n8k8.row.col.f32.f16.f16.f32    { %f32794, %f32795, %f32796, %f32797 },    { %r1, %r2 },            { %r3 },                { %f32794, %f32795, %f32796, %f32797 }; 
	// end inline asm
	// begin inline asm
	mma.sync.aligned.m16n8k8.row.col.f32.f16.f16.f32    { %f32798, %f32799, %f32800, %f32801 },    { %r1, %r2 },            { %r3 },                { %f32798, %f32799, %f32800, %f32801 }; 
	// end inline asm
	// begin inline asm
	mma.sync.aligned.m16n8k8.row.col.f32.f16.f16.f32    { %f32794, %f32795, %f32796, %f32797 },    { %r1, %r2 },            { %r3 },                { %f32794, %f32795, %f32796, %f32797 }; 
	// end inline asm
	// begin inline asm
	mma.sync.aligned.m16n8k8.row.col.f32.f16.f16.f32    { %f32798, %f32799, %f32800, %f32801 },    { %r1, %r2 },            { %r3 },                { %f32798, %f32799, %f32800, %f32801 }; 
	// end inline asm
	// begin inline asm
	mma.sync.aligned.m16n8k8.row.col.f32.f16.f16.f32    { %f32794, %f32795, %f32796, %f32797 },    { %r1, %r2 },            { %r3 },                { %f32794, %f32795, %f32796, %f32797 }; 
	// end inline asm
	// begin inline asm
	mma.sync.aligned.m16n8k8.row.col.f32.f16.f16.f32    { %f32798, %f32799, %f32800, %f32801 },    { %r1, %r2 },            { %r3 },                { %f32798, %f32799, %f32800, %f32801 }; 
	// end inline asm
	// begin inline asm
	mma.sync.aligned.m16n8k8.row.col.f32.f16.f16.f32    { %f32794, %f32795, %f32796, %f32797 },    { %r1, %r2 },            { %r3 },                { %f32794, %f32795, %f32796, %f32797 }; 
	// end inline asm
	// begin inline asm
	mma.sync.aligned.m16n8k8.row.col.f32.f16.f16.f32    { %f32798, %f32799, %f32800, %f32801 },    { %r1, %r2 },            { %r3 },                { %f32798, %f32799, %f32800, %f32801 }; 
	// end inline asm
	// begin inline asm
	mma.sync.aligned.m16n8k8.row.col.f32.f16.f16.f32    { %f32794, %f32795, %f32796, %f32797 },    { %r1, %r2 },            { %r3 },                { %f32794, %f32795, %f32796, %f32797 }; 
	// end inline asm
	// begin inline asm
	mma.sync.aligned.m16n8k8.row.col.f32.f16.f16.f32    { %f32798, %f32799, %f32800, %f32801 },    { %r1, %r2 },            { %r3 },                { %f32798, %f32799, %f32800, %f32801 }; 
	// end inline asm
	// begin inline asm
	mma.sync.aligned.m16n8k8.row.col.f32.f16.f16.f32    { %f32794, %f32795, %f32796, %f32797 },    { %r1, %r2 },            { %r3 },                { %f32794, %f32795, %f32796, %f32797 }; 
	// end inline asm
	// begin inline asm
	mma.sync.aligned.m16n8k8.row.col.f32.f16.f16.f32    { %f32798, %f32799, %f32800, %f32801 },    { %r1, %r2 },            { %r3 },                { %f32798, %f32799, %f32800, %f32801 }; 
	// end inline asm
	// begin inline asm
	mma.sync.aligned.m16n8k8.row.col.f32.f16.f16.f32    { %f32794, %f32795, %f32796, %f32797 },    { %r1, %r2 },            { %r3 },                { %f32794, %f32795, %f32796, %f32797 }; 
	// end inline asm
	// begin inline asm
	mma.sync.aligned.m16n8k8.row.col.f32.f16.f16.f32    { %f32798, %f32799, %f32800, %f32801 },    { %r1, %r2 },            { %r3 },                { %f32798, %f32799, %f32800, %f32801 }; 
	// end inline asm
	// begin inline asm
	mma.sync.aligned.m16n8k8.row.col.f32.f16.f16.f32    { %f32794, %f32795, %f32796, %f32797 },    { %r1, %r2 },            { %r3 },                { %f32794, %f32795, %f32796, %f32797 }; 
	// end inline asm
	// begin inline asm
	mma.sync.aligned.m16n8k8.row.col.f32.f16.f16.f32    { %f32798, %f32799, %f32800, %f32801 },    { %r1, %r2 },            { %r3 },                { %f32798, %f32799, %f32800, %f32801 }; 
	// end inline asm
	// begin inline asm
	mma.sync.aligned.m16n8k8.row.col.f32.f16.f16.f32    { %f32794, %f32795, %f32796, %f32797 },    { %r1, %r2 },            { %r3 },                { %f32794, %f32795, %f32796, %f32797 }; 
	// end inline asm
	// begin inline asm
	mma.sync.aligned.m16n8k8.row.col.f32.f16.f16.f32    { %f32798, %f32799, %f32800, %f32801 },    { %r1, %r2 },            { %r3 },                { %f32798, %f32799, %f32800, %f32801 }; 
	// end inline asm
	// begin inline asm
	mma.sync.aligned.m16n8k8.row.col.f32.f16.f16.f32    { %f32794, %f32795, %f32796, %f32797 },    { %r1, %r2 },            { %r3 },                { %f32794, %f32795, %f32796, %f32797 }; 
	// end inline asm
	// begin inline asm
	mma.sync.aligned.m16n8k8.row.col.f32.f16.f16.f32    { %f32798, %f32799, %f32800, %f32801 },    { %r1, %r2 },            { %r3 },                { %f32798, %f32799, %f32800, %f32801 }; 
	// end inline asm
	// begin inline asm
	mma.sync.aligned.m16n8k8.row.col.f32.f16.f16.f32    { %f32794, %f32795, %f32796, %f32797 },    { %r1, %r2 },            { %r3 },                { %f32794, %f32795, %f32796, %f32797 }; 
	// end inline asm
	// begin inline asm
	mma.sync.aligned.m16n8k8.row.col.f32.f16.f16.f32    { %f32798, %f32799, %f32800, %f32801 },    { %r1, %r2 },            { %r3 },                { %f32798, %f32799, %f32800, %f32801 }; 
	// end inline asm
	// begin inline asm
	mma.sync.aligned.m16n8k8.row.col.f32.f16.f16.f32    { %f32794, %f32795, %f32796, %f32797 },    { %r1, %r2 },            { %r3 },                { %f32794, %f32795, %f32796, %f32797 }; 
	// end inline asm
	// begin inline asm
	mma.sync.aligned.m16n8k8.row.col.f32.f16.f16.f32    { %f32798, %f32799, %f32800, %f32801 },    { %r1, %r2 },            { %r3 },                { %f32798, %f32799, %f32800, %f32801 }; 
	// end inline asm
	// begin inline asm
	mma.sync.aligned.m16n8k8.row.col.f32.f16.f16.f32    { %f32794, %f32795, %f32796, %f32797 },    { %r1, %r2 },            { %r3 },                { %f32794, %f32795, %f32796, %f32797 }; 
	// end inline asm
	// begin inline asm
	mma.sync.aligned.m16n8k8.row.col.f32.f16.f16.f32    { %f32798, %f32799, %f32800, %f32801 },    { %r1, %r2 },            { %r3 },                { %f32798, %f32799, %f32800, %f32801 }; 
	// end inline asm
	// begin inline asm
	mma.sync.aligned.m16n8k8.row.col.f32.f16.f16.f32    { %f32794, %f32795, %f32796, %f32797 },    { %r1, %r2 },            { %r3 },                { %f32794, %f32795, %f32796, %f32797 }; 
	// end inline asm
	// begin inline asm
	mma.sync.aligned.m16n8k8.row.col.f32.f16.f16.f32    { %f32798, %f32799, %f32800, %f32801 },    { %r1, %r2 },            { %r3 },                { %f32798, %f32799, %f32800, %f32801 }; 
	// end inline asm
	// begin inline asm
	mma.sync.aligned.m16n8k8.row.col.f32.f16.f16.f32    { %f32794, %f32795, %f32796, %f32797 },    { %r1, %r2 },            { %r3 },                { %f32794, %f32795, %f32796, %f32797 }; 
	// end inline asm
	// begin inline asm
	mma.sync.aligned.m16n8k8.row.col.f32.f16.f16.f32    { %f32798, %f32799, %f32800, %f32801 },    { %r1, %r2 },            { %r3 },                { %f32798, %f32799, %f32800, %f32801 }; 
	// end inline asm
	// begin inline asm
	mma.sync.aligned.m16n8k8.row.col.f32.f16.f16.f32    { %f32794, %f32795, %f32796, %f32797 },    { %r1, %r2 },            { %r3 },                { %f32794, %f32795, %f32796, %f32797 }; 
	// end inline asm
	// begin inline asm
	mma.sync.aligned.m16n8k8.row.col.f32.f16.f16.f32    { %f32798, %f32799, %f32800, %f32801 },    { %r1, %r2 },            { %r3 },                { %f32798, %f32799, %f32800, %f32801 }; 
	// end inline asm
	// begin inline asm
	mma.sync.aligned.m16n8k8.row.col.f32.f16.f16.f32    { %f32794, %f32795, %f32796, %f32797 },    { %r1, %r2 },            { %r3 },                { %f32794, %f32795, %f32796, %f32797 }; 
	// end inline asm
	// begin inline asm
	mma.sync.aligned.m16n8k8.row.col.f32.f16.f16.f32    { %f32798, %f32799, %f32800, %f32801 },    { %r1, %r2 },            { %r3 },                { %f32798, %f32799, %f32800, %f32801 }; 
	// end inline asm
	// begin inline asm
	mma.sync.aligned.m16n8k8.row.col.f32.f16.f16.f32    { %f32794, %f32795, %f32796, %f32797 },    { %r1, %r2 },            { %r3 },                { %f32794, %f32795, %f32796, %f32797 }; 
	// end inline asm
	// begin inline asm
	mma.sync.aligned.m16n8k8.row.col.f32.f16.f16.f32    { %f32798, %f32799, %f32800, %f32801 },    { %r1, %r2 },            { %r3 },                { %f32798, %f32799, %f32800, %f32801 }; 
	// end inline asm
	// begin inline asm
	mma.sync.aligned.m16n8k8.row.col.f32.f16.f16.f32    { %f32794, %f32795, %f32796, %f32797 },    { %r1, %r2 },            { %r3 },                { %f32794, %f32795, %f32796, %f32797 }; 
	// end inline asm
	// begin inline asm
	mma.sync.aligned.m16n8k8.row.col.f32.f16.f16.f32    { %f32798, %f32799, %f32800, %f32801 },    { %r1, %r2 },            { %r3 },                { %f32798, %f32799, %f32800, %f32801 }; 
	// end inline asm
	// begin inline asm
	mma.sync.aligned.m16n8k8.row.col.f32.f16.f16.f32    { %f32794, %f32795, %f32796, %f32797 },    { %r1, %r2 },            { %r3 },                { %f32794, %f32795, %f32796, %f32797 }; 
	// end inline asm
	// begin inline asm
	mma.sync.aligned.m16n8k8.row.col.f32.f16.f16.f32    { %f32798, %f32799, %f32800, %f32801 },    { %r1, %r2 },            { %r3 },                { %f32798, %f32799, %f32800, %f32801 }; 
	// end inline asm
	// begin inline asm
	mma.sync.aligned.m16n8k8.row.col.f32.f16.f16.f32    { %f32794, %f32795, %f32796, %f32797 },    { %r1, %r2 },            { %r3 },                { %f32794, %f32795, %f32796, %f32797 }; 
	// end inline asm
	// begin inline asm
	mma.sync.aligned.m16n8k8.row.col.f32.f16.f16.f32    { %f32798, %f32799, %f32800, %f32801 },    { %r1, %r2 },            { %r3 },                { %f32798, %f32799, %f32800, %f32801 }; 
	// end inline asm
	// begin inline asm
	mma.sync.aligned.m16n8k8.row.col.f32.f16.f16.f32    { %f32794, %f32795, %f32796, %f32797 },    { %r1, %r2 },            { %r3 },                { %f32794, %f32795, %f32796, %f32797 }; 
	// end inline asm
	// begin inline asm
	mma.sync.aligned.m16n8k8.row.col.f32.f16.f16.f32    { %f32798, %f32799, %f32800, %f32801 },    { %r1, %r2 },            { %r3 },                { %f32798, %f32799, %f32800, %f32801 }; 
	// end inline asm
	// begin inline asm
	mma.sync.aligned.m16n8k8.row.col.f32.f16.f16.f32    { %f32794, %f32795, %f32796, %f32797 },    { %r1, %r2 },            { %r3 },                { %f32794, %f32795, %f32796, %f32797 }; 
	// end inline asm
	// begin inline asm
	mma.sync.aligned.m16n8k8.row.col.f32.f16.f16.f32    { %f32798, %f32799, %f32800, %f32801 },    { %r1, %r2 },            { %r3 },                { %f32798, %f32799, %f32800, %f32801 }; 
	// end inline asm
	// begin inline asm
	mma.sync.aligned.m16n8k8.row.col.f32.f16.f16.f32    { %f32794, %f32795, %f32796, %f32797 },    { %r1, %r2 },            { %r3 },                { %f32794, %f32795, %f32796, %f32797 }; 
	// end inline asm
	// begin inline asm
	mma.sync.aligned.m16n8k8.row.col.f32.f16.f16.f32    { %f32798, %f32799, %f32800, %f32801 },    { %r1, %r2 },            { %r3 },                { %f32798, %f32799, %f32800, %f32801 }; 
	// end inline asm
	// begin inline asm
	mma.sync.aligned.m16n8k8.row.col.f32.f16.f16.f32    { %f32794, %f32795, %f32796, %f32797 },    { %r1, %r2 },            { %r3 },                { %f32794, %f32795, %f32796, %f32797 }; 
	// end inline asm
	// begin inline asm
	mma.sync.aligned.m16n8k8.row.col.f32.f16.f16.f32    { %f32798, %f32799, %f32800, %f32801 },    { %r1, %r2 },            { %r3 },                { %f32798, %f32799, %f32800, %f32801 }; 
	// end inline asm
	// begin inline asm
	mma.sync.aligned.m16n8k8.row.col.f32.f16.f16.f32    { %f32794, %f32795, %f32796, %f32797 },    { %r1, %r2 },            { %r3 },                { %f32794, %f32795, %f32796, %f32797 }; 
	// end inline asm
	// begin inline asm
	mma.sync.aligned.m16n8k8.row.col.f32.f16.f16.f32    { %f32798, %f32799, %f32800, %f32801 },    { %r1, %r2 },            { %r3 },                { %f32798, %f32799, %f32800, %f32801 }; 
	// end inline asm
	// begin inline asm
	mma.sync.aligned.m16n8k8.row.col.f32.f16.f16.f32    { %f32794, %f32795, %f32796, %f32797 },    { %r1, %r2 },            { %r3 },                { %f32794, %f32795, %f32796, %f32797 }; 
	// end inline asm
	// begin inline asm
	mma.sync.aligned.m16n8k8.row.col.f32.f16.f16.f32    { %f32798, %f32799, %f32800, %f32801 },    { %r1, %r2 },            { %r3 },                { %f32798, %f32799, %f32800, %f32801 }; 
	// end inline asm
	// begin inline asm
	mma.sync.aligned.m16n8k8.row.col.f32.f16.f16.f32    { %f32794, %f32795, %f32796, %f32797 },    { %r1, %r2 },            { %r3 },                { %f32794, %f32795, %f32796, %f32797 }; 
	// end inline asm
	// begin inline asm
	mma.sync.aligned.m16n8k8.row.col.f32.f16.f16.f32    { %f32798, %f32799, %f32800, %f32801 },    { %r1, %r2 },            { %r3 },                { %f32798, %f32799, %f32800, %f32801 }; 
	// end inline asm
	// begin inline asm
	mma.sync.aligned.m16n8k8.row.col.f32.f16.f16.f32    { %f32794, %f32795, %f32796, %f32797 },    { %r1, %r2 },            { %r3 },                { %f32794, %f32795, %f32796, %f32797 }; 
	// end inline asm
	// begin inline asm
	mma.sync.aligned.m16n8k8.row.col.f32.f16.f16.f32    { %f32798, %f32799, %f32800, %f32801 },    { %r1, %r2 },            { %r3 },                { %f32798, %f32799, %f32800, %f32801 }; 
	// end inline asm
	// begin inline asm
	mma.sync.aligned.m16n8k8.row.col.f32.f16.f16.f32    { %f32794, %f32795, %f32796, %f32797 },    { %r1, %r2 },            { %r3 },                { %f32794, %f32795, %f32796, %f32797 }; 
	// end inline asm
	// begin inline asm
	mma.sync.aligned.m16n8k8.row.col.f32.f16.f16.f32    { %f32798, %f32799, %f32800, %f32801 },    { %r1, %r2 },            { %r3 },                { %f32798, %f32799, %f32800, %f32801 }; 
	// end inline asm
	// begin inline asm
	mma.sync.aligned.m16n8k8.row.col.f32.f16.f16.f32    { %f32794, %f32795, %f32796, %f32797 },    { %r1, %r2 },            { %r3 },                { %f32794, %f32795, %f32796, %f32797 }; 
	// end inline asm
	// begin inline asm
	mma.sync.aligned.m16n8k8.row.col.f32.f16.f16.f32    { %f32798, %f32799, %f32800, %f32801 },    { %r1, %r2 },            { %r3 },                { %f32798, %f32799, %f32800, %f32801 }; 
	// end inline asm
	// begin inline asm
	mma.sync.aligned.m16n8k8.row.col.f32.f16.f16.f32    { %f32794, %f32795, %f32796, %f32797 },    { %r1, %r2 },            { %r3 },                { %f32794, %f32795, %f32796, %f32797 }; 
	// end inline asm
	// begin inline asm
	mma.sync.aligned.m16n8k8.row.col.f32.f16.f16.f32    { %f32798, %f32799, %f32800, %f32801 },    { %r1, %r2 },            { %r3 },                { %f32798, %f32799, %f32800, %f32801 }; 
	// end inline asm
	// begin inline asm
	mma.sync.aligned.m16n8k8.row.col.f32.f16.f16.f32    { %f32794, %f32795, %f32796, %f32797 },    { %r1, %r2 },            { %r3 },                { %f32794, %f32795, %f32796, %f32797 }; 
	// end inline asm
	// begin inline asm
	mma.sync.aligned.m16n8k8.row.col.f32.f16.f16.f32    { %f32798, %f32799, %f32800, %f32801 },    { %r1, %r2 },            { %r3 },                { %f32798, %f32799, %f32800, %f32801 }; 
	// end inline asm
	// begin inline asm
	mma.sync.aligned.m16n8k8.row.col.f32.f16.f16.f32    { %f32794, %f32795, %f32796, %f32797 },    { %r1, %r2 },            { %r3 },                { %f32794, %f32795, %f32796, %f32797 }; 
	// end inline asm
	// begin inline asm
	mma.sync.aligned.m16n8k8.row.col.f32.f16.f16.f32    { %f32798, %f32799, %f32800, %f32801 },    { %r1, %r2 },            { %r3 },                { %f32798, %f32799, %f32800, %f32801 }; 
	// end inline asm
	// begin inline asm
	mma.sync.aligned.m16n8k8.row.col.f32.f16.f16.f32    { %f32794, %f32795, %f32796, %f32797 },    { %r1, %r2 },            { %r3 },                { %f32794, %f32795, %f32796, %f32797 }; 
	// end inline asm
	// begin inline asm
	mma.sync.aligned.m16n8k8.row.col.f32.f16.f16.f32    { %f32798, %f32799, %f32800, %f32801 },    { %r1, %r2 },            { %r3 },                { %f32798, %f32799, %f32800, %f32801 }; 
	// end inline asm
	// begin inline asm
	mma.sync.aligned.m16n8k8.row.col.f32.f16.f16.f32    { %f32794, %f32795, %f32796, %f32797 },    { %r1, %r2 },            { %r3 },                { %f32794, %f32795, %f32796, %f32797 }; 
	// end inline asm
	// begin inline asm
	mma.sync.aligned.m16n8k8.row.col.f32.f16.f16.f32    { %f32798, %f32799, %f32800, %f32801 },    { %r1, %r2 },            { %r3 },                { %f32798, %f32799, %f32800, %f32801 }; 
	// end inline asm
	// begin inline asm
	mma.sync.aligned.m16n8k8.row.col.f32.f16.f16.f32    { %f32794, %f32795, %f32796, %f32797 },    { %r1, %r2 },            { %r3 },                { %f32794, %f32795, %f32796, %f32797 }; 
	// end inline asm
	// begin inline asm
	mma.sync.aligned.m16n8k8.row.col.f32.f16.f16.f32    { %f32798, %f32799, %f32800, %f32801 },    { %r1, %r2 },            { %r3 },                { %f32798, %f32799, %f32800, %f32801 }; 
	// end inline asm
	// begin inline asm
	mma.sync.aligned.m16n8k8.row.col.f32.f16.f16.f32    { %f32794, %f32795, %f32796, %f32797 },    { %r1, %r2 },            { %r3 },                { %f32794, %f32795, %f32796, %f32797 }; 
	// end inline asm
	// begin inline asm
	mma.sync.aligned.m16n8k8.row.col.f32.f16.f16.f32    { %f32798, %f32799, %f32800, %f32801 },    { %r1, %r2 },            { %r3 },                { %f32798, %f32799, %f32800, %f32801 }; 
	// end inline asm
	// begin inline asm
	mma.sync.aligned.m16n8k8.row.col.f32.f16.f16.f32    { %f32794, %f32795, %f32796, %f32797 },    { %r1, %r2 },            { %r3 },                { %f32794, %f32795, %f32796, %f32797 }; 
	// end inline asm
	// begin inline asm
	mma.sync.aligned.m16n8k8.row.col.f32.f16.f16.f32    { %f32798, %f32799, %f32800, %f32801 },    { %r1, %r2 },            { %r3 },                { %f32798, %f32799, %f32800, %f32801 }; 
	// end inline asm
	// begin inline asm
	mma.sync.aligned.m16n8k8.row.col.f32.f16.f16.f32    { %f32794, %f32795, %f32796, %f32797 },    { %r1, %r2 },            { %r3 },                { %f32794, %f32795, %f32796, %f32797 }; 
	// end inline asm
	// begin inline asm
	mma.sync.aligned.m16n8k8.row.col.f32.f16.f16.f32    { %f32798, %f32799, %f32800, %f32801 },    { %r1, %r2 },            { %r3 },                { %f32798, %f32799, %f32800, %f32801 }; 
	// end inline asm
	// begin inline asm
	mma.sync.aligned.m16n8k8.row.col.f32.f16.f16.f32    { %f32794, %f32795, %f32796, %f32797 },    { %r1, %r2 },            { %r3 },                { %f32794, %f32795, %f32796, %f32797 }; 
	// end inline asm
	// begin inline asm
	mma.sync.aligned.m16n8k8.row.col.f32.f16.f16.f32    { %f32798, %f32799, %f32800, %f32801 },    { %r1, %r2 },            { %r3 },                { %f32798, %f32799, %f32800, %f32801 }; 
	// end inline asm
	// begin inline asm
	mma.sync.aligned.m16n8k8.row.col.f32.f16.f16.f32    { %f32794, %f32795, %f32796, %f32797 },    { %r1, %r2 },            { %r3 },                { %f32794, %f32795, %f32796, %f32797 }; 
	// end inline asm
	// begin inline asm
	mma.sync.aligned.m16n8k8.row.col.f32.f16.f16.f32    { %f32798, %f32799, %f32800, %f32801 },    { %r1, %r2 },            { %r3 },                { %f32798, %f32799, %f32800, %f32801 }; 
	// end inline asm
	// begin inline asm
	mma.sync.aligned.m16n8k8.row.col.f32.f16.f16.f32    { %f32794, %f32795, %f32796, %f32797 },    { %r1, %r2 },            { %r3 },                { %f32794, %f32795, %f32796, %f32797 }; 
	// end inline asm
	// begin inline asm
	mma.sync.aligned.m16n8k8.row.col.f32.f16.f16.f32    { %f32798, %f32799, %f32800, %f32801 },    { %r1, %r2 },            { %r3 },                { %f32798, %f32799, %f32800, %f32801 }; 
	// end inline asm
	// begin inline asm
	mma.sync.aligned.m16n8k8.row.col.f32.f16.f16.f32    { %f32794, %f32795, %f32796, %f32797 },    { %r1, %r2 },            { %r3 },                { %f32794, %f32795, %f32796, %f32797 }; 
	// end inline asm
	// begin inline asm
	mma.sync.aligned.m16n8k8.row.col.f32.f16.f16.f32    { %f32798, %f32799, %f32800, %f32801 },    { %r1, %r2 },            { %r3 },                { %f32798, %f32799, %f32800, %f32801 }; 
	// end inline asm
	// begin inline asm
	mma.sync.aligned.m16n8k8.row.col.f32.f16.f16.f32    { %f32794, %f32795, %f32796, %f32797 },    { %r1, %r2 },            { %r3 },                { %f32794, %f32795, %f32796, %f32797 }; 
	// end inline asm
	// begin inline asm
	mma.sync.aligned.m16n8k8.row.col.f32.f16.f16.f32    { %f32798, %f32799, %f32800, %f32801 },    { %r1, %r2 },            { %r3 },                { %f32798, %f32799, %f32800, %f32801 }; 
	// end inline asm
	// begin inline asm
	mma.sync.aligned.m16n8k8.row.col.f32.f16.f16.f32    { %f32794, %f32795, %f32796, %f32797 },    { %r1, %r2 },            { %r3 },                { %f32794, %f32795, %f32796, %f32797 }; 
	// end inline asm
	// begin inline asm
	mma.sync.aligned.m16n8k8.row.col.f32.f16.f16.f32    { %f32798, %f32799, %f32800, %f32801 },    { %r1, %r2 },            { %r3 },                { %f32798, %f32799, %f32800, %f32801 }; 
	// end inline asm
	// begin inline asm
	mma.sync.aligned.m16n8k8.row.col.f32.f16.f16.f32    { %f32794, %f32795, %f32796, %f32797 },    { %r1, %r2 },            { %r3 },                { %f32794, %f32795, %f32796, %f32797 }; 
	// end inline asm
	// begin inline asm
	mma.sync.aligned.m16n8k8.row.col.f32.f16.f16.f32    { %f32798, %f32799, %f32800, %f32801 },    { %r1, %r2 },            { %r3 },                { %f32798, %f32799, %f32800, %f32801 }; 
	// end inline asm
	// begin inline asm
	mma.sync.aligned.m16n8k8.row.col.f32.f16.f16.f32    { %f32794, %f32795, %f32796, %f32797 },    { %r1, %r2 },            { %r3 },                { %f32794, %f32795, %f32796, %f32797 }; 
	// end inline asm
	// begin inline asm
	mma.sync.aligned.m16n8k8.row.col.f32.f16.f16.f32    { %f32798, %f32799, %f32800, %f32801 },    { %r1, %r2 },            { %r3 },                { %f32798, %f32799, %f32800, %f32801 }; 
	// end inline asm
	// begin inline asm
	mma.sync.aligned.m16n8k8.row.col.f32.f16.f16.f32    { %f32794, %f32795, %f32796, %f32797 },    { %r1, %r2 },            { %r3 },                { %f32794, %f32795, %f32796, %f32797 }; 
	// end inline asm
	// begin inline asm
	mma.sync.aligned.m16n8k8.row.col.f32.f16.f16.f32    { %f32798, %f32799, %f32800, %f32801 },    { %r1, %r2 },            { %r3 },                { %f32798, %f32799, %f32800, %f32801 }; 
	// end inline asm
	// begin inline asm
	mma.sync.aligned.m16n8k8.row.col.f32.f16.f16.f32    { %f32794, %f32795, %f32796, %f32797 },    { %r1, %r2 },            { %r3 },                { %f32794, %f32795, %f32796, %f32797 }; 
	// end inline asm
	// begin inline asm
	mma.sync.aligned.m16n8k8.row.col.f32.f16.f16.f32    { %f32798, %f32799, %f32800, %f32801 },    { %r1, %r2 },            { %r3 },                { %f32798, %f32799, %f32800, %f32801 }; 
	// end inline asm
	// begin inline asm
	mma.sync.aligned.m16n8k8.row.col.f32.f16.f16.f32    { %f32794, %f32795, %f32796, %f32797 },    { %r1, %r2 },            { %r3 },                { %f32794, %f32795, %f32796, %f32797 }; 
	// end inline asm
	// begin inline asm
	mma.sync.aligned.m16n8k8.row.col.f32.f16.f16.f32    { %f32798, %f32799, %f32800, %f32801 },    { %r1, %r2 },            { %r3 },                { %f32798, %f32799, %f32800, %f32801 }; 
	// end inline asm
	// begin inline asm
	mma.sync.aligned.m16n8k8.row.col.f32.f16.f16.f32    { %f32794, %f32795, %f32796, %f32797 },    { %r1, %r2 },            { %r3 },                { %f32794, %f32795, %f32796, %f32797 }; 
	// end inline asm
	// begin inline asm
	mma.sync.aligned.m16n8k8.row.col.f32.f16.f16.f32    { %f32798, %f32799, %f32800, %f32801 },    { %r1, %r2 },            { %r3 },                { %f32798, %f32799, %f32800, %f32801 }; 
	// end inline asm
	// begin inline asm
	mma.sync.aligned.m16n8k8.row.col.f32.f16.f16.f32    { %f32794, %f32795, %f32796, %f32797 },    { %r1, %r2 },            { %r3 },                { %f32794, %f32795, %f32796, %f32797 }; 
	// end inline asm
	// begin inline asm
	mma.sync.aligned.m16n8k8.row.col.f32.f16.f16.f32    { %f32798, %f32799, %f32800, %f32801 },    { %r1, %r2 },            { %r3 },                { %f32798, %f32799, %f32800, %f32801 }; 
	// end inline asm
	// begin inline asm
	mma.sync.aligned.m16n8k8.row.col.f32.f16.f16.f32    { %f32794, %f32795, %f32796, %f32797 },    { %r1, %r2 },            { %r3 },                { %f32794, %f32795, %f32796, %f32797 }; 
	// end inline asm
	// begin inline asm
	mma.sync.aligned.m16n8k8.row.col.f32.f16.f16.f32    { %f32798, %f32799, %f32800, %f32801 },    { %r1, %r2 },            { %r3 },                { %f32798, %f32799, %f32800, %f32801 }; 
	// end inline asm
	// begin inline asm
	mma.sync.aligned.m16n8k8.row.col.f32.f16.f16.f32    { %f32794, %f32795, %f32796, %f32797 },    { %r1, %r2 },            { %r3 },                { %f32794, %f32795, %f32796, %f32797 }; 
	// end inline asm
	// begin inline asm
	mma.sync.aligned.m16n8k8.row.col.f32.f16.f16.f32    { %f32798, %f32799, %f32800, %f32801 },    { %r1, %r2 },            { %r3 },                { %f32798, %f32799, %f32800, %f32801 }; 
	// end inline asm
	// begin inline asm
	mma.sync.aligned.m16n8k8.row.col.f32.f16.f16.f32    { %f32794, %f32795, %f32796, %f32797 },    { %r1, %r2 },            { %r3 },                { %f32794, %f32795, %f32796, %f32797 }; 
	// end inline asm
	// begin inline asm
	mma.sync.aligned.m16n8k8.row.col.f32.f16.f16.f32    { %f32798, %f32799, %f32800, %f32801 },    { %r1, %r2 },            { %r3 },                { %f32798, %f32799, %f32800, %f32801 }; 
	// end inline asm
	// begin inline asm
	mma.sync.aligned.m16n8k8.row.col.f32.f16.f16.f32    { %f32794, %f32795, %f32796, %f32797 },    { %r1, %r2 },            { %r3 },                { %f32794, %f32795, %f32796, %f32797 }; 
	// end inline asm
	// begin inline asm
	mma.sync.aligned.m16n8k8.row.col.f32.f16.f16.f32    { %f32798, %f32799, %f32800, %f32801 },    { %r1, %r2 },            { %r3 },                { %f32798, %f32799, %f32800, %f32801 }; 
	// end inline asm
	// begin inline asm
	mma.sync.aligned.m16n8k8.row.col.f32.f16.f16.f32    { %f32794, %f32795, %f32796, %f32797 },    { %r1, %r2 },            { %r3 },                { %f32794, %f32795, %f32796, %f32797 }; 
	// end inline asm
	// begin inline asm
	mma.sync.aligned.m16n8k8.row.col.f32.f16.f16.f32    { %f32798, %f32799, %f32800, %f32801 },    { %r1, %r2 },            { %r3 },                { %f32798, %f32799, %f32800, %f32801 }; 
	// end inline asm
	// begin inline asm
	mma.sync.aligned.m16n8k8.row.col.f32.f16.f16.f32    { %f32794, %f32795, %f32796, %f32797 },    { %r1, %r2 },            { %r3 },                { %f32794, %f32795, %f32796, %f32797 }; 
	// end inline asm
	// begin inline asm
	mma.sync.aligned.m16n8k8.row.col.f32.f16.f16.f32    { %f32798, %f32799, %f32800, %f32801 },    { %r1, %r2 },            { %r3 },                { %f32798, %f32799, %f32800, %f32801 }; 
	// end inline asm
	// begin inline asm
	mma.sync.aligned.m16n8k8.row.col.f32.f16.f16.f32    { %f32794, %f32795, %f32796, %f32797 },    { %r1, %r2 },            { %r3 },                { %f32794, %f32795, %f32796, %f32797 }; 
	// end inline asm
	// begin inline asm
	mma.sync.aligned.m16n8k8.row.col.f32.f16.f16.f32    { %f32798, %f32799, %f32800, %f32801 },    { %r1, %r2 },            { %r3 },                { %f32798, %f32799, %f32800, %f32801 }; 
	// end inline asm
	// begin inline asm
	mma.sync.aligned.m16n8k8.row.col.f32.f16.f16.f32    { %f32794, %f32795, %f32796, %f32797 },    { %r1, %r2 },            { %r3 },                { %f32794, %f32795, %f32796, %f32797 }; 
	// end inline asm
	// begin inline asm
	mma.sync.aligned.m16n8k8.row.col.f32.f16.f16.f32    { %f32798, %f32799, %f32800, %f32801 },    { %r1, %r2 },            { %r3 },                { %f32798, %f32799, %f32800, %f32801 }; 
	// end inline asm
	// begin inline asm
	mma.sync.aligned.m16n8k8.row.col.f32.f16.f16.f32    { %f32794, %f32795, %f32796, %f32797 },    { %r1, %r2 },            { %r3 },                { %f32794, %f32795, %f32796, %f32797 }; 
	// end inline asm
	// begin inline asm
	mma.sync.aligned.m16n8k8.row.col.f32.f16.f16.f32    { %f32798, %f32799, %f32800, %f32801 },    { %r1, %r2 },            { %r3 },                { %f32798, %f32799, %f32800, %f32801 }; 
	// end inline asm
	// begin inline asm
	mma.sync.aligned.m16n8k8.row.col.f32.f16.f16.f32    { %f32794, %f32795, %f32796, %f32797 },    { %r1, %r2 },            { %r3 },                { %f32794, %f32795, %f32796, %f32797 }; 
	// end inline asm
	// begin inline asm
	mma.sync.aligned.m16n8k8.row.col.f32.f16.f16.f32    { %f32798, %f32799, %f32800, %f32801 },    { %r1, %r2 },            { %r3 },                { %f32798, %f32799, %f32800, %f32801 }; 
	// end inline asm
	// begin inline asm
	mma.sync.aligned.m16n8k8.row.col.f32.f16.f16.f32    { %f32794, %f32795, %f32796, %f32797 },    { %r1, %r2 },            { %r3 },                { %f32794, %f32795, %f32796, %f32797 }; 
	// end inline asm
	// begin inline asm
	mma.sync.aligned.m16n8k8.row.col.f32.f16.f16.f32    { %f32798, %f32799, %f32800, %f32801 },    { %r1, %r2 },            { %r3 },                { %f32798, %f32799, %f32800, %f32801 }; 
	// end inline asm
	// begin inline asm
	mma.sync.aligned.m16n8k8.row.col.f32.f16.f16.f32    { %f32794, %f32795, %f32796, %f32797 },    { %r1, %r2 },            { %r3 },                { %f32794, %f32795, %f32796, %f32797 }; 
	// end inline asm
	// begin inline asm
	mma.sync.aligned.m16n8k8.row.col.f32.f16.f16.f32    { %f32798, %f32799, %f32800, %f32801 },    { %r1, %r2 },            { %r3 },                { %f32798, %f32799, %f32800, %f32801 }; 
	// end inline asm
	// begin inline asm
	mma.sync.aligned.m16n8k8.row.col.f32.f16.f16.f32    { %f32794, %f32795, %f32796, %f32797 },    { %r1, %r2 },            { %r3 },                { %f32794, %f32795, %f32796, %f32797 }; 
	// end inline asm
	// begin inline asm
	mma.sync.aligned.m16n8k8.row.col.f32.f16.f16.f32    { %f32798, %f32799, %f32800, %f32801 },    { %r1, %r2 },            { %r3 },                { %f32798, %f32799, %f32800, %f32801 }; 
	// end inline asm
	// begin inline asm
	mma.sync.aligned.m16n8k8.row.col.f32.f16.f16.f32    { %f32794, %f32795, %f32796, %f32797 },    { %r1, %r2 },            { %r3 },                { %f32794, %f32795, %f32796, %f32797 }; 
	// end inline asm
	// begin inline asm
	mma.sync.aligned.m16n8k8.row.col.f32.f16.f16.f32    { %f32798, %f32799, %f32800, %f32801 },    { %r1, %r2 },            { %r3 },                { %f32798, %f32799, %f32800, %f32801 }; 
	// end inline asm
	// begin inline asm
	mma.sync.aligned.m16n8k8.row.col.f32.f16.f16.f32    { %f32794, %f32795, %f32796, %f32797 },    { %r1, %r2 },            { %r3 },                { %f32794, %f32795, %f32796, %f32797 }; 
	// end inline asm
	// begin inline asm
	mma.sync.aligned.m16n8k8.row.col.f32.f16.f16.f32    { %f32798, %f32799, %f32800, %f32801 },    { %r1, %r2 },            { %r3 },                { %f32798, %f32799, %f32800, %f32801 }; 
	// end inline asm
	// begin inline asm
	mma.sync.aligned.m16n8k8.row.col.f32.f16.f16.f32    { %f32794, %f32795, %f32796, %f32797 },    { %r1, %r2 },            { %r3 },                { %f32794, %f32795, %f32796, %f32797 }; 
	// end inline asm
	// begin inline asm
	mma.sync.aligned.m16n8k8.row.col.f32.f16.f16.f32    { %f32798, %f32799, %f32800, %f32801 },    { %r1, %r2 },            { %r3 },                { %f32798, %f32799, %f32800, %f32801 }; 
	// end inline asm
	// begin inline asm
	mma.sync.aligned.m16n8k8.row.col.f32.f16.f16.f32    { %f32794, %f32795, %f32796, %f32797 },    { %r1, %r2 },            { %r3 },                { %f32794, %f32795, %f32796, %f32797 }; 
	// end inline asm
	// begin inline asm
	mma.sync.aligned.m16n8k8.row.col.f32.f16.f16.f32    { %f32798, %f32799, %f32800, %f32801 },    { %r1, %r2 },            { %r3 },                { %f32798, %f32799, %f32800, %f32801 }; 
	// end inline asm
	// begin inline asm
	mma.sync.aligned.m16n8k8.row.col.f32.f16.f16.f32    { %f32794, %f32795, %f32796, %f32797 },    { %r1, %r2 },            { %r3 },                { %f32794, %f32795, %f32796, %f32797 }; 
	// end inline asm
	// begin inline asm
	mma.sync.aligned.m16n8k8.row.col.f32.f16.f16.f32    { %f32798, %f32799, %f32800, %f32801 },    { %r1, %r2 },            { %r3 },                { %f32798, %f32799, %f32800, %f32801 }; 
	// end inline asm
	// begin inline asm
	mma.sync.aligned.m16n8k8.row.col.f32.f16.f16.f32    { %f32794, %f32795, %f32796, %f32797 },    { %r1, %r2 },            { %r3 },                { %f32794, %f32795, %f32796, %f32797 }; 
	// end inline asm
	// begin inline asm
	mma.sync.aligned.m16n8k8.row.col.f32.f16.f16.f32    { %f32798, %f32799, %f32800, %f32801 },    { %r1, %r2 },            { %r3 },                { %f32798, %f32799, %f32800, %f32801 }; 
	// end inline asm
	// begin inline asm
	mma.sync.aligned.m16n8k8.row.col.f32.f16.f16.f32    { %f32794, %f32795, %f32796, %f32797 },    { %r1, %r2 },            { %r3 },                { %f32794, %f32795, %f32796, %f32797 }; 
	// end inline asm
	// begin inline asm
	mma.sync.aligned.m16n8k8.row.col.f32.f16.f16.f32    { %f32798, %f32799, %f32800, %f32801 },    { %r1, %r2 },            { %r3 },                { %f32798, %f32799, %f32800, %f32801 }; 
	// end inline asm
	// begin inline asm
	mma.sync.aligned.m16n8k8.row.col.f32.f16.f16.f32    { %f32794, %f32795, %f32796, %f32797 },    { %r1, %r2 },            { %r3 },                { %f32794, %f32795, %f32796, %f32797 }; 
	// end inline asm
	// begin inline asm
	mma.sync.aligned.m16n8k8.row.col.f32.f16.f16.f32    { %f32798, %f32799, %f32800, %f32801 },    { %r1, %r2 },            { %r3 },                { %f32798, %f32799, %f32800, %f32801 }; 
	// end inline asm
	// begin inline asm
	mma.sync.aligned.m16n8k8.row.col.f32.f16.f16.f32    { %f32794, %f32795, %f32796, %f32797 },    { %r1, %r2 },            { %r3 },                { %f32794, %f32795, %f32796, %f32797 }; 
	// end inline asm
	// begin inline asm
	mma.sync.aligned.m16n8k8.row.col.f32.f16.f16.f32    { %f32798, %f32799, %f32800, %f32801 },    { %r1, %r2 },            { %r3 },                { %f32798, %f32799, %f32800, %f32801 }; 
	// end inline asm
	// begin inline asm
	mma.sync.aligned.m16n8k8.row.col.f32.f16.f16.f32    { %f32794, %f32795, %f32796, %f32797 },    { %r1, %r2 },            { %r3 },                { %f32794, %f32795, %f32796, %f32797 }; 
	// end inline asm
	// begin inline asm
	mma.sync.aligned.m16n8k8.row.col.f32.f16.f16.f32    { %f32798, %f32799, %f32800, %f32801 },    { %r1, %r2 },            { %r3 },                { %f32798, %f32799, %f32800, %f32801 }; 
	// end inline asm
	// begin inline asm
	mma.sync.aligned.m16n8k8.row.col.f32.f16.f16.f32    { %f32794, %f32795, %f32796, %f32797 },    { %r1, %r2 },            { %r3 },                { %f32794, %f32795, %f32796, %f32797 }; 
	// end inline asm
	// begin inline asm
	mma.sync.aligned.m16n8k8.row.col.f32.f16.f16.f32    { %f32798, %f32799, %f32800, %f32801 },    { %r1, %r2 },            { %r3 },                { %f32798, %f32799, %f32800, %f32801 }; 
	// end inline asm
	// begin inline asm
	mma.sync.aligned.m16n8k8.row.col.f32.f16.f16.f32    { %f32794, %f32795, %f32796, %f32797 },    { %r1, %r2 },            { %r3 },                { %f32794, %f32795, %f32796, %f32797 }; 
	// end inline asm
	// begin inline asm
	mma.sync.aligned.m16n8k8.row.col.f32.f16.f16.f32    { %f32798, %f32799, %f32800, %f32801 },    { %r1, %r2 },            { %r3 },                { %f32798, %f32799, %f32800, %f32801 }; 
	// end inline asm
	// begin inline asm
	mma.sync.aligned.m16n8k8.row.col.f32.f16.f16.f32    { %f32794, %f32795, %f32796, %f32797 },    { %r1, %r2 },            { %r3 },                { %f32794, %f32795, %f32796, %f32797 }; 
	// end inline asm
	// begin inline asm
	mma.sync.aligned.m16n8k8.row.col.f32.f16.f16.f32    { %f32798, %f32799, %f32800, %f32801 },    { %r1, %r2 },            { %r3 },                { %f32798, %f32799, %f32800, %f32801 }; 
	// end inline asm
	// begin inline asm
	mma.sync.aligned.m16n8k8.row.col.f32.f16.f16.f32    { %f32794, %f32795, %f32796, %f32797 },    { %r1, %r2 },            { %r3 },                { %f32794, %f32795, %f32796, %f32797 }; 
	// end inline asm
	// begin inline asm
	mma.sync.aligned.m16n8k8.row.col.f32.f16.f16.f32    { %f32798, %f32799, %f32800, %f32801 },    { %r1, %r2 },            { %r3 },                { %f32798, %f32799, %f32800, %f32801 }; 
	// end inline asm
	// begin inline asm
	mma.sync.aligned.m16n8k8.row.col.f32.f16.f16.f32    { %f32794, %f32795, %f32796, %f32797 },    { %r1, %r2 },            { %r3 },                { %f32794, %f32795, %f32796, %f32797 }; 
	// end inline asm
	// begin inline asm
	mma.sync.aligned.m16n8k8.row.col.f32.f16.f16.f32    { %f32798, %f32799, %f32800, %f32801 },    { %r1, %r2 },            { %r3 },                { %f32798, %f32799, %f32800, %f32801 }; 
	// end inline asm
	// begin inline asm
	mma.sync.aligned.m16n8k8.row.col.f32.f16.f16.f32    { %f32794, %f32795, %f32796, %f32797 },    { %r1, %r2 },            { %r3 },                { %f32794, %f32795, %f32796, %f32797 }; 
	// end inline asm
	// begin inline asm
	mma.sync.aligned.m16n8k8.row.col.f32.f16.f16.f32    { %f32798, %f32799, %f32800, %f32801 },    { %r1, %r2 },            { %r3 },                { %f32798, %f32799, %f32800, %f32801 }; 
	// end inline asm
	// begin inline asm
	mma.sync.aligned.m16n8k8.row.col.f32.f16.f16.f32    { %f32794, %f32795, %f32796, %f32797 },    { %r1, %r2 },            { %r3 },                { %f32794, %f32795, %f32796, %f32797 }; 
	// end inline asm
	// begin inline asm
	mma.sync.aligned.m16n8k8.row.col.f32.f16.f16.f32    { %f32798, %f32799, %f32800, %f32801 },    { %r1, %r2 },            { %r3 },                { %f32798, %f32799, %f32800, %f32801 }; 
	// end inline asm
	// begin inline asm
	mma.sync.aligned.m16n8k8.row.col.f32.f16.f16.f32    { %f32794, %f32795, %f32796, %f32797 },    { %r1, %r2 },            { %r3 },                { %f32794, %f32795, %f32796, %f32797 }; 
	// end inline asm
	// begin inline asm
	mma.sync.aligned.m16n8k8.row.col.f32.f16.f16.f32    { %f32798, %f32799, %f32800, %f32801 },    { %r1, %r2 },            { %r3 },                { %f32798, %f32799, %f32800, %f32801 }; 
	// end inline asm
	// begin inline asm
	mma.sync.aligned.m16n8k8.row.col.f32.f16.f16.f32    { %f32794, %f32795, %f32796, %f32797 },    { %r1, %r2 },            { %r3 },                { %f32794, %f32795, %f32796, %f32797 }; 
	// end inline asm
	// begin inline asm
	mma.sync.aligned.m16n8k8.row.col.f32.f16.f16.f32    { %f32798, %f32799, %f32800, %f32801 },    { %r1, %r2 },            { %r3 },                { %f32798, %f32799, %f32800, %f32801 }; 
	// end inline asm
	// begin inline asm
	mma.sync.aligned.m16n8k8.row.col.f32.f16.f16.f32    { %f32794, %f32795, %f32796, %f32797 },    { %r1, %r2 },            { %r3 },                { %f32794, %f32795, %f32796, %f32797 }; 
	// end inline asm
	// begin inline asm
	mma.sync.aligned.m16n8k8.row.col.f32.f16.f16.f32    { %f32798, %f32799, %f32800, %f32801 },    { %r1, %r2 },            { %r3 },                { %f32798, %f32799, %f32800, %f32801 }; 
	// end inline asm
	// begin inline asm
	mma.sync.aligned.m16n8k8.row.col.f32.f16.f16.f32    { %f32794, %f32795, %f32796, %f32797 },    { %r1, %r2 },            { %r3 },                { %f32794, %f32795, %f32796, %f32797 }; 
	// end inline asm
	// begin inline asm
	mma.sync.aligned.m16n8k8.row.col.f32.f16.f16.f32    { %f32798, %f32799, %f32800, %f32801 },    { %r1, %r2 },            { %r3 },                { %f32798, %f32799, %f32800, %f32801 }; 
	// end inline asm
	// begin inline asm
	mma.sync.aligned.m16n8k8.row.col.f32.f16.f16.f32    { %f32794, %f32795, %f32796, %f32797 },    { %r1, %r2 },            { %r3 },                { %f32794, %f32795, %f32796, %f32797 }; 
	// end inline asm
	// begin inline asm
	mma.sync.aligned.m16n8k8.row.col.f32.f16.f16.f32    { %f32798, %f32799, %f32800, %f32801 },    { %r1, %r2 },            { %r3 },                { %f32798, %f32799, %f32800, %f32801 }; 
	// end inline asm
	// begin inline asm
	mma.sync.aligned.m16n8k8.row.col.f32.f16.f16.f32    { %f32794, %f32795, %f32796, %f32797 },    { %r1, %r2 },            { %r3 },                { %f32794, %f32795, %f32796, %f32797 }; 
	// end inline asm
	// begin inline asm
	mma.sync.aligned.m16n8k8.row.col.f32.f16.f16.f32    { %f32798, %f32799, %f32800, %f32801 },    { %r1, %r2 },            { %r3 },                { %f32798, %f32799, %f32800, %f32801 }; 
	// end inline asm
	// begin inline asm
	mma.sync.aligned.m16n8k8.row.col.f32.f16.f16.f32    { %f32794, %f32795, %f32796, %f32797 },    { %r1, %r2 },            { %r3 },                { %f32794, %f32795, %f32796, %f32797 }; 
	// end inline asm
	// begin inline asm
	mma.sync.aligned.m16n8k8.row.col.f32.f16.f16.f32    { %f32798, %f32799, %f32800, %f32801 },    { %r1, %r2 },            { %r3 },                { %f32798, %f32799, %f32800, %f32801 }; 
	// end inline asm
	// begin inline asm
	mma.sync.aligned.m16n8k8.row.col.f32.f16.f16.f32    { %f32794, %f32795, %f32796, %f32797 },    { %r1, %r2 },            { %r3 },                { %f32794, %f32795, %f32796, %f32797 }; 
	// end inline asm
	// begin inline asm
	mma.sync.aligned.m16n8k8.row.col.f32.f16.f16.f32    { %f32798, %f32799, %f32800, %f32801 },    { %r1, %r2 },            { %r3 },                { %f32798, %f32799, %f32800, %f32801 }; 
	// end inline asm
	// begin inline asm
	mma.sync.aligned.m16n8k8.row.col.f32.f16.f16.f32    { %f32794, %f32795, %f32796, %f32797 },    { %r1, %r2 },            { %r3 },                { %f32794, %f32795, %f32796, %f32797 }; 
	// end inline asm
	// begin inline asm
	mma.sync.aligned.m16n8k8.row.col.f32.f16.f16.f32    { %f32798, %f32799, %f32800, %f32801 },    { %r1, %r2 },            { %r3 },                { %f32798, %f32799, %f32800, %f32801 }; 
	// end inline asm
	// begin inline asm
	mma.sync.aligned.m16n8k8.row.col.f32.f16.f16.f32    { %f32794, %f32795, %f32796, %f32797 },    { %r1, %r2 },            { %r3 },                { %f32794, %f32795, %f32796, %f32797 }; 
	// end inline asm
	// begin inline asm
	mma.sync.aligned.m16n8k8.row.col.f32.f16.f16.f32    { %f32798, %f32799, %f32800, %f32801 },    { %r1, %r2 },            { %r3 },                { %f32798, %f32799, %f32800, %f32801 }; 
	// end inline asm
	// begin inline asm
	mma.sync.aligned.m16n8k8.row.col.f32.f16.f16.f32    { %f32794, %f32795, %f32796, %f32797 },    { %r1, %r2 },            { %r3 },                { %f32794, %f32795, %f32796, %f32797 }; 
	// end inline asm
	// begin inline asm
	mma.sync.aligned.m16n8k8.row.col.f32.f16.f16.f32    { %f32798, %f32799, %f32800, %f32801 },    { %r1, %r2 },            { %r3 },                { %f32798, %f32799, %f32800, %f32801 }; 
	// end inline asm
	// begin inline asm
	mma.sync.aligned.m16n8k8.row.col.f32.f16.f16.f32    { %f32794, %f32795, %f32796, %f32797 },    { %r1, %r2 },            { %r3 },                { %f32794, %f32795, %f32796, %f32797 }; 
	// end inline asm
	// begin inline asm
	mma.sync.aligned.m16n8k8.row.col.f32.f16.f16.f32    { %f32798, %f32799, %f32800, %f32801 },    { %r1, %r2 },            { %r3 },                { %f32798, %f32799, %f32800, %f32801 }; 
	// end inline asm
	// begin inline asm
	mma.sync.aligned.m16n8k8.row.col.f32.f16.f16.f32    { %f32794, %f32795, %f32796, %f32797 },    { %r1, %r2 },            { %r3 },                { %f32794, %f32795, %f32796, %f32797 }; 
	// end inline asm
	// begin inline asm
	mma.sync.aligned.m16n8k8.row.col.f32.f16.f16.f32    { %f32798, %f32799, %f32800, %f32801 },    { %r1, %r2 },            { %r3 },                { %f32798, %f32799, %f32800, %f32801 }; 
	// end inline asm
	// begin inline asm
	mma.sync.aligned.m16n8k8.row.col.f32.f16.f16.f32    { %f32794, %f32795, %f32796, %f32797 },    { %r1, %r2 },            { %r3 },                { %f32794, %f32795, %f32796, %f32797 }; 
	// end inline asm
	// begin inline asm
	mma.sync.aligned.m16n8k8.row.col.f32.f16.f16.f32    { %f32798, %f32799, %f32800, %f32801 },    { %r1, %r2 },            { %r3 },                { %f32798, %f32799, %f32800, %f32801 }; 
	// end inline asm
	// begin inline asm
	mma.sync.aligned.m16n8k8.row.col.f32.f16.f16.f32    { %f32794, %f32795, %f32796, %f32797 },    { %r1, %r2 },            { %r3 },                { %f32794, %f32795, %f32796, %f32797 }; 
	// end inline asm
	// begin inline asm
	mma.sync.aligned.m16n8k8.row.col.f32.f16.f16.f32    { %f32798, %f32799, %f32800, %f32801 },    { %r1, %r2 },            { %r3 },                { %f32798, %f32799, %f32800, %f32801 }; 
	// end inline asm
	// begin inline asm
	mma.sync.aligned.m16n8k8.row.col.f32.f16.f16.f32    { %f32794, %f32795, %f32796, %f32797 },    { %r1, %r2 },            { %r3 },                { %f32794, %f32795, %f32796, %f32797 }; 
	// end inline asm
	// begin inline asm
	mma.sync.aligned.m16n8k8.row.col.f32.f16.f16.f32    { %f32798, %f32799, %f32800, %f32801 },    { %r1, %r2 },            { %r3 },                { %f32798, %f32799, %f32800, %f32801 }; 
	// end inline asm
	// begin inline asm
	mma.sync.aligned.m16n8k8.row.col.f32.f16.f16.f32    { %f32794, %f32795, %f32796, %f32797 },    { %r1, %r2 },            { %r3 },                { %f32794, %f32795, %f32796, %f32797 }; 
	// end inline asm
	// begin inline asm
	mma.sync.aligned.m16n8k8.row.col.f32.f16.f16.f32    { %f32798, %f32799, %f32800, %f32801 },    { %r1, %r2 },            { %r3 },                { %f32798, %f32799, %f32800, %f32801 }; 
	// end inline asm
	// begin inline asm
	mma.sync.aligned.m16n8k8.row.col.f32.f16.f16.f32    { %f32794, %f32795, %f32796, %f32797 },    { %r1, %r2 },            { %r3 },                { %f32794, %f32795, %f32796, %f32797 }; 
	// end inline asm
	// begin inline asm
	mma.sync.aligned.m16n8k8.row.col.f32.f16.f16.f32    { %f32798, %f32799, %f32800, %f32801 },    { %r1, %r2 },            { %r3 },                { %f32798, %f32799, %f32800, %f32801 }; 
	// end inline asm
	// begin inline asm
	mma.sync.aligned.m16n8k8.row.col.f32.f16.f16.f32    { %f32794, %f32795, %f32796, %f32797 },    { %r1, %r2 },            { %r3 },                { %f32794, %f32795, %f32796, %f32797 }; 
	// end inline asm
	// begin inline asm
	mma.sync.aligned.m16n8k8.row.col.f32.f16.f16.f32    { %f32798, %f32799, %f32800, %f32801 },    { %r1, %r2 },            { %r3 },                { %f32798, %f32799, %f32800, %f32801 }; 
	// end inline asm
	// begin inline asm
	mma.sync.aligned.m16n8k8.row.col.f32.f16.f16.f32    { %f32794, %f32795, %f32796, %f32797 },    { %r1, %r2 },            { %r3 },                { %f32794, %f32795, %f32796, %f32797 }; 
	// end inline asm
	// begin inline asm
	mma.sync.aligned.m16n8k8.row.col.f32.f16.f16.f32    { %f32798, %f32799, %f32800, %f32801 },    { %r1, %r2 },            { %r3 },                { %f32798, %f32799, %f32800, %f32801 }; 
	// end inline asm
	// begin inline asm
	mma.sync.aligned.m16n8k8.row.col.f32.f16.f16.f32    { %f32794, %f32795, %f32796, %f32797 },    { %r1, %r2 },            { %r3 },                { %f32794, %f32795, %f32796, %f32797 }; 
	// end inline asm
	// begin inline asm
	mma.sync.aligned.m16n8k8.row.col.f32.f16.f16.f32    { %f32798, %f32799, %f32800, %f32801 },    { %r1, %r2 },            { %r3 },                { %f32798, %f32799, %f32800, %f32801 }; 
	// end inline asm
	// begin inline asm
	mma.sync.aligned.m16n8k8.row.col.f32.f16.f16.f32    { %f32794, %f32795, %f32796, %f32797 },    { %r1, %r2 },            { %r3 },                { %f32794, %f32795, %f32796, %f32797 }; 
	// end inline asm
	// begin inline asm
	mma.sync.aligned.m16n8k8.row.col.f32.f16.f16.f32    { %f32798, %f32799, %f32800, %f32801 },    { %r1, %r2 },            { %r3 },                { %f32798, %f32799, %f32800, %f32801 }; 
	// end inline asm
	// begin inline asm
	mma.sync.aligned.m16n8k8.row.col.f32.f16.f16.f32    { %f32794, %f32795, %f32796, %f32797 },    { %r1, %r2 },            { %r3 },                { %f32794, %f32795, %f32796, %f32797 }; 
	// end inline asm
	// begin inline asm
	mma.sync.aligned.m16n8k8.row.col.f32.f16.f16.f32    { %f32798, %f32799, %f32800, %f32801 },    { %r1, %r2 },            { %r3 },                { %f32798, %f32799, %f32800, %f32801 }; 
	// end inline asm
	// begin inline asm
	mma.sync.aligned.m16n8k8.row.col.f32.f16.f16.f32    { %f32794, %f32795, %f32796, %f32797 },    { %r1, %r2 },            { %r3 },                { %f32794, %f32795, %f32796, %f32797 }; 
	// end inline asm
	// begin inline asm
	mma.sync.aligned.m16n8k8.row.col.f32.f16.f16.f32    { %f32798, %f32799, %f32800, %f32801 },    { %r1, %r2 },            { %r3 },                { %f32798, %f32799, %f32800, %f32801 }; 
	// end inline asm
	// begin inline asm
	mma.sync.aligned.m16n8k8.row.col.f32.f16.f16.f32    { %f32794, %f32795, %f32796, %f32797 },    { %r1, %r2 },            { %r3 },                { %f32794, %f32795, %f32796, %f32797 }; 
	// end inline asm
	// begin inline asm
	mma.sync.aligned.m16n8k8.row.col.f32.f16.f16.f32    { %f32798, %f32799, %f32800, %f32801 },    { %r1, %r2 },            { %r3 },                { %f32798, %f32799, %f32800, %f32801 }; 
	// end inline asm
	// begin inline asm
	mma.sync.aligned.m16n8k8.row.col.f32.f16.f16.f32    { %f32794, %f32795, %f32796, %f32797 },    { %r1, %r2 },            { %r3 },                { %f32794, %f32795, %f32796, %f32797 }; 
	// end inline asm
	// begin inline asm
	mma.sync.aligned.m16n8k8.row.col.f32.f16.f16.f32    { %f32798, %f32799, %f32800, %f32801 },    { %r1, %r2 },            { %r3 },                { %f32798, %f32799, %f32800, %f32801 }; 
	// end inline asm
	// begin inline asm
	mma.sync.aligned.m16n8k8.row.col.f32.f16.f16.f32    { %f32794, %f32795, %f32796, %f32797 },    { %r1, %r2 },            { %r3 },                { %f32794, %f32795, %f32796, %f32797 }; 
	// end inline asm
	// begin inline asm
	mma.sync.aligned.m16n8k8.row.col.f32.f16.f16.f32    { %f32798, %f32799, %f32800, %f32801 },    { %r1, %r2 },            { %r3 },                { %f32798, %f32799, %f32800, %f32801 }; 
	// end inline asm
	// begin inline asm
	mma.sync.aligned.m16n8k8.row.col.f32.f16.f16.f32    { %f32794, %f32795, %f32796, %f32797 },    { %r1, %r2 },            { %r3 },                { %f32794, %f32795, %f32796, %f32797 }; 
	// end inline asm
	// begin inline asm
	mma.sync.aligned.m16n8k8.row.col.f32.f16.f16.f32    { %f32798, %f32799, %f32800, %f32801 },    { %r1, %r2 },            { %r3 },                { %f32798, %f32799, %f32800, %f32801 }; 
	// end inline asm
	// begin inline asm
	mma.sync.aligned.m16n8k8.row.col.f32.f16.f16.f32    { %f32794, %f32795, %f32796, %f32797 },    { %r1, %r2 },            { %r3 },                { %f32794, %f32795, %f32796, %f32797 }; 
	// end inline asm
	// begin inline asm
	mma.sync.aligned.m16n8k8.row.col.f32.f16.f16.f32    { %f32798, %f32799, %f32800, %f32801 },    { %r1, %r2 },            { %r3 },                { %f32798, %f32799, %f32800, %f32801 }; 
	// end inline asm
	// begin inline asm
	mma.sync.aligned.m16n8k8.row.col.f32.f16.f16.f32    { %f32794, %f32795, %f32796, %f32797 },    { %r1, %r2 },            { %r3 },                { %f32794, %f32795, %f32796, %f32797 }; 
	// end inline asm
	// begin inline asm
	mma.sync.aligned.m16n8k8.row.col.f32.f16.f16.f32    { %f32798, %f32799, %f32800, %f32801 },    { %r1, %r2 },            { %r3 },                { %f32798, %f32799, %f32800, %f32801 }; 
	// end inline asm
	// begin inline asm
	mma.sync.aligned.m16n8k8.row.col.f32.f16.f16.f32    { %f32794, %f32795, %f32796, %f32797 },    { %r1, %r2 },            { %r3 },                { %f32794, %f32795, %f32796, %f32797 }; 
	// end inline asm
	// begin inline asm
	mma.sync.aligned.m16n8k8.row.col.f32.f16.f16.f32    { %f32798, %f32799, %f32800, %f32801 },    { %r1, %r2 },            { %r3 },                { %f32798, %f32799, %f32800, %f32801 }; 
	// end inline asm
	// begin inline asm
	mma.sync.aligned.m16n8k8.row.col.f32.f16.f16.f32    { %f32794, %f32795, %f32796, %f32797 },    { %r1, %r2 },            { %r3 },                { %f32794, %f32795, %f32796, %f32797 }; 
	// end inline asm
	// begin inline asm
	mma.sync.aligned.m16n8k8.row.col.f32.f16.f16.f32    { %f32798, %f32799, %f32800, %f32801 },    { %r1, %r2 },            { %r3 },                { %f32798, %f32799, %f32800, %f32801 }; 
	// end inline asm
	// begin inline asm
	mma.sync.aligned.m16n8k8.row.col.f32.f16.f16.f32    { %f32794, %f32795, %f32796, %f32797 },    { %r1, %r2 },            { %r3 },                { %f32794, %f32795, %f32796, %f32797 }; 
	// end inline asm
	// begin inline asm
	mma.sync.aligned.m16n8k8.row.col.f32.f16.f16.f32    { %f32798, %f32799, %f32800, %f32801 },    { %r1, %r2 },            { %r3 },                { %f32798, %f32799, %f32800, %f32801 }; 
	// end inline asm
	// begin inline asm
	mma.sync.aligned.m16n8k8.row.col.f32.f16.f16.f32    { %f32794, %f32795, %f32796, %f32797 },    { %r1, %r2 },            { %r3 },                { %f32794, %f32795, %f32796, %f32797 }; 
	// end inline asm
	// begin inline asm
	mma.sync.aligned.m16n8k8.row.col.f32.f16.f16.f32    { %f32798, %f32799, %f32800, %f32801 },    { %r1, %r2 },            { %r3 },                { %f32798, %f32799, %f32800, %f32801 }; 
	// end inline asm
	// begin inline asm
	mma.sync.aligned.m16n8k8.row.col.f32.f16.f16.f32    { %f32794, %f32795, %f32796, %f32797 },    { %r1, %r2 },            { %r3 },                { %f32794, %f32795, %f32796, %f32797 }; 
	// end inline asm
	// begin inline asm
	mma.sync.aligned.m16n8k8.row.col.f32.f16.f16.f32    { %f32798, %f32799, %f32800, %f32801 },    { %r1, %r2 },            { %r3 },                { %f32798, %f32799, %f32800, %f32801 }; 
	// end inline asm
	// begin inline asm
	mma.sync.aligned.m16n8k8.row.col.f32.f16.f16.f32    { %f32794, %f32795, %f32796, %f32797 },    { %r1, %r2 },            { %r3 },                { %f32794, %f32795, %f32796, %f32797 }; 
	// end inline asm
	// begin inline asm
	mma.sync.aligned.m16n8k8.row.col.f32.f16.f16.f32    { %f32798, %f32799, %f32800, %f32801 },    { %r1, %r2 },            { %r3 },                { %f32798, %f32799, %f32800, %f32801 }; 
	// end inline asm
	// begin inline asm
	mma.sync.aligned.m16n8k8.row.col.f32.f16.f16.f32    { %f32794, %f32795, %f32796, %f32797 },    { %r1, %r2 },            { %r3 },                { %f32794, %f32795, %f32796, %f32797 }; 
	// end inline asm
	// begin inline asm
	mma.sync.aligned.m16n8k8.row.col.f32.f16.f16.f32    { %f32798, %f32799, %f32800, %f32801 },    { %r1, %r2 },            { %r3 },                { %f32798, %f32799, %f32800, %f32801 }; 
	// end inline asm
	// begin inline asm
	mma.sync.aligned.m16n8k8.row.col.f32.f16.f16.f32    { %f32794, %f32795, %f32796, %f32797 },    { %r1, %r2 },            { %r3 },                { %f32794, %f32795, %f32796, %f32797 }; 
	// end inline asm
	// begin inline asm
	mma.sync.aligned.m16n8k8.row.col.f32.f16.f16.f32    { %f32798, %f32799, %f32800, %f32801 },    { %r1, %r2 },            { %r3 },                { %f32798, %f32799, %f32800, %f32801 }; 
	// end inline asm
	// begin inline asm
	mma.sync.aligned.m16n8k8.row.col.f32.f16.f16.f32    { %f32794, %f32795, %f32796, %f32797 },    { %r1, %r2 },            { %r3 },                { %f32794, %f32795, %f32796, %f32797 }; 
	// end inline asm
	// begin inline asm
	mma.sync.aligned.m16n8k8.row.col.f32.f16.f16.f32    { %f32798, %f32799, %f32800, %f32801 },    { %r1, %r2 },            { %r3 },                { %f32798, %f32799, %f32800, %f32801 }; 
	// end inline asm
	// begin inline asm
	mma.sync.aligned.m16n8k8.row.col.f32.f16.f16.f32    { %f32794, %f32795, %f32796, %f32797 },    { %r1, %r2 },            { %r3 },                { %f32794, %f32795, %f32796, %f32797 }; 
	// end inline asm
	// begin inline asm
	mma.sync.aligned.m16n8k8.row.col.f32.f16.f16.f32    { %f32798, %f32799, %f32800, %f32801 },    { %r1, %r2 },            { %r3 },                { %f32798, %f32799, %f32800, %f32801 }; 
	// end inline asm
	// begin inline asm
	mma.sync.aligned.m16n8k8.row.col.f32.f16.f16.f32    { %f32794, %f32795, %f32796, %f32797 },    { %r1, %r2 },            { %r3 },                { %f32794, %f32795, %f32796, %f32797 }; 
	// end inline asm
	// begin inline asm
	mma.sync.aligned.m16n8k8.row.col.f32.f16.f16.f32    { %f32798, %f32799, %f32800, %f32801 },    { %r1, %r2 },            { %r3 },                { %f32798, %f32799, %f32800, %f32801 }; 
	// end inline asm
	// begin inline asm
	mma.sync.aligned.m16n8k8.row.col.f32.f16.f16.f32    { %f32794, %f32795, %f32796, %f32797 },    { %r1, %r2 },            { %r3 },                { %f32794, %f32795, %f32796, %f32797 }; 
	// end inline asm
	// begin inline asm
	mma.sync.aligned.m16n8k8.row.col.f32.f16.f16.f32    { %f32798, %f32799, %f32800, %f32801 },    { %r1, %r2 },            { %r3 },                { %f32798, %f32799, %f32800, %f32801 }; 
	// end inline asm
	// begin inline asm
	mma.sync.aligned.m16n8k8.row.col.f32.f16.f16.f32    { %f32794, %f32795, %f32796, %f32797 },    { %r1, %r2 },            { %r3 },                { %f32794, %f32795, %f32796, %f32797 }; 
	// end inline asm
	// begin inline asm
	mma.sync.aligned.m16n8k8.row.col.f32.f16.f16.f32    { %f32798, %f32799, %f32800, %f32801 },    { %r1, %r2 },            { %r3 },                { %f32798, %f32799, %f32800, %f32801 }; 
	// end inline asm
	// begin inline asm
	mma.sync.aligned.m16n8k8.row.col.f32.f16.f16.f32    { %f32794, %f32795, %f32796, %f32797 },    { %r1, %r2 },            { %r3 },                { %f32794, %f32795, %f32796, %f32797 }; 
	// end inline asm
	// begin inline asm
	mma.sync.aligned.m16n8k8.row.col.f32.f16.f16.f32    { %f32798, %f32799, %f32800, %f32801 },    { %r1, %r2 },            { %r3 },                { %f32798, %f32799, %f32800, %f32801 }; 
	// end inline asm
	// begin inline asm
	mma.sync.aligned.m16n8k8.row.col.f32.f16.f16.f32    { %f32794, %f32795, %f32796, %f32797 },    { %r1, %r2 },            { %r3 },                { %f32794, %f32795, %f32796, %f32797 }; 
	// end inline asm
	// begin inline asm
	mma.sync.aligned.m16n8k8.row.col.f32.f16.f16.f32    { %f32798, %f32799, %f32800, %f32801 },    { %r1, %r2 },            { %r3 },                { %f32798, %f32799, %f32800, %f32801 }; 
	// end inline asm
	// begin inline asm
	mma.sync.aligned.m16n8k8.row.col.f32.f16.f16.f32    { %f32794, %f32795, %f32796, %f32797 },    { %r1, %r2 },            { %r3 },                { %f32794, %f32795, %f32796, %f32797 }; 
	// end inline asm
	// begin inline asm
	mma.sync.aligned.m16n8k8.row.col.f32.f16.f16.f32    { %f32798, %f32799, %f32800, %f32801 },    { %r1, %r2 },            { %r3 },                { %f32798, %f32799, %f32800, %f32801 }; 
	// end inline asm
	// begin inline asm
	mma.sync.aligned.m16n8k8.row.col.f32.f16.f16.f32    { %f32794, %f32795, %f32796, %f32797 },    { %r1, %r2 },            { %r3 },                { %f32794, %f32795, %f32796, %f32797 }; 
	// end inline asm
	// begin inline asm
	mma.sync.aligned.m16n8k8.row.col.f32.f16.f16.f32    { %f32798, %f32799, %f32800, %f32801 },    { %r1, %r2 },            { %r3 },                { %f32798, %f32799, %f32800, %f32801 }; 
	// end inline asm
	// begin inline asm
	mma.sync.aligned.m16n8k8.row.col.f32.f16.f16.f32    { %f32794, %f32795, %f32796, %f32797 },    { %r1, %r2 },            { %r3 },                { %f32794, %f32795, %f32796, %f32797 }; 
	// end inline asm
	// begin inline asm
	mma.sync.aligned.m16n8k8.row.col.f32.f16.f16.f32    { %f32798, %f32799, %f32800, %f32801 },    { %r1, %r2 },            { %r3 },                { %f32798, %f32799, %f32800, %f32801 }; 
	// end inline asm
	// begin inline asm
	mma.sync.aligned.m16n8k8.row.col.f32.f16.f16.f32    { %f32794, %f32795, %f32796, %f32797 },    { %r1, %r2 },            { %r3 },                { %f32794, %f32795, %f32796, %f32797 }; 
	// end inline asm
	// begin inline asm
	mma.sync.aligned.m16n8k8.row.col.f32.f16.f16.f32    { %f32798, %f32799, %f32800, %f32801 },    { %r1, %r2 },            { %r3 },                { %f32798, %f32799, %f32800, %f32801 }; 
	// end inline asm
	// begin inline asm
	mma.sync.aligned.m16n8k8.row.col.f32.f16.f16.f32    { %f32794, %f32795, %f32796, %f32797 },    { %r1, %r2 },            { %r3 },                { %f32794, %f32795, %f32796, %f32797 }; 
	// end inline asm
	// begin inline asm
	mma.sync.aligned.m16n8k8.row.col.f32.f16.f16.f32    { %f32798, %f32799, %f32800, %f32801 },    { %r1, %r2 },            { %r3 },                { %f32798, %f32799, %f32800, %f32801 }; 
	// end inline asm
	// begin inline asm
	mma.sync.aligned.m16n8k8.row.col.f32.f16.f16.f32    { %f32794, %f32795, %f32796, %f32797 },    { %r1, %r2 },            { %r3 },                { %f32794, %f32795, %f32796, %f32797 }; 
	// end inline asm
	// begin inline asm
	mma.sync.aligned.m16n8k8.row.col.f32.f16.f16.f32    { %f32798, %f32799, %f32800, %f32801 },    { %r1, %r2 },            { %r3 },                { %f32798, %f32799, %f32800, %f32801 }; 
	// end inline asm
	// begin inline asm
	mma.sync.aligned.m16n8k8.row.col.f32.f16.f16.f32    { %f32794, %f32795, %f32796, %f32797 },    { %r1, %r2 },            { %r3 },                { %f32794, %f32795, %f32796, %f32797 }; 
	// end inline asm
	// begin inline asm
	mma.sync.aligned.m16n8k8.row.col.f32.f16.f16.f32    { %f32798, %f32799, %f32800, %f32801 },    { %r1, %r2 },            { %r3 },                { %f32798, %f32799, %f32800, %f32801 }; 
	// end inline asm
	// begin inline asm
	mma.sync.aligned.m16n8k8.row.col.f32.f16.f16.f32    { %f32794, %f32795, %f32796, %f32797 },    { %r1, %r2 },            { %r3 },                { %f32794, %f32795, %f32796, %f32797 }; 
	// end inline asm
	// begin inline asm
	mma.sync.aligned.m16n8k8.row.col.f32.f16.f16.f32    { %f32798, %f32799, %f32800, %f32801 },    { %r1, %r2 },            { %r3 },                { %f32798, %f32799, %f32800, %f32801 }; 
	// end inline asm
	// begin inline asm
	mma.sync.aligned.m16n8k8.row.col.f32.f16.f16.f32    { %f32794, %f32795, %f32796, %f32797 },    { %r1, %r2 },            { %r3 },                { %f32794, %f32795, %f32796, %f32797 }; 
	// end inline asm
	// begin inline asm
	mma.sync.aligned.m16n8k8.row.col.f32.f16.f16.f32    { %f32798, %f32799, %f32800, %f32801 },    { %r1, %r2 },            { %r3 },                { %f32798, %f32799, %f32800, %f32801 }; 
	// end inline asm
	// begin inline asm
	mma.sync.aligned.m16n8k8.row.col.f32.f16.f16.f32    { %f32794, %f32795, %f32796, %f32797 },    { %r1, %r2 },            { %r3 },                { %f32794, %f32795, %f32796, %f32797 }; 
	// end inline asm
	// begin inline asm
	mma.sync.aligned.m16n8k8.row.col.f32.f16.f16.f32    { %f32798, %f32799, %f32800, %f32801 },    { %r1, %r2 },            { %r3 },                { %f32798, %f32799, %f32800, %f32801 }; 
	// end inline asm
	// begin inline asm
	mma.sync.aligned.m16n8k8.row.col.f32.f16.f16.f32    { %f32794, %f32795, %f32796, %f32797 },    { %r1, %r2 },            { %r3 },                { %f32794, %f32795, %f32796, %f32797 }; 
	// end inline asm
	// begin inline asm
	mma.sync.aligned.m16n8k8.row.col.f32.f16.f16.f32    { %f32798, %f32799, %f32800, %f32801 },    { %r1, %r2 },            { %r3 },                { %f32798, %f32799, %f32800, %f32801 }; 
	// end inline asm
	// begin inline asm
	mma.sync.aligned.m16n8k8.row.col.f32.f16.f16.f32    { %f32794, %f32795, %f32796, %f32797 },    { %r1, %r2 },            { %r3 },                { %f32794, %f32795, %f32796, %f32797 }; 
	// end inline asm
	// begin inline asm
	mma.sync.aligned.m16n8k8.row.col.f32.f16.f16.f32    { %f32798, %f32799, %f32800, %f32801 },    { %r1, %r2 },            { %r3 },                { %f32798, %f32799, %f32800, %f32801 }; 
	// end inline asm
	// begin inline asm
	mma.sync.aligned.m16n8k8.row.col.f32.f16.f16.f32    { %f32794, %f32795, %f32796, %f32797 },    { %r1, %r2 },            { %r3 },                { %f32794, %f32795, %f32796, %f32797 }; 
	// end inline asm
	// begin inline asm
	mma.sync.aligned.m16n8k8.row.col.f32.f16.f16.f32    { %f32798, %f32799, %f32800, %f32801 },    { %r1, %r2 },            { %r3 },                { %f32798, %f32799, %f32800, %f32801 }; 
	// end inline asm
	// begin inline asm
	mma.sync.aligned.m16n8k8.row.col.f32.f16.f16.f32    { %f32794, %f32795, %f32796, %f32797 },    { %r1, %r2 },            { %r3 },                { %f32794, %f32795, %f32796, %f32797 }; 
	// end inline asm
	// begin inline asm
	mma.sync.aligned.m16n8k8.row.col.f32.f16.f16.f32    { %f32798, %f32799, %f32800, %f32801 },    { %r1, %r2 },            { %r3 },                { %f32798, %f32799, %f32800, %f32801 }; 
	// end inline asm
	// begin inline asm
	mma.sync.aligned.m16n8k8.row.col.f32.f16.f16.f32    { %f32794, %f32795, %f32796, %f32797 },    { %r1, %r2 },            { %r3 },                { %f32794, %f32795, %f32796, %f32797 }; 
	// end inline asm
	// begin inline asm
	mma.sync.aligned.m16n8k8.row.col.f32.f16.f16.f32    { %f32798, %f32799, %f32800, %f32801 },    { %r1, %r2 },            { %r3 },                { %f32798, %f32799, %f32800, %f32801 }; 
	// end inline asm
	// begin inline asm
	mma.sync.aligned.m16n8k8.row.col.f32.f16.f16.f32    { %f32794, %f32795, %f32796, %f32797 },    { %r1, %r2 },            { %r3 },                { %f32794, %f32795, %f32796, %f32797 }; 
	// end inline asm
	// begin inline asm
	mma.sync.aligned.m16n8k8.row.col.f32.f16.f16.f32    { %f32798, %f32799, %f32800, %f32801 },    { %r1, %r2 },            { %r3 },                { %f32798, %f32799, %f32800, %f32801 }; 
	// end inline asm
	// begin inline asm
	mma.sync.aligned.m16n8k8.row.col.f32.f16.f16.f32    { %f32794, %f32795, %f32796, %f32797 },    { %r1, %r2 },            { %r3 },                { %f32794, %f32795, %f32796, %f32797 }; 
	// end inline asm
	// begin inline asm
	mma.sync.aligned.m16n8k8.row.col.f32.f16.f16.f32    { %f32798, %f32799, %f32800, %f32801 },    { %r1, %r2 },            { %r3 },                { %f32798, %f32799, %f32800, %f32801 }; 
	// end inline asm
	// begin inline asm
	mma.sync.aligned.m16n8k8.row.col.f32.f16.f16.f32    { %f32794, %f32795, %f32796, %f32797 },    { %r1, %r2 },            { %r3 },                { %f32794, %f32795, %f32796, %f32797 }; 
	// end inline asm
	// begin inline asm
	mma.sync.aligned.m16n8k8.row.col.f32.f16.f16.f32    { %f32798, %f32799, %f32800, %f32801 },    { %r1, %r2 },            { %r3 },                { %f32798, %f32799, %f32800, %f32801 }; 
	// end inline asm
	// begin inline asm
	mma.sync.aligned.m16n8k8.row.col.f32.f16.f16.f32    { %f32794, %f32795, %f32796, %f32797 },    { %r1, %r2 },            { %r3 },                { %f32794, %f32795, %f32796, %f32797 }; 
	// end inline asm
	// begin inline asm
	mma.sync.aligned.m16n8k8.row.col.f32.f16.f16.f32    { %f32798, %f32799, %f32800, %f32801 },    { %r1, %r2 },            { %r3 },                { %f32798, %f32799, %f32800, %f32801 }; 
	// end inline asm
	// begin inline asm
	mma.sync.aligned.m16n8k8.row.col.f32.f16.f16.f32    { %f32794, %f32795, %f32796, %f32797 },    { %r1, %r2 },            { %r3 },                { %f32794, %f32795, %f32796, %f32797 }; 
	// end inline asm
	// begin inline asm
	mma.sync.aligned.m16n8k8.row.col.f32.f16.f16.f32    { %f32798, %f32799, %f32800, %f32801 },    { %r1, %r2 },            { %r3 },                { %f32798, %f32799, %f32800, %f32801 }; 
	// end inline asm
	// begin inline asm
	mma.sync.aligned.m16n8k8.row.col.f32.f16.f16.f32    { %f32794, %f32795, %f32796, %f32797 },    { %r1, %r2 },            { %r3 },                { %f32794, %f32795, %f32796, %f32797 }; 
	// end inline asm
	// begin inline asm
	mma.sync.aligned.m16n8k8.row.col.f32.f16.f16.f32    { %f32798, %f32799, %f32800, %f32801 },    { %r1, %r2 },            { %r3 },                { %f32798, %f32799, %f32800, %f32801 }; 
	// end inline asm
	// begin inline asm
	mma.sync.aligned.m16n8k8.row.col.f32.f16.f16.f32    { %f32794, %f32795, %f32796, %f32797 },    { %r1, %r2 },            { %r3 },                { %f32794, %f32795, %f32796, %f32797 }; 
	// end inline asm
	// begin inline asm
	mma.sync.aligned.m16n8k8.row.col.f32.f16.f16.f32    { %f32798, %f32799, %f32800, %f32801 },    { %r1, %r2 },            { %r3 },                { %f32798, %f32799, %f32800, %f32801 }; 
	// end inline asm
	// begin inline asm
	mma.sync.aligned.m16n8k8.row.col.f32.f16.f16.f32    { %f32794, %f32795, %f32796, %f32797 },    { %r1, %r2 },            { %r3 },                { %f32794, %f32795, %f32796, %f32797 }; 
	// end inline asm
	// begin inline asm
	mma.sync.aligned.m16n8k8.row.col.f32.f16.f16.f32    { %f32798, %f32799, %f32800, %f32801 },    { %r1, %r2 },            { %r3 },                { %f32798, %f32799, %f32800, %f32801 }; 
	// end inline asm
	// begin inline asm
	mma.sync.aligned.m16n8k8.row.col.f32.f16.f16.f32    { %f32794, %f32795, %f32796, %f32797 },    { %r1, %r2 },            { %r3 },                { %f32794, %f32795, %f32796, %f32797 }; 
	// end inline asm
	// begin inline asm
	mma.sync.aligned.m16n8k8.row.col.f32.f16.f16.f32    { %f32798, %f32799, %f32800, %f32801 },    { %r1, %r2 },            { %r3 },                { %f32798, %f32799, %f32800, %f32801 }; 
	// end inline asm
	// begin inline asm
	mma.sync.aligned.m16n8k8.row.col.f32.f16.f16.f32    { %f32794, %f32795, %f32796, %f32797 },    { %r1, %r2 },            { %r3 },                { %f32794, %f32795, %f32796, %f32797 }; 
	// end inline asm
	// begin inline asm
	mma.sync.aligned.m16n8k8.row.col.f32.f16.f16.f32    { %f32798, %f32799, %f32800, %f32801 },    { %r1, %r2 },            { %r3 },                { %f32798, %f32799, %f32800, %f32801 }; 
	// end inline asm
	// begin inline asm
	mma.sync.aligned.m16n8k8.row.col.f32.f16.f16.f32    { %f32794, %f32795, %f32796, %f32797 },    { %r1, %r2 },            { %r3 },                { %f32794, %f32795, %f32796, %f32797 }; 
	// end inline asm
	// begin inline asm
	mma.sync.aligned.m16n8k8.row.col.f32.f16.f16.f32    { %f32798, %f32799, %f32800, %f32801 },    { %r1, %r2 },            { %r3 },                { %f32798, %f32799, %f32800, %f32801 }; 
	// end inline asm
	// begin inline asm
	mma.sync.aligned.m16n8k8.row.col.f32.f16.f16.f32    { %f32794, %f32795, %f32796, %f32797 },    { %r1, %r2 },            { %r3 },                { %f32794, %f32795, %f32796, %f32797 }; 
	// end inline asm
	// begin inline asm
	mma.sync.aligned.m16n8k8.row.col.f32.f16.f16.f32    { %f32798, %f32799, %f32800, %f32801 },    { %r1, %r2 },            { %r3 },                { %f32798, %f32799, %f32800, %f32801 }; 
	// end inline asm
	// begin inline asm
	mma.sync.aligned.m16n8k8.row.col.f32.f16.f16.f32    { %f32794, %f32795, %f32796, %f32797 },    { %r1, %r2 },            { %r3 },                { %f32794, %f32795, %f32796, %f32797 }; 
	// end inline asm
	// begin inline asm
	mma.sync.aligned.m16n8k8.row.col.f32.f16.f16.f32    { %f32798, %f32799, %f32800, %f32801 },    { %r1, %r2 },            { %r3 },                { %f32798, %f32799, %f32800, %f32801 }; 
	// end inline asm
	// begin inline asm
	mma.sync.aligned.m16n8k8.row.col.f32.f16.f16.f32    { %f32794, %f32795, %f32796, %f32797 },    { %r1, %r2 },            { %r3 },                { %f32794, %f32795, %f32796, %f32797 }; 
	// end inline asm
	// begin inline asm
	mma.sync.aligned.m16n8k8.row.col.f32.f16.f16.f32    { %f32798, %f32799, %f32800, %f32801 },    { %r1, %r2 },            { %r3 },                { %f32798, %f32799, %f32800, %f32801 }; 
	// end inline asm
	// begin inline asm
	mma.sync.aligned.m16n8k8.row.col.f32.f16.f16.f32    { %f32794, %f32795, %f32796, %f32797 },    { %r1, %r2 },            { %r3 },                { %f32794, %f32795, %f32796, %f32797 }; 
	// end inline asm
	// begin inline asm
	mma.sync.aligned.m16n8k8.row.col.f32.f16.f16.f32    { %f32798, %f32799, %f32800, %f32801 },    { %r1, %r2 },            { %r3 },                { %f32798, %f32799, %f32800, %f32801 }; 
	// end inline asm
	// begin inline asm
	mma.sync.aligned.m16n8k8.row.col.f32.f16.f16.f32    { %f32794, %f32795, %f32796, %f32797 },    { %r1, %r2 },            { %r3 },                { %f32794, %f32795, %f32796, %f32797 }; 
	// end inline asm
	// begin inline asm
	mma.sync.aligned.m16n8k8.row.col.f32.f16.f16.f32    { %f32798, %f32799, %f32800, %f32801 },    { %r1, %r2 },            { %r3 },                { %f32798, %f32799, %f32800, %f32801 }; 
	// end inline asm
	// begin inline asm
	mma.sync.aligned.m16n8k8.row.col.f32.f16.f16.f32    { %f32794, %f32795, %f32796, %f32797 },    { %r1, %r2 },            { %r3 },                { %f32794, %f32795, %f32796, %f32797 }; 
	// end inline asm
	// begin inline asm
	mma.sync.aligned.m16n8k8.row.col.f32.f16.f16.f32    { %f32798, %f32799, %f32800, %f32801 },    { %r1, %r2 },            { %r3 },                { %f32798, %f32799, %f32800, %f32801 }; 
	// end inline asm
	// begin inline asm
	mma.sync.aligned.m16n8k8.row.col.f32.f16.f16.f32    { %f32794, %f32795, %f32796, %f32797 },    { %r1, %r2 },            { %r3 },                { %f32794, %f32795, %f32796, %f32797 }; 
	// end inline asm
	// begin inline asm
	mma.sync.aligned.m16n8k8.row.col.f32.f16.f16.f32    { %f32798, %f32799, %f32800, %f32801 },    { %r1, %r2 },            { %r3 },                { %f32798, %f32799, %f32800, %f32801 }; 
	// end inline asm
	// begin inline asm
	mma.sync.aligned.m16n8k8.row.col.f32.f16.f16.f32    { %f32794, %f32795, %f32796, %f32797 },    { %r1, %r2 },            { %r3 },                { %f32794, %f32795, %f32796, %f32797 }; 
	// end inline asm
	// begin inline asm
	mma.sync.aligned.m16n8k8.row.col.f32.f16.f16.f32    { %f32798, %f32799, %f32800, %f32801 },    { %r1, %r2 },            { %r3 },                { %f32798, %f32799, %f32800, %f32801 }; 
	// end inline asm
	// begin inline asm
	mma.sync.aligned.m16n8k8.row.col.f32.f16.f16.f32    { %f32794, %f32795, %f32796, %f32797 },    { %r1, %r2 },            { %r3 },                { %f32794, %f32795, %f32796, %f32797 }; 
	// end inline asm
	// begin inline asm
	mma.sync.aligned.m16n8k8.row.col.f32.f16.f16.f32    { %f32798, %f32799, %f32800, %f32801 },    { %r1, %r2 },            { %r3 },                { %f32798, %f32799, %f32800, %f32801 }; 
	// end inline asm
	// begin inline asm
	mma.sync.aligned.m16n8k8.row.col.f32.f16.f16.f32    { %f32794, %f32795, %f32796, %f32797 },    { %r1, %r2 },            { %r3 },                { %f32794, %f32795, %f32796, %f32797 }; 
	// end inline asm
	// begin inline asm
	mma.sync.aligned.m16n8k8.row.col.f32.f16.f16.f32    { %f32798, %f32799, %f32800, %f32801 },    { %r1, %r2 },            { %r3 },                { %f32798, %f32799, %f32800, %f32801 }; 
	// end inline asm
	// begin inline asm
	mma.sync.aligned.m16n8k8.row.col.f32.f16.f16.f32    { %f32794, %f32795, %f32796, %f32797 },    { %r1, %r2 },            { %r3 },                { %f32794, %f32795, %f32796, %f32797 }; 
	// end inline asm
	// begin inline asm
	mma.sync.aligned.m16n8k8.row.col.f32.f16.f16.f32    { %f32798, %f32799, %f32800, %f32801 },    { %r1, %r2 },            { %r3 },                { %f32798, %f32799, %f32800, %f32801 }; 
	// end inline asm
	// begin inline asm
	mma.sync.aligned.m16n8k8.row.col.f32.f16.f16.f32    { %f32794, %f32795, %f32796, %f32797 },    { %r1, %r2 },            { %r3 },                { %f32794, %f32795, %f32796, %f32797 }; 
	// end inline asm
	// begin inline asm
	mma.sync.aligned.m16n8k8.row.col.f32.f16.f16.f32    { %f32798, %f32799, %f32800, %f32801 },    { %r1, %r2 },            { %r3 },                { %f32798, %f32799, %f32800, %f32801 }; 
	// end inline asm
	// begin inline asm
	mma.sync.aligned.m16n8k8.row.col.f32.f16.f16.f32    { %f32794, %f32795, %f32796, %f32797 },    { %r1, %r2 },            { %r3 },                { %f32794, %f32795, %f32796, %f32797 }; 
	// end inline asm
	// begin inline asm
	mma.sync.aligned.m16n8k8.row.col.f32.f16.f16.f32    { %f32798, %f32799, %f32800, %f32801 },    { %r1, %r2 },            { %r3 },                { %f32798, %f32799, %f32800, %f32801 }; 
	// end inline asm
	// begin inline asm
	mma.sync.aligned.m16n8k8.row.col.f32.f16.f16.f32    { %f32794, %f32795, %f32796, %f32797 },    { %r1, %r2 },            { %r3 },                { %f32794, %f32795, %f32796, %f32797 }; 
	// end inline asm
	// begin inline asm
	mma.sync.aligned.m16n8k8.row.col.f32.f16.f16.f32    { %f32798, %f32799, %f32800, %f32801 },    { %r1, %r2 },            { %r3 },                { %f32798, %f32799, %f32800, %f32801 }; 
	// end inline asm
	// begin inline asm
	mma.sync.aligned.m16n8k8.row.col.f32.f16.f16.f32    { %f32794, %f32795, %f32796, %f32797 },    { %r1, %r2 },            { %r3 },                { %f32794, %f32795, %f32796, %f32797 }; 
	// end inline asm
	// begin inline asm
	mma.sync.aligned.m16n8k8.row.col.f32.f16.f16.f32    { %f32798, %f32799, %f32800, %f32801 },    { %r1, %r2 },            { %r3 },                { %f32798, %f32799, %f32800, %f32801 }; 
	// end inline asm
	// begin inline asm
	mma.sync.aligned.m16n8k8.row.col.f32.f16.f16.f32    { %f32794, %f32795, %f32796, %f32797 },    { %r1, %r2 },            { %r3 },                { %f32794, %f32795, %f32796, %f32797 }; 
	// end inline asm
	// begin inline asm
	mma.sync.aligned.m16n8k8.row.col.f32.f16.f16.f32    { %f32798, %f32799, %f32800, %f32801 },    { %r1, %r2 },            { %r3 },                { %f32798, %f32799, %f32800, %f32801 }; 
	// end inline asm
	// begin inline asm
	mma.sync.aligned.m16n8k8.row.col.f32.f16.f16.f32    { %f32794, %f32795, %f32796, %f32797 },    { %r1, %r2 },            { %r3 },                { %f32794, %f32795, %f32796, %f32797 }; 
	// end inline asm
	// begin inline asm
	mma.sync.aligned.m16n8k8.row.col.f32.f16.f16.f32    { %f32798, %f32799, %f32800, %f32801 },    { %r1, %r2 },            { %r3 },                { %f32798, %f32799, %f32800, %f32801 }; 
	// end inline asm
	// begin inline asm
	mma.sync.aligned.m16n8k8.row.col.f32.f16.f16.f32    { %f32794, %f32795, %f32796, %f32797 },    { %r1, %r2 },            { %r3 },                { %f32794, %f32795, %f32796, %f32797 }; 
	// end inline asm
	// begin inline asm
	mma.sync.aligned.m16n8k8.row.col.f32.f16.f16.f32    { %f32798, %f32799, %f32800, %f32801 },    { %r1, %r2 },            { %r3 },                { %f32798, %f32799, %f32800, %f32801 }; 
	// end inline asm
	// begin inline asm
	mma.sync.aligned.m16n8k8.row.col.f32.f16.f16.f32    { %f32794, %f32795, %f32796, %f32797 },    { %r1, %r2 },            { %r3 },                { %f32794, %f32795, %f32796, %f32797 }; 
	// end inline asm
	// begin inline asm
	mma.sync.aligned.m16n8k8.row.col.f32.f16.f16.f32    { %f32798, %f32799, %f32800, %f32801 },    { %r1, %r2 },            { %r3 },                { %f32798, %f32799, %f32800, %f32801 }; 
	// end inline asm
	// begin inline asm
	mma.sync.aligned.m16n8k8.row.col.f32.f16.f16.f32    { %f32794, %f32795, %f32796, %f32797 },    { %r1, %r2 },            { %r3 },                { %f32794, %f32795, %f32796, %f32797 }; 
	// end inline asm
	// begin inline asm
	mma.sync.aligned.m16n8k8.row.col.f32.f16.f16.f32    { %f32798, %f32799, %f32800, %f32801 },    { %r1, %r2 },            { %r3 },                { %f32798, %f32799, %f32800, %f32801 }; 
	// end inline asm
	// begin inline asm
	mma.sync.aligned.m16n8k8.row.col.f32.f16.f16.f32    { %f32794, %f32795, %f32796, %f32797 },    { %r1, %r2 },            { %r3 },                { %f32794, %f32795, %f32796, %f32797 }; 
	// end inline asm
	// begin inline asm
	mma.sync.aligned.m16n8k8.row.col.f32.f16.f16.f32    { %f32798, %f32799, %f32800, %f32801 },    { %r1, %r2 },            { %r3 },                { %f32798, %f32799, %f32800, %f32801 }; 
	// end inline asm
	// begin inline asm
	mma.sync.aligned.m16n8k8.row.col.f32.f16.f16.f32    { %f32794, %f32795, %f32796, %f32797 },    { %r1, %r2 },            { %r3 },                { %f32794, %f32795, %f32796, %f32797 }; 
	// end inline asm
	// begin inline asm
	mma.sync.aligned.m16n8k8.row.col.f32.f16.f16.f32    { %f32798, %f32799, %f32800, %f32801 },    { %r1, %r2 },            { %r3 },                { %f32798, %f32799, %f32800, %f32801 }; 
	// end inline asm
	// begin inline asm
	mma.sync.aligned.m16n8k8.row.col.f32.f16.f16.f32    { %f32794, %f32795, %f32796, %f32797 },    { %r1, %r2 },            { %r3 },                { %f32794, %f32795, %f32796, %f32797 }; 
	// end inline asm
	// begin inline asm
	mma.sync.aligned.m16n8k8.row.col.f32.f16.f16.f32    { %f32798, %f32799, %f32800, %f32801 },    { %r1, %r2 },            { %r3 },                { %f32798, %f32799, %f32800, %f32801 }; 
	// end inline asm
	// begin inline asm
	mma.sync.aligned.m16n8k8.row.col.f32.f16.f16.f32    { %f32794, %f32795, %f32796, %f32797 },    { %r1, %r2 },            { %r3 },                { %f32794, %f32795, %f32796, %f32797 }; 
	// end inline asm
	// begin inline asm
	mma.sync.aligned.m16n8k8.row.col.f32.f16.f16.f32    { %f32798, %f32799, %f32800, %f32801 },    { %r1, %r2 },            { %r3 },                { %f32798, %f32799, %f32800, %f32801 }; 
	// end inline asm
	// begin inline asm
	mma.sync.aligned.m16n8k8.row.col.f32.f16.f16.f32    { %f32794, %f32795, %f32796, %f32797 },    { %r1, %r2 },            { %r3 },                { %f32794, %f32795, %f32796, %f32797 }; 
	// end inline asm
	// begin inline asm
	mma.sync.aligned.m16n8k8.row.col.f32.f16.f16.f32    { %f32798, %f32799, %f32800, %f32801 },    { %r1, %r2 },            { %r3 },                { %f32798, %f32799, %f32800, %f32801 }; 
	// end inline asm
	// begin inline asm
	mma.sync.aligned.m16n8k8.row.col.f32.f16.f16.f32    { %f32794, %f32795, %f32796, %f32797 },    { %r1, %r2 },            { %r3 },                { %f32794, %f32795, %f32796, %f32797 }; 
	// end inline asm
	mov.f32 	%f5684, %f32799;
	mov.f32 	%f5686, %f32801;
	mov.f32 	%f5683, %f32798;
	mov.f32 	%f5685, %f32800;
	// begin inline asm
	mma.sync.aligned.m16n8k8.row.col.f32.f16.f16.f32    { %f5683, %f5684, %f5685, %f5686 },    { %r1, %r2 },            { %r3 },                { %f5683, %f5684, %f5685, %f5686 }; 
	// end inline asm
	mov.f32 	%f5692, %f32795;
	mov.f32 	%f5694, %f32797;
	mov.f32 	%f5691, %f32794;
	mov.f32 	%f5693, %f32796;
	// begin inline asm
	mma.sync.aligned.m16n8k8.row.col.f32.f16.f16.f32    { %f5691, %f5692, %f5693, %f5694 },    { %r1, %r2 },            { %r3 },                { %f5691, %f5692, %f5693, %f5694 }; 
	// end inline asm
	// begin inline asm
	mma.sync.aligned.m16n8k8.row.col.f32.f16.f16.f32    { %f5683, %f5684, %f5685, %f5686 },    { %r1, %r2 },            { %r3 },                { %f5683, %f5684, %f5685, %f5686 }; 
	// end inline asm
	// begin inline asm
	mma.sync.aligned.m16n8k8.row.col.f32.f16.f16.f32    { %f5691, %f5692, %f5693, %f5694 },    { %r1, %r2 },            { %r3 },                { %f5691, %f5692, %f5693, %f5694 }; 
	// end inline asm
	// begin inline asm
	mma.sync.aligned.m16n8k8.row.col.f32.f16.f16.f32    { %f5683, %f5684, %f5685, %f5686 },    { %r1, %r2 },            { %r3 },                { %f5683, %f5684, %f5685, %f5686 }; 
	// end inline asm
	// begin inline asm
	mma.sync.aligned.m16n8k8.row.col.f32.f16.f16.f32    { %f5691, %f5692, %f5693, %f5694 },    { %r1, %r2 },            { %r3 },                { %f5691, %f5692, %f5693, %f5694 }; 
	// end inline asm
	// begin inline asm
	mma.sync.aligned.m16n8k8.row.col.f32.f16.f16.f32    { %f5683, %f5684, %f5685, %f5686 },    { %r1, %r2 },            { %r3 },                { %f5683, %f5684, %f5685, %f5686 }; 
	// end inline asm
	// begin inline asm
	mma.sync.aligned.m16n8k8.row.col.f32.f16.f16.f32    { %f5691, %f5692, %f5693, %f5694 },    { %r1, %r2 },            { %r3 },                { %f5691, %f5692, %f5693, %f5694 }; 
	// end inline asm
	// begin inline asm
	mma.sync.aligned.m16n8k8.row.col.f32.f16.f16.f32    { %f5683, %f5684, %f5685, %f5686 },    { %r1, %r2 },            { %r3 },                { %f5683, %f5684, %f5685, %f5686 }; 
	// end inline asm
	// begin inline asm
	mma.sync.aligned.m16n8k8.row.col.f32.f16.f16.f32    { %f5691, %f5692, %f5693, %f5694 },    { %r1, %r2 },            { %r3 },                { %f5691, %f5692, %f5693, %f5694 }; 
	// end inline asm
	// begin inline asm
	mma.sync.aligned.m16n8k8.row.col.f32.f16.f16.f32    { %f5683, %f5684, %f5685, %f5686 },    { %r1, %r2 },            { %r3 },                { %f5683, %f5684, %f5685, %f5686 }; 
	// end inline asm
	// begin inline asm
	mma.sync.aligned.m16n8k8.row.col.f32.f16.f16.f32    { %f5691, %f5692, %f5693, %f5694 },    { %r1, %r2 },            { %r3 },                { %f5691, %f5692, %f5693, %f5694 }; 
	// end inline asm
	// begin inline asm
	mma.sync.aligned.m16n8k8.row.col.f32.f16.f16.f32    { %f5683, %f5684, %f5685, %f5686 },    { %r1, %r2 },            { %r3 },                { %f5683, %f5684, %f5685, %f5686 }; 
	// end inline asm
	// begin inline asm
	mma.sync.aligned.m16n8k8.row.col.f32.f16.f16.f32    { %f5691, %f5692, %f5693, %f5694 },    { %r1, %r2 },            { %r3 },                { %f5691, %f5692, %f5693, %f5694 }; 
	// end inline asm
	// begin inline asm
	mma.sync.aligned.m16n8k8.row.col.f32.f16.f16.f32    { %f5683, %f5684, %f5685, %f5686 },    { %r1, %r2 },            { %r3 },                { %f5683, %f5684, %f5685, %f5686 }; 
	// end inline asm
	// begin inline asm
	mma.sync.aligned.m16n8k8.row.col.f32.f16.f16.f32    { %f5691, %f5692, %f5693, %f5694 },    { %r1, %r2 },            { %r3 },                { %f5691, %f5692, %f5693, %f5694 }; 
	// end inline asm
	// begin inline asm
	mma.sync.aligned.m16n8k8.row.col.f32.f16.f16.f32    { %f5683, %f5684, %f5685, %f5686 },    { %r1, %r2 },            { %r3 },                { %f5683, %f5684, %f5685, %f5686 }; 
	// end inline asm
	// begin inline asm
	mma.sync.aligned.m16n8k8.row.col.f32.f16.f16.f32    { %f5691, %f5692, %f5693, %f5694 },    { %r1, %r2 },            { %r3 },                { %f5691, %f5692, %f5693, %f5694 }; 
	// end inline asm
	// begin inline asm
	mma.sync.aligned.m16n8k8.row.col.f32.f16.f16.f32    { %f5683, %f5684, %f5685, %f5686 },    { %r1, %r2 },            { %r3 },                { %f5683, %f5684, %f5685, %f5686 }; 
	// end inline asm
	// begin inline asm
	mma.sync.aligned.m16n8k8.row.col.f32.f16.f16.f32    { %f5691, %f5692, %f5693, %f5694 },    { %r1, %r2 },            { %r3 },                { %f5691, %f5692, %f5693, %f5694 }; 
	// end inline asm
	// begin inline asm
	mma.sync.aligned.m16n8k8.row.col.f32.f16.f16.f32    { %f5683, %f5684, %f5685, %f5686 },    { %r1, %r2 },            { %r3 },                { %f5683, %f5684, %f5685, %f5686 }; 
	// end inline asm
	// begin inline asm
	mma.sync.aligned.m16n8k8.row.col.f32.f16.f16.f32    { %f5691, %f5692, %f5693, %f5694 },    { %r1, %r2 },            { %r3 },                { %f5691, %f5692, %f5693, %f5694 }; 
	// end inline asm
	// begin inline asm
	mma.sync.aligned.m16n8k8.row.col.f32.f16.f16.f32    { %f5683, %f5684, %f5685, %f5686 },    { %r1, %r2 },            { %r3 },                { %f5683, %f5684, %f5685, %f5686 }; 
	// end inline asm
	// begin inline asm
	mma.sync.aligned.m16n8k8.row.col.f32.f16.f16.f32    { %f5691, %f5692, %f5693, %f5694 },    { %r1, %r2 },            { %r3 },                { %f5691, %f5692, %f5693, %f5694 }; 
	// end inline asm
	// begin inline asm
	mma.sync.aligned.m16n8k8.row.col.f32.f16.f16.f32    { %f5683, %f5684, %f5685, %f5686 },    { %r1, %r2 },            { %r3 },                { %f5683, %f5684, %f5685, %f5686 }; 
	// end inline asm
	// begin inline asm
	mma.sync.aligned.m16n8k8.row.col.f32.f16.f16.f32    { %f5691, %f5692, %f5693, %f5694 },    { %r1, %r2 },            { %r3 },                { %f5691, %f5692, %f5693, %f5694 }; 
	// end inline asm
	// begin inline asm
	mma.sync.aligned.m16n8k8.row.col.f32.f16.f16.f32    { %f5683, %f5684, %f5685, %f5686 },    { %r1, %r2 },            { %r3 },                { %f5683, %f5684, %f5685, %f5686 }; 
	// end inline asm
	// begin inline asm
	mma.sync.aligned.m16n8k8.row.col.f32.f16.f16.f32    { %f5691, %f5692, %f5693, %f5694 },    { %r1, %r2 },            { %r3 },                { %f5691, %f5692, %f5693, %f5694 }; 
	// end inline asm
	// begin inline asm
	mma.sync.aligned.m16n8k8.row.col.f32.f16.f16.f32    { %f5683, %f5684, %f5685, %f5686 },    { %r1, %r2 },            { %r3 },                { %f5683, %f5684, %f5685, %f5686 }; 
	// end inline asm
	// begin inline asm
	mma.sync.aligned.m16n8k8.row.col.f32.f16.f16.f32    { %f5691, %f5692, %f5693, %f5694 },    { %r1, %r2 },            { %r3 },                { %f5691, %f5692, %f5693, %f5694 }; 
	// end inline asm
	// begin inline asm
	mma.sync.aligned.m16n8k8.row.col.f32.f16.f16.f32    { %f5683, %f5684, %f5685, %f5686 },    { %r1, %r2 },            { %r3 },                { %f5683, %f5684, %f5685, %f5686 }; 
	// end inline asm
	// begin inline asm
	mma.sync.aligned.m16n8k8.row.col.f32.f16.f16.f32    { %f5691, %f5692, %f5693, %f5694 },    { %r1, %r2 },            { %r3 },                { %f5691, %f5692, %f5693, %f5694 }; 
	// end inline asm
	// begin inline asm
	mma.sync.aligned.m16n8k8.row.col.f32.f16.f16.f32    { %f5683, %f5684, %f5685, %f5686 },    { %r1, %r2 },            { %r3 },                { %f5683, %f5684, %f5685, %f5686 }; 
	// end inline asm
	// begin inline asm
	mma.sync.aligned.m16n8k8.row.col.f32.f16.f16.f32    { %f5691, %f5692, %f5693, %f5694 },    { %r1, %r2 },            { %r3 },                { %f5691, %f5692, %f5693, %f5694 }; 
	// end inline asm
	// begin inline asm
	mma.sync.aligned.m16n8k8.row.col.f32.f16.f16.f32    { %f5683, %f5684, %f5685, %f5686 },    { %r1, %r2 },            { %r3 },                { %f5683, %f5684, %f5685, %f5686 }; 
	// end inline asm
	// begin inline asm
	mma.sync.aligned.m16n8k8.row.col.f32.f16.f16.f32    { %f5691, %f5692, %f5693, %f5694 },    { %r1, %r2 },            { %r3 },                { %f5691, %f5692, %f5693, %f5694 }; 
	// end inline asm
	// begin inline asm
	mma.sync.aligned.m16n8k8.row.col.f32.f16.f16.f32    { %f5683, %f5684, %f5685, %f5686 },    { %r1, %r2 },            { %r3 },                { %f5683, %f5684, %f5685, %f5686 }; 
	// end inline asm
	// begin inline asm
	mma.sync.aligned.m16n8k8.row.col.f32.f16.f16.f32    { %f5691, %f5692, %f5693, %f5694 },    { %r1, %r2 },            { %r3 },                { %f5691, %f5692, %f5693, %f5694 }; 
	// end inline asm
	// begin inline asm
	mma.sync.aligned.m16n8k8.row.col.f32.f16.f16.f32    { %f5683, %f5684, %f5685, %f5686 },    { %r1, %r2 },            { %r3 },                { %f5683, %f5684, %f5685, %f5686 }; 
	// end inline asm
	// begin inline asm
	mma.sync.aligned.m16n8k8.row.col.f32.f16.f16.f32    { %f5691, %f5692, %f5693, %f5694 },    { %r1, %r2 },            { %r3 },                { %f5691, %f5692, %f5693, %f5694 }; 
	// end inline asm
	// begin inline asm
	mma.sync.aligned.m16n8k8.row.col.f32.f16.f16.f32    { %f5683, %f5684, %f5685, %f5686 },    { %r1, %r2 },            { %r3 },                { %f5683, %f5684, %f5685, %f5686 }; 
	// end inline asm
	// begin inline asm
	mma.sync.aligned.m16n8k8.row.col.f32.f16.f16.f32    { %f5691, %f5692, %f5693, %f5694 },    { %r1, %r2 },            { %r3 },                { %f5691, %f5692, %f5693, %f5694 }; 
	// end inline asm
	// begin inline asm
	mma.sync.aligned.m16n8k8.row.col.f32.f16.f16.f32    { %f5683, %f5684, %f5685, %f5686 },    { %r1, %r2 },            { %r3 },                { %f5683, %f5684, %f5685, %f5686 }; 
	// end inline asm
	// begin inline asm
	mma.sync.aligned.m16n8k8.row.col.f32.f16.f16.f32    { %f5691, %f5692, %f5693, %f5694 },    { %r1, %r2 },            { %r3 },                { %f5691, %f5692, %f5693, %f5694 }; 
	// end inline asm
	// begin inline asm
	mma.sync.aligned.m16n8k8.row.col.f32.f16.f16.f32    { %f5683, %f5684, %f5685, %f5686 },    { %r1, %r2 },            { %r3 },                { %f5683, %f5684, %f5685, %f5686 }; 
	// end inline asm
	// begin inline asm
	mma.sync.aligned.m16n8k8.row.col.f32.f16.f16.f32    { %f5691, %f5692, %f5693, %f5694 },    { %r1, %r2 },            { %r3 },                { %f5691, %f5692, %f5693, %f5694 }; 
	// end inline asm
	// begin inline asm
	mma.sync.aligned.m16n8k8.row.col.f32.f16.f16.f32    { %f5683, %f5684, %f5685, %f5686 },    { %r1, %r2 },            { %r3 },                { %f5683, %f5684, %f5685, %f5686 }; 
	// end inline asm
	// begin inline asm
	mma.sync.aligned.m16n8k8.row.col.f32.f16.f16.f32    { %f5691, %f5692, %f5693, %f5694 },    { %r1, %r2 },            { %r3 },                { %f5691, %f5692, %f5693, %f5694 }; 
	// end inline asm
	// begin inline asm
	mma.sync.aligned.m16n8k8.row.col.f32.f16.f16.f32    { %f5683, %f5684, %f5685, %f5686 },    { %r1, %r2 },            { %r3 },                { %f5683, %f5684, %f5685, %f5686 }; 
	// end inline asm
	// begin inline asm
	mma.sync.aligned.m16n8k8.row.col.f32.f16.f16.f32    { %f5691, %f5692, %f5693, %f5694 },    { %r1, %r2 },            { %r3 },                { %f5691, %f5692, %f5693, %f5694 }; 
	// end inline asm
	// begin inline asm
	mma.sync.aligned.m16n8k8.row.col.f32.f16.f16.f32    { %f5683, %f5684, %f5685, %f5686 },    { %r1, %r2 },            { %r3 },                { %f5683, %f5684, %f5685, %f5686 }; 
	// end inline asm
	// begin inline asm
	mma.sync.aligned.m16n8k8.row.col.f32.f16.f16.f32    { %f5691, %f5692, %f5693, %f5694 },    { %r1, %r2 },            { %r3 },                { %f5691, %f5692, %f5693, %f5694 }; 
	// end inline asm
	// begin inline asm
	mma.sync.aligned.m16n8k8.row.col.f32.f16.f16.f32    { %f5683, %f5684, %f5685, %f5686 },    { %r1, %r2 },            { %r3 },                { %f5683, %f5684, %f5685, %f5686 }; 
	// end inline asm
	// begin inline asm
	mma.sync.aligned.m16n8k8.row.col.f32.f16.f16.f32    { %f5691, %f5692, %f5693, %f5694 },    { %r1, %r2 },            { %r3 },                { %f5691, %f5692, %f5693, %f5694 }; 
	// end inline asm
	// begin inline asm
	mma.sync.aligned.m16n8k8.row.col.f32.f16.f16.f32    { %f5683, %f5684, %f5685, %f5686 },    { %r1, %r2 },            { %r3 },                { %f5683, %f5684, %f5685, %f5686 }; 
	// end inline asm
	// begin inline asm
	mma.sync.aligned.m16n8k8.row.col.f32.f16.f16.f32    { %f5691, %f5692, %f5693, %f5694 },    { %r1, %r2 },            { %r3 },                { %f5691, %f5692, %f5693, %f5694 }; 
	// end inline asm
	// begin inline asm
	mma.sync.aligned.m16n8k8.row.col.f32.f16.f16.f32    { %f5683, %f5684, %f5685, %f5686 },    { %r1, %r2 },            { %r3 },                { %f5683, %f5684, %f5685, %f5686 }; 
	// end inline asm
	// begin inline asm
	mma.sync.aligned.m16n8k8.row.col.f32.f16.f16.f32    { %f5691, %f5692, %f5693, %f5694 },    { %r1, %r2 },            { %r3 },                { %f5691, %f5692, %f5693, %f5694 }; 
	// end inline asm
	// begin inline asm
	mma.sync.aligned.m16n8k8.row.col.f32.f16.f16.f32    { %f5683, %f5684, %f5685, %f5686 },    { %r1, %r2 },            { %r3 },                { %f5683, %f5684, %f5685, %f5686 }; 
	// end inline asm
	// begin inline asm
	mma.sync.aligned.m16n8k8.row.col.f32.f16.f16.f32    { %f5691, %f5692, %f5693, %f5694 },    { %r1, %r2 },            { %r3 },                { %f5691, %f5692, %f5693, %f5694 }; 
	// end inline asm
	// begin inline asm
	mma.sync.aligned.m16n8k8.row.col.f32.f16.f16.f32    { %f5683, %f5684, %f5685, %f5686 },    { %r1, %r2 },            { %r3 },                { %f5683, %f5684, %f5685, %f5686 }; 
	// end inline asm
	// begin inline asm
	mma.sync.aligned.m16n8k8.row.col.f32.f16.f16.f32    { %f5691, %f5692, %f5693, %f5694 },    { %r1, %r2 },            { %r3 },                { %f5691, %f5692, %f5693, %f5694 }; 
	// end inline asm
	// begin inline asm
	mma.sync.aligned.m16n8k8.row.col.f32.f16.f16.f32    { %f5683, %f5684, %f5685, %f5686 },    { %r1, %r2 },            { %r3 },                { %f5683, %f5684, %f5685, %f5686 }; 
	// end inline asm
	// begin inline asm
	mma.sync.aligned.m16n8k8.row.col.f32.f16.f16.f32    { %f5691, %f5692, %f5693, %f5694 },    { %r1, %r2 },            { %r3 },                { %f5691, %f5692, %f5693, %f5694 }; 
	// end inline asm
	// begin inline asm
	mma.sync.aligned.m16n8k8.row.col.f32.f16.f16.f32    { %f5683, %f5684, %f5685, %f5686 },    { %r1, %r2 },            { %r3 },                { %f5683, %f5684, %f5685, %f5686 }; 
	// end inline asm
	// begin inline asm
	mma.sync.aligned.m16n8k8.row.col.f32.f16.f16.f32    { %f5691, %f5692, %f5693, %f5694 },    { %r1, %r2 },            { %r3 },                { %f5691, %f5692, %f5693, %f5694 }; 
	// end inline asm
	// begin inline asm
	mma.sync.aligned.m16n8k8.row.col.f32.f16.f16.f32    { %f5683, %f5684, %f5685, %f5686 },    { %r1, %r2 },            { %r3 },                { %f5683, %f5684, %f5685, %f5686 }; 
	// end inline asm
	// begin inline asm
	mma.sync.aligned.m16n8k8.row.col.f32.f16.f16.f32    { %f5691, %f5692, %f5693, %f5694 },    { %r1, %r2 },            { %r3 },                { %f5691, %f5692, %f5693, %f5694 }; 
	// end inline asm
	// begin inline asm
	mma.sync.aligned.m16n8k8.row.col.f32.f16.f16.f32    { %f5683, %f5684, %f5685, %f5686 },    { %r1, %r2 },            { %r3 },                { %f5683, %f5684, %f5685, %f5686 }; 
	// end inline asm
	// begin inline asm
	mma.sync.aligned.m16n8k8.row.col.f32.f16.f16.f32    { %f5691, %f5692, %f5693, %f5694 },    { %r1, %r2 },            { %r3 },                { %f5691, %f5692, %f5693, %f5694 }; 
	// end inline asm
	// begin inline asm
	mma.sync.aligned.m16n8k8.row.col.f32.f16.f16.f32    { %f5683, %f5684, %f5685, %f5686 },    { %r1, %r2 },            { %r3 },                { %f5683, %f5684, %f5685, %f5686 }; 
	// end inline asm
	// begin inline asm
	mma.sync.aligned.m16n8k8.row.col.f32.f16.f16.f32    { %f5691, %f5692, %f5693, %f5694 },    { %r1, %r2 },            { %r3 },                { %f5691, %f5692, %f5693, %f5694 }; 
	// end inline asm
	// begin inline asm
	mma.sync.aligned.m16n8k8.row.col.f32.f16.f16.f32    { %f5683, %f5684, %f5685, %f5686 },    { %r1, %r2 },            { %r3 },                { %f5683, %f5684, %f5685, %f5686 }; 
	// end inline asm
	// begin inline asm
	mma.sync.aligned.m16n8k8.row.col.f32.f16.f16.f32    { %f5691, %f5692, %f5693, %f5694 },    { %r1, %r2 },            { %r3 },                { %f5691, %f5692, %f5693, %f5694 }; 
	// end inline asm
	// begin inline asm
	mma.sync.aligned.m16n8k8.row.col.f32.f16.f16.f32    { %f5683, %f5684, %f5685, %f5686 },    { %r1, %r2 },            { %r3 },                { %f5683, %f5684, %f5685, %f5686 }; 
	// end inline asm
	// begin inline asm
	mma.sync.aligned.m16n8k8.row.col.f32.f16.f16.f32    { %f5691, %f5692, %f5693, %f5694 },    { %r1, %r2 },            { %r3 },                { %f5691, %f5692, %f5693, %f5694 }; 
	// end inline asm
	// begin inline asm
	mma.sync.aligned.m16n8k8.row.col.f32.f16.f16.f32    { %f5683, %f5684, %f5685, %f5686 },    { %r1, %r2 },            { %r3 },                { %f5683, %f5684, %f5685, %f5686 }; 
	// end inline asm
	// begin inline asm
	mma.sync.aligned.m16n8k8.row.col.f32.f16.f16.f32    { %f5691, %f5692, %f5693, %f5694 },    { %r1, %r2 },            { %r3 },                { %f5691, %f5692, %f5693, %f5694 }; 
	// end inline asm
	// begin inline asm
	mma.sync.aligned.m16n8k8.row.col.f32.f16.f16.f32    { %f5683, %f5684, %f5685, %f5686 },    { %r1, %r2 },            { %r3 },                { %f5683, %f5684, %f5685, %f5686 }; 
	// end inline asm
	// begin inline asm
	mma.sync.aligned.m16n8k8.row.col.f32.f16.f16.f32    { %f5691, %f5692, %f5693, %f5694 },    { %r1, %r2 },            { %r3 },                { %f5691, %f5692, %f5693, %f5694 }; 
	// end inline asm
	// begin inline asm
	mma.sync.aligned.m16n8k8.row.col.f32.f16.f16.f32    { %f5683, %f5684, %f5685, %f5686 },    { %r1, %r2 },            { %r3 },                { %f5683, %f5684, %f5685, %f5686 }; 
	// end inline asm
	// begin inline asm
	mma.sync.aligned.m16n8k8.row.col.f32.f16.f16.f32    { %f5691, %f5692, %f5693, %f5694 },    { %r1, %r2 },            { %r3 },                { %f5691, %f5692, %f5693, %f5694 }; 
	// end inline asm
	// begin inline asm
	mma.sync.aligned.m16n8k8.row.col.f32.f16.f16.f32    { %f5683, %f5684, %f5685, %f5686 },    { %r1, %r2 },            { %r3 },                { %f5683, %f5684, %f5685, %f5686 }; 
	// end inline asm
	// begin inline asm
	mma.sync.aligned.m16n8k8.row.col.f32.f16.f16.f32    { %f5691, %f5692, %f5693, %f5694 },    { %r1, %r2 },            { %r3 },                { %f5691, %f5692, %f5693, %f5694 }; 
	// end inline asm
	// begin inline asm
	mma.sync.aligned.m16n8k8.row.col.f32.f16.f16.f32    { %f5683, %f5684, %f5685, %f5686 },    { %r1, %r2 },            { %r3 },                { %f5683, %f5684, %f5685, %f5686 }; 
	// end inline asm
	// begin inline asm
	mma.sync.aligned.m16n8k8.row.col.f32.f16.f16.f32    { %f5691, %f5692, %f5693, %f5694 },    { %r1, %r2 },            { %r3 },                { %f5691, %f5692, %f5693, %f5694 }; 
	// end inline asm
	// begin inline asm
	mma.sync.aligned.m16n8k8.row.col.f32.f16.f16.f32    { %f5683, %f5684, %f5685, %f5686 },    { %r1, %r2 },            { %r3 },                { %f5683, %f5684, %f5685, %f5686 }; 
	// end inline asm
	// begin inline asm
	mma.sync.aligned.m16n8k8.row.col.f32.f16.f16.f32    { %f5691, %f5692, %f5693, %f5694 },    { %r1, %r2 },            { %r3 },                { %f5691, %f5692, %f5693, %f5694 }; 
	// end inline asm
	// begin inline asm
	mma.sync.aligned.m16n8k8.row.col.f32.f16.f16.f32    { %f5683, %f5684, %f5685, %f5686 },    { %r1, %r2 },            { %r3 },                { %f5683, %f5684, %f5685, %f5686 }; 
	// end inline asm
	// begin inline asm
	mma.sync.aligned.m16n8k8.row.col.f32.f16.f16.f32    { %f5691, %f5692, %f5693, %f5694 },    { %r1, %r2 },            { %r3 },                { %f5691, %f5692, %f5693, %f5694 }; 
	// end inline asm
	// begin inline asm
	mma.sync.aligned.m16n8k8.row.col.f32.f16.f16.f32    { %f5683, %f5684, %f5685, %f5686 },    { %r1, %r2 },            { %r3 },                { %f5683, %f5684, %f5685, %f5686 }; 
	// end inline asm
	// begin inline asm
	mma.sync.aligned.m16n8k8.row.col.f32.f16.f16.f32    { %f5691, %f5692, %f5693, %f5694 },    { %r1, %r2 },            { %r3 },                { %f5691, %f5692, %f5693, %f5694 }; 
	// end inline asm
	// begin inline asm
	mma.sync.aligned.m16n8k8.row.col.f32.f16.f16.f32    { %f5683, %f5684, %f5685, %f5686 },    { %r1, %r2 },            { %r3 },                { %f5683, %f5684, %f5685, %f5686 }; 
	// end inline asm
	// begin inline asm
	mma.sync.aligned.m16n8k8.row.col.f32.f16.f16.f32    { %f5691, %f5692, %f5693, %f5694 },    { %r1, %r2 },            { %r3 },                { %f5691, %f5692, %f5693, %f5694 }; 
	// end inline asm
	// begin inline asm
	mma.sync.aligned.m16n8k8.row.col.f32.f16.f16.f32    { %f5683, %f5684, %f5685, %f5686 },    { %r1, %r2 },            { %r3 },                { %f5683, %f5684, %f5685, %f5686 }; 
	// end inline asm
	// begin inline asm
	mma.sync.aligned.m16n8k8.row.col.f32.f16.f16.f32    { %f5691, %f5692, %f5693, %f5694 },    { %r1, %r2 },            { %r3 },                { %f5691, %f5692, %f5693, %f5694 }; 
	// end inline asm
	// begin inline asm
	mma.sync.aligned.m16n8k8.row.col.f32.f16.f16.f32    { %f5683, %f5684, %f5685, %f5686 },    { %r1, %r2 },            { %r3 },                { %f5683, %f5684, %f5685, %f5686 }; 
	// end inline asm
	// begin inline asm
	mma.sync.aligned.m16n8k8.row.col.f32.f16.f16.f32    { %f5691, %f5692, %f5693, %f5694 },    { %r1, %r2 },            { %r3 },                { %f5691, %f5692, %f5693, %f5694 }; 
	// end inline asm
	// begin inline asm
	mma.sync.aligned.m16n8k8.row.col.f32.f16.f16.f32    { %f5683, %f5684, %f5685, %f5686 },    { %r1, %r2 },            { %r3 },                { %f5683, %f5684, %f5685, %f5686 }; 
	// end inline asm
	// begin inline asm
	mma.sync.aligned.m16n8k8.row.col.f32.f16.f16.f32    { %f5691, %f5692, %f5693, %f5694 },    { %r1, %r2 },            { %r3 },                { %f5691, %f5692, %f5693, %f5694 }; 
	// end inline asm
	// begin inline asm
	mma.sync.aligned.m16n8k8.row.col.f32.f16.f16.f32    { %f5683, %f5684, %f5685, %f5686 },    { %r1, %r2 },            { %r3 },                { %f5683, %f5684, %f5685, %f5686 }; 
	// end inline asm
	// begin inline asm
	mma.sync.aligned.m16n8k8.row.col.f32.f16.f16.f32    { %f5691, %f5692, %f5693, %f5694 },    { %r1, %r2 },            { %r3 },                { %f5691, %f5692, %f5693, %f5694 }; 
	// end inline asm
	// begin inline asm
	mma.sync.aligned.m16n8k8.row.col.f32.f16.f16.f32    { %f5683, %f5684, %f5685, %f5686 },    { %r1, %r2 },            { %r3 },                { %f5683, %f5684, %f5685, %f5686 }; 
	// end inline asm
	// begin inline asm
	mma.sync.aligned.m16n8k8.row.col.f32.f16.f16.f32    { %f5691, %f5692, %f5693, %f5694 },    { %r1, %r2 },            { %r3 },                { %f5691, %f5692, %f5693, %f5694 }; 
	// end inline asm
	// begin inline asm
	mma.sync.aligned.m16n8k8.row.col.f32.f16.f16.f32    { %f5683, %f5684, %f5685, %f5686 },    { %r1, %r2 },            { %r3 },                { %f5683, %f5684, %f5685, %f5686 }; 
	// end inline asm
	// begin inline asm
	mma.sync.aligned.m16n8k8.row.col.f32.f16.f16.f32    { %f5691, %f5692, %f5693, %f5694 },    { %r1, %r2 },            { %r3 },                { %f5691, %f5692, %f5693, %f5694 }; 
	// end inline asm
	// begin inline asm
	mma.sync.aligned.m16n8k8.row.col.f32.f16.f16.f32    { %f5683, %f5684, %f5685, %f5686 },    { %r1, %r2 },            { %r3 },                { %f5683, %f5684, %f5685, %f5686 }; 
	// end inline asm
	// begin inline asm
	mma.sync.aligned.m16n8k8.row.col.f32.f16.f16.f32    { %f5691, %f5692, %f5693, %f5694 },    { %r1, %r2 },            { %r3 },                { %f5691, %f5692, %f5693, %f5694 }; 
	// end inline asm
	// begin inline asm
	mma.sync.aligned.m16n8k8.row.col.f32.f16.f16.f32    { %f5683, %f5684, %f5685, %f5686 },    { %r1, %r2 },            { %r3 },                { %f5683, %f5684, %f5685, %f5686 }; 
	// end inline asm
	// begin inline asm
	mma.sync.aligned.m16n8k8.row.col.f32.f16.f16.f32    { %f5691, %f5692, %f5693, %f5694 },    { %r1, %r2 },            { %r3 },                { %f5691, %f5692, %f5693, %f5694 }; 
	// end inline asm
	// begin inline asm
	mma.sync.aligned.m16n8k8.row.col.f32.f16.f16.f32    { %f5683, %f5684, %f5685, %f5686 },    { %r1, %r2 },            { %r3 },                { %f5683, %f5684, %f5685, %f5686 }; 
	// end inline asm
	// begin inline asm
	mma.sync.aligned.m16n8k8.row.col.f32.f16.f16.f32    { %f5691, %f5692, %f5693, %f5694 },    { %r1, %r2 },            { %r3 },                { %f5691, %f5692, %f5693, %f5694 }; 
	// end inline asm
	// begin inline asm
	mma.sync.aligned.m16n8k8.row.col.f32.f16.f16.f32    { %f5683, %f5684, %f5685, %f5686 },    { %r1, %r2 },            { %r3 },                { %f5683, %f5684, %f5685, %f5686 }; 
	// end inline asm
	// begin inline asm
	mma.sync.aligned.m16n8k8.row.col.f32.f16.f16.f32    { %f5691, %f5692, %f5693, %f5694 },    { %r1, %r2 },            { %r3 },                { %f5691, %f5692, %f5693, %f5694 }; 
	// end inline asm
	// begin inline asm
	mma.sync.aligned.m16n8k8.row.col.f32.f16.f16.f32    { %f5683, %f5684, %f5685, %f5686 },    { %r1, %r2 },            { %r3 },                { %f5683, %f5684, %f5685, %f5686 }; 
	// end inline asm
	// begin inline asm
	mma.sync.aligned.m16n8k8.row.col.f32.f16.f16.f32    { %f5691, %f5692, %f5693, %f5694 },    { %r1, %r2 },            { %r3 },                { %f5691, %f5692, %f5693, %f5694 }; 
	// end inline asm
	// begin inline asm
	mma.sync.aligned.m16n8k8.row.col.f32.f16.f16.f32    { %f5683, %f5684, %f5685, %f5686 },    { %r1, %r2 },            { %r3 },                { %f5683, %f5684, %f5685, %f5686 }; 
	// end inline asm
	// begin inline asm
	mma.sync.aligned.m16n8k8.row.col.f32.f16.f16.f32    { %f5691, %f5692, %f5693, %f5694 },    { %r1, %r2 },            { %r3 },                { %f5691, %f5692, %f5693, %f5694 }; 
	// end inline asm
	// begin inline asm
	mma.sync.aligned.m16n8k8.row.col.f32.f16.f16.f32    { %f5683, %f5684, %f5685, %f5686 },    { %r1, %r2 },            { %r3 },                { %f5683, %f5684, %f5685, %f5686 }; 
	// end inline asm
	// begin inline asm
	mma.sync.aligned.m16n8k8.row.col.f32.f16.f16.f32    { %f5691, %f5692, %f5693, %f5694 },    { %r1, %r2 },            { %r3 },                { %f5691, %f5692, %f5693, %f5694 }; 
	// end inline asm
	// begin inline asm
	mma.sync.aligned.m16n8k8.row.col.f32.f16.f16.f32    { %f5683, %f5684, %f5685, %f5686 },    { %r1, %r2 },            { %r3 },                { %f5683, %f5684, %f5685, %f5686 }; 
	// end inline asm
	// begin inline asm
	mma.sync.aligned.m16n8k8.row.col.f32.f16.f16.f32    { %f5691, %f5692, %f5693, %f5694 },    { %r1, %r2 },            { %r3 },                { %f5691, %f5692, %f5693, %f5694 }; 
	// end inline asm
	// begin inline asm
	mma.sync.aligned.m16n8k8.row.col.f32.f16.f16.f32    { %f5683, %f5684, %f5685, %f5686 },    { %r1, %r2 },            { %r3 },                { %f5683, %f5684, %f5685, %f5686 }; 
	// end inline asm
	// begin inline asm
	mma.sync.aligned.m16n8k8.row.col.f32.f16.f16.f32    { %f5691, %f5692, %f5693, %f5694 },    { %r1, %r2 },            { %r3 },                { %f5691, %f5692, %f5693, %f5694 }; 
	// end inline asm
	// begin inline asm
	mma.sync.aligned.m16n8k8.row.col.f32.f16.f16.f32    { %f5683, %f5684, %f5685, %f5686 },    { %r1, %r2 },            { %r3 },                { %f5683, %f5684, %f5685, %f5686 }; 
	// end inline asm
	// begin inline asm
	mma.sync.aligned.m16n8k8.row.col.f32.f16.f16.f32    { %f5691, %f5692, %f5693, %f5694 },    { %r1, %r2 },            { %r3 },                { %f5691, %f5692, %f5693, %f5694 }; 
	// end inline asm
	// begin inline asm
	mma.sync.aligned.m16n8k8.row.col.f32.f16.f16.f32    { %f5683, %f5684, %f5685, %f5686 },    { %r1, %r2 },            { %r3 },                { %f5683, %f5684, %f5685, %f5686 }; 
	// end inline asm
	// begin inline asm
	mma.sync.aligned.m16n8k8.row.col.f32.f16.f16.f32    { %f5691, %f5692, %f5693, %f5694 },    { %r1, %r2 },            { %r3 },                { %f5691, %f5692, %f5693, %f5694 }; 
	// end inline asm
	// begin inline asm
	mma.sync.aligned.m16n8k8.row.col.f32.f16.f16.f32    { %f5683, %f5684, %f5685, %f5686 },    { %r1, %r2 },            { %r3 },                { %f5683, %f5684, %f5685, %f5686 }; 
	// end inline asm
	// begin inline asm
	mma.sync.aligned.m16n8k8.row.col.f32.f16.f16.f32    { %f5691, %f5692, %f5693, %f5694 },    { %r1, %r2 },            { %r3 },                { %f5691, %f5692, %f5693, %f5694 }; 
	// end inline asm
	// begin inline asm
	mma.sync.aligned.m16n8k8.row.col.f32.f16.f16.f32    { %f5683, %f5684, %f5685, %f5686 },    { %r1, %r2 },            { %r3 },                { %f5683, %f5684, %f5685, %f5686 }; 
	// end inline asm
	// begin inline asm
	mma.sync.aligned.m16n8k8.row.col.f32.f16.f16.f32    { %f5691, %f5692, %f5693, %f5694 },    { %r1, %r2 },            { %r3 },                { %f5691, %f5692, %f5693, %f5694 }; 
	// end inline asm
	// begin inline asm
	mma.sync.aligned.m16n8k8.row.col.f32.f16.f16.f32    { %f5683, %f5684, %f5685, %f5686 },    { %r1, %r2 },            { %r3 },                { %f5683, %f5684, %f5685, %f5686 }; 
	// end inline asm
	// begin inline asm
	mma.sync.aligned.m16n8k8.row.col.f32.f16.f16.f32    { %f5691, %f5692, %f5693, %f5694 },    { %r1, %r2 },            { %r3 },                { %f5691, %f5692, %f5693, %f5694 }; 
	// end inline asm
	// begin inline asm
	mma.sync.aligned.m16n8k8.row.col.f32.f16.f16.f32    { %f5683, %f5684, %f5685, %f5686 },    { %r1, %r2 },            { %r3 },                { %f5683, %f5684, %f5685, %f5686 }; 
	// end inline asm
	// begin inline asm
	mma.sync.aligned.m16n8k8.row.col.f32.f16.f16.f32    { %f5691, %f5692, %f5693, %f5694 },    { %r1, %r2 },            { %r3 },                { %f5691, %f5692, %f5693, %f5694 }; 
	// end inline asm
	// begin inline asm
	mma.sync.aligned.m16n8k8.row.col.f32.f16.f16.f32    { %f5683, %f5684, %f5685, %f5686 },    { %r1, %r2 },            { %r3 },                { %f5683, %f5684, %f5685, %f5686 }; 
	// end inline asm
	// begin inline asm
	mma.sync.aligned.m16n8k8.row.col.f32.f16.f16.f32    { %f5691, %f5692, %f5693, %f5694 },    { %r1, %r2 },            { %r3 },                { %f5691, %f5692, %f5693, %f5694 }; 
	// end inline asm
	// begin inline asm
	mma.sync.aligned.m16n8k8.row.col.f32.f16.f16.f32    { %f5683, %f5684, %f5685, %f5686 },    { %r1, %r2 },            { %r3 },                { %f5683, %f5684, %f5685, %f5686 }; 
	// end inline asm
	// begin inline asm
	mma.sync.aligned.m16n8k8.row.col.f32.f16.f16.f32    { %f5691, %f5692, %f5693, %f5694 },    { %r1, %r2 },            { %r3 },                { %f5691, %f5692, %f5693, %f5694 }; 
	// end inline asm
	// begin inline asm
	mma.sync.aligned.m16n8k8.row.col.f32.f16.f16.f32    { %f5683, %f5684, %f5685, %f5686 },    { %r1, %r2 },            { %r3 },                { %f5683, %f5684, %f5685, %f5686 }; 
	// end inline asm
	// begin inline asm
	mma.sync.aligned.m16n8k8.row.col.f32.f16.f16.f32    { %f5691, %f5692, %f5693, %f5694 },    { %r1, %r2 },            { %r3 },                { %f5691, %f5692, %f5693, %f5694 }; 
	// end inline asm
	// begin inline asm
	mma.sync.aligned.m16n8k8.row.col.f32.f16.f16.f32    { %f5683, %f5684, %f5685, %f5686 },    { %r1, %r2 },            { %r3 },                { %f5683, %f5684, %f5685, %f5686 }; 
	// end inline asm
	// begin inline asm
	mma.sync.aligned.m16n8k8.row.col.f32.f16.f16.f32    { %f5691, %f5692, %f5693, %f5694 },    { %r1, %r2 },            { %r3 },                { %f5691, %f5692, %f5693, %f5694 }; 
	// end inline asm
	// begin inline asm
	mma.sync.aligned.m16n8k8.row.col.f32.f16.f16.f32    { %f5683, %f5684, %f5685, %f5686 },    { %r1, %r2 },            { %r3 },                { %f5683, %f5684, %f5685, %f5686 }; 
	// end inline asm
	// begin inline asm
	mma.sync.aligned.m16n8k8.row.col.f32.f16.f16.f32    { %f5691, %f5692, %f5693, %f5694 },    { %r1, %r2 },            { %r3 },                { %f5691, %f5692, %f5693, %f5694 }; 
	// end inline asm
	// begin inline asm
	mma.sync.aligned.m16n8k8.row.col.f32.f16.f16.f32    { %f5683, %f5684, %f5685, %f5686 },    { %r1, %r2 },            { %r3 },                { %f5683, %f5684, %f5685, %f5686 }; 
	// end inline asm
	// begin inline asm
	mma.sync.aligned.m16n8k8.row.col.f32.f16.f16.f32    { %f5691, %f5692, %f5693, %f5694 },    { %r1, %r2 },            { %r3 },                { %f5691, %f5692, %f5693, %f5694 }; 
	// end inline asm
	// begin inline asm
	mma.sync.aligned.m16n8k8.row.col.f32.f16.f16.f32    { %f5683, %f5684, %f5685, %f5686 },    { %r1, %r2 },            { %r3 },                { %f5683, %f5684, %f5685, %f5686 }; 
	// end inline asm
	// begin inline asm
	mma.sync.aligned.m16n8k8.row.col.f32.f16.f16.f32    { %f5691, %f5692, %f5693, %f5694 },    { %r1, %r2 },            { %r3 },                { %f5691, %f5692, %f5693, %f5694 }; 
	// end inline asm
	// begin inline asm
	mma.sync.aligned.m16n8k8.row.col.f32.f16.f16.f32    { %f5683, %f5684, %f5685, %f5686 },    { %r1, %r2 },            { %r3 },                { %f5683, %f5684, %f5685, %f5686 }; 
	// end inline asm
	// begin inline asm
	mma.sync.aligned.m16n8k8.row.col.f32.f16.f16.f32    { %f5691, %f5692, %f5693, %f5694 },    { %r1, %r2 },            { %r3 },                { %f5691, %f5692, %f5693, %f5694 }; 
	// end inline asm
	// begin inline asm
	mma.sync.aligned.m16n8k8.row.col.f32.f16.f16.f32    { %f5683, %f5684, %f5685, %f5686 },    { %r1, %r2 },            { %r3 },                { %f5683, %f5684, %f5685, %f5686 }; 
	// end inline asm
	// begin inline asm
	mma.sync.aligned.m16n8k8.row.col.f32.f16.f16.f32    { %f5691, %f5692, %f5693, %f5694 },    { %r1, %r2 },            { %r3 },                { %f5691, %f5692, %f5693, %f5694 }; 
	// end inline asm
	// begin inline asm
	mma.sync.aligned.m16n8k8.row.col.f32.f16.f16.f32    { %f5683, %f5684, %f5685, %f5686 },    { %r1, %r2 },            { %r3 },                { %f5683, %f5684, %f5685, %f5686 }; 
	// end inline asm
	// begin inline asm
	mma.sync.aligned.m16n8k8.row.col.f32.f16.f16.f32    { %f5691, %f5692, %f5693, %f5694 },    { %r1, %r2 },            { %r3 },                { %f5691, %f5692, %f5693, %f5694 }; 
	// end inline asm
	// begin inline asm
	mma.sync.aligned.m16n8k8.row.col.f32.f16.f16.f32    { %f5683, %f5684, %f5685, %f5686 },    { %r1, %r2 },            { %r3 },                { %f5683, %f5684, %f5685, %f5686 }; 
	// end inline asm
	// begin inline asm
	mma.sync.aligned.m16n8k8.row.col.f32.f16.f16.f32    { %f5691, %f5692, %f5693, %f5694 },    { %r1, %r2 },            { %r3 },                { %f5691, %f5692, %f5693, %f5694 }; 
	// end inline asm
	// begin inline asm
	mma.sync.aligned.m16n8k8.row.col.f32.f16.f16.f32    { %f5683, %f5684, %f5685, %f5686 },    { %r1, %r2 },            { %r3 },                { %f5683, %f5684, %f5685, %f5686 }; 
	// end inline asm
	// begin inline asm
	mma.sync.aligned.m16n8k8.row.col.f32.f16.f16.f32    { %f5691, %f5692, %f5693, %f5694 },    { %r1, %r2 },            { %r3 },                { %f5691, %f5692, %f5693, %f5694 }; 
	// end inline asm
	// begin inline asm
	mma.sync.aligned.m16n8k8.row.col.f32.f16.f16.f32    { %f5683, %f5684, %f5685, %f5686 },    { %r1, %r2 },            { %r3 },                { %f5683, %f5684, %f5685, %f5686 }; 
	// end inline asm
	// begin inline asm
	mma.sync.aligned.m16n8k8.row.col.f32.f16.f16.f32    { %f5691, %f5692, %f5693, %f5694 },    { %r1, %r2 },            { %r3 },                { %f5691, %f5692, %f5693, %f5694 }; 
	// end inline asm
	// begin inline asm
	mma.sync.aligned.m16n8k8.row.col.f32.f16.f16.f32    { %f5683, %f5684, %f5685, %f5686 },    { %r1, %r2 },            { %r3 },                { %f5683, %f5684, %f5685, %f5686 }; 
	// end inline asm
	// begin inline asm
	mma.sync.aligned.m16n8k8.row.col.f32.f16.f16.f32    { %f5691, %f5692, %f5693, %f5694 },    { %r1, %r2 },            { %r3 },                { %f5691, %f5692, %f5693, %f5694 }; 
	// end inline asm
	// begin inline asm
	mma.sync.aligned.m16n8k8.row.col.f32.f16.f16.f32    { %f5683, %f5684, %f5685, %f5686 },    { %r1, %r2 },            { %r3 },                { %f5683, %f5684, %f5685, %f5686 }; 
	// end inline asm
	// begin inline asm
	mma.sync.aligned.m16n8k8.row.col.f32.f16.f16.f32    { %f5691, %f5692, %f5693, %f5694 },    { %r1, %r2 },            { %r3 },                { %f5691, %f5692, %f5693, %f5694 }; 
	// end inline asm
	// begin inline asm
	mma.sync.aligned.m16n8k8.row.col.f32.f16.f16.f32    { %f5683, %f5684, %f5685, %f5686 },    { %r1, %r2 },            { %r3 },                { %f5683, %f5684, %f5685, %f5686 }; 
	// end inline asm
	// begin inline asm
	mma.sync.aligned.m16n8k8.row.col.f32.f16.f16.f32    { %f5691, %f5692, %f5693, %f5694 },    { %r1, %r2 },            { %r3 },                { %f5691, %f5692, %f5693, %f5694 }; 
	// end inline asm
	// begin inline asm
	mma.sync.aligned.m16n8k8.row.col.f32.f16.f16.f32    { %f5683, %f5684, %f5685, %f5686 },    { %r1, %r2 },            { %r3 },                { %f5683, %f5684, %f5685, %f5686 }; 
	// end inline asm
	// begin inline asm
	mma.sync.aligned.m16n8k8.row.col.f32.f16.f16.f32    { %f5691, %f5692, %f5693, %f5694 },    { %r1, %r2 },            { %r3 },                { %f5691, %f5692, %f5693, %f5694 }; 
	// end inline asm
	// begin inline asm
	mma.sync.aligned.m16n8k8.row.col.f32.f16.f16.f32    { %f5683, %f5684, %f5685, %f5686 },    { %r1, %r2 },            { %r3 },                { %f5683, %f5684, %f5685, %f5686 }; 
	// end inline asm
	// begin inline asm
	mma.sync.aligned.m16n8k8.row.col.f32.f16.f16.f32    { %f5691, %f5692, %f5693, %f5694 },    { %r1, %r2 },            { %r3 },                { %f5691, %f5692, %f5693, %f5694 }; 
	// end inline asm
	// begin inline asm
	mma.sync.aligned.m16n8k8.row.col.f32.f16.f16.f32    { %f5683, %f5684, %f5685, %f5686 },    { %r1, %r2 },            { %r3 },                { %f5683, %f5684, %f5685, %f5686 }; 
	// end inline asm
	// begin inline asm
	mma.sync.aligned.m16n8k8.row.col.f32.f16.f16.f32    { %f5691, %f5692, %f5693, %f5694 },    { %r1, %r2 },            { %r3 },                { %f5691, %f5692, %f5693, %f5694 }; 
	// end inline asm
	// begin inline asm
	mma.sync.aligned.m16n8k8.row.col.f32.f16.f16.f32    { %f5683, %f5684, %f5685, %f5686 },    { %r1, %r2 },            { %r3 },                { %f5683, %f5684, %f5685, %f5686 }; 
	// end inline asm
	// begin inline asm
	mma.sync.aligned.m16n8k8.row.col.f32.f16.f16.f32    { %f5691, %f5692, %f5693, %f5694 },    { %r1, %r2 },            { %r3 },                { %f5691, %f5692, %f5693, %f5694 }; 
	// end inline asm
	// begin inline asm
	mma.sync.aligned.m16n8k8.row.col.f32.f16.f16.f32    { %f5683, %f5684, %f5685, %f5686 },    { %r1, %r2 },            { %r3 },                { %f5683, %f5684, %f5685, %f5686 }; 
	// end inline asm
	// begin inline asm
	mma.sync.aligned.m16n8k8.row.col.f32.f16.f16.f32    { %f5691, %f5692, %f5693, %f5694 },    { %r1, %r2 },            { %r3 },                { %f5691, %f5692, %f5693, %f5694 }; 
	// end inline asm
	// begin inline asm
	mma.sync.aligned.m16n8k8.row.col.f32.f16.f16.f32    { %f5683, %f5684, %f5685, %f5686 },    { %r1, %r2 },            { %r3 },                { %f5683, %f5684, %f5685, %f5686 }; 
	// end inline asm
	// begin inline asm
	mma.sync.aligned.m16n8k8.row.col.f32.f16.f16.f32    { %f5691, %f5692, %f5693, %f5694 },    { %r1, %r2 },            { %r3 },                { %f5691, %f5692, %f5693, %f5694 }; 
	// end inline asm
	// begin inline asm
	mma.sync.aligned.m16n8k8.row.col.f32.f16.f16.f32    { %f5683, %f5684, %f5685, %f5686 },    { %r1, %r2 },            { %r3 },                { %f5683, %f5684, %f5685, %f5686 }; 
	// end inline asm
	// begin inline asm
	mma.sync.aligned.m16n8k8.row.col.f32.f16.f16.f32    { %f5691, %f5692, %f5693, %f5694 },    { %r1, %r2 },            { %r3 },                { %f5691, %f5692, %f5693, %f5694 }; 
	// end inline asm
	// begin inline asm
	mma.sync.aligned.m16n8k8.row.col.f32.f16.f16.f32    { %f5683, %f5684, %f5685, %f5686 },    { %r1, %r2 },            { %r3 },                { %f5683, %f5684, %f5685, %f5686 }; 
	// end inline asm
	// begin inline asm
	mma.sync.aligned.m16n8k8.row.col.f32.f16.f16.f32    { %f5691, %f5692, %f5693, %f5694 },    { %r1, %r2 },            { %r3 },                { %f5691, %f5692, %f5693, %f5694 }; 
	// end inline asm
	// begin inline asm
	mma.sync.aligned.m16n8k8.row.col.f32.f16.f16.f32    { %f5683, %f5684, %f5685, %f5686 },    { %r1, %r2 },            { %r3 },                { %f5683, %f5684, %f5685, %f5686 }; 
	// end inline asm
	// begin inline asm
	mma.sync.aligned.m16n8k8.row.col.f32.f16.f16.f32    { %f5691, %f5692, %f5693, %f5694 },    { %r1, %r2 },            { %r3 },                { %f5691, %f5692, %f5693, %f5694 }; 
	// end inline asm
	// begin inline asm
	mma.sync.aligned.m16n8k8.row.col.f32.f16.f16.f32    { %f5683, %f5684, %f5685, %f5686 },    { %r1, %r2 },            { %r3 },                { %f5683, %f5684, %f5685, %f5686 }; 
	// end inline asm
	// begin inline asm
	mma.sync.aligned.m16n8k8.row.col.f32.f16.f16.f32    { %f5691, %f5692, %f5693, %f5694 },    { %r1, %r2 },            { %r3 },                { %f5691, %f5692, %f5693, %f5694 }; 
	// end inline asm
	// begin inline asm
	mma.sync.aligned.m16n8k8.row.col.f32.f16.f16.f32    { %f5683, %f5684, %f5685, %f5686 },    { %r1, %r2 },            { %r3 },                { %f5683, %f5684, %f5685, %f5686 }; 
	// end inline asm
	// begin inline asm
	mma.sync.aligned.m16n8k8.row.col.f32.f16.f16.f32    { %f5691, %f5692, %f5693, %f5694 },    { %r1, %r2 },            { %r3 },                { %f5691, %f5692, %f5693, %f5694 }; 
	// end inline asm
	// begin inline asm
	mma.sync.aligned.m16n8k8.row.col.f32.f16.f16.f32    { %f5683, %f5684, %f5685, %f5686 },    { %r1, %r2 },            { %r3 },                { %f5683, %f5684, %f5685, %f5686 }; 
	// end inline asm
	// begin inline asm
	mma.sync.aligned.m16n8k8.row.col.f32.f16.f16.f32    { %f5691, %f5692, %f5693, %f5694 },    { %r1, %r2 },            { %r3 },                { %f5691, %f5692, %f5693, %f5694 }; 
	// end inline asm
	// begin inline asm
	mma.sync.aligned.m16n8k8.row.col.f32.f16.f16.f32    { %f5683, %f5684, %f5685, %f5686 },    { %r1, %r2 },            { %r3 },                { %f5683, %f5684, %f5685, %f5686 }; 
	// end inline asm
	// begin inline asm
	mma.sync.aligned.m16n8k8.row.col.f32.f16.f16.f32    { %f5691, %f5692, %f5693, %f5694 },    { %r1, %r2 },            { %r3 },                { %f5691, %f5692, %f5693, %f5694 }; 
	// end inline asm
	// begin inline asm
	mma.sync.aligned.m16n8k8.row.col.f32.f16.f16.f32    { %f5683, %f5684, %f5685, %f5686 },    { %r1, %r2 },            { %r3 },                { %f5683, %f5684, %f5685, %f5686 }; 
	// end inline asm
	// begin inline asm
	mma.sync.aligned.m16n8k8.row.col.f32.f16.f16.f32    { %f5691, %f5692, %f5693, %f5694 },    { %r1, %r2 },            { %r3 },                { %f5691, %f5692, %f5693, %f5694 }; 
	// end inline asm
	// begin inline asm
	mma.sync.aligned.m16n8k8.row.col.f32.f16.f16.f32    { %f5683, %f5684, %f5685, %f5686 },    { %r1, %r2 },            { %r3 },                { %f5683, %f5684, %f5685, %f5686 }; 
	// end inline asm
	// begin inline asm
	mma.sync.aligned.m16n8k8.row.col.f32.f16.f16.f32    { %f5691, %f5692, %f5693, %f5694 },    { %r1, %r2 },            { %r3 },                { %f5691, %f5692, %f5693, %f5694 }; 
	// end inline asm
	// begin inline asm
	mma.sync.aligned.m16n8k8.row.col.f32.f16.f16.f32    { %f5683, %f5684, %f5685, %f5686 },    { %r1, %r2 },            { %r3 },                { %f5683, %f5684, %f5685, %f5686 }; 
	// end inline asm
	// begin inline asm
	mma.sync.aligned.m16n8k8.row.col.f32.f16.f16.f32    { %f5691, %f5692, %f5693, %f5694 },    { %r1, %r2 },            { %r3 },                { %f5691, %f5692, %f5693, %f5694 }; 
	// end inline asm
	// begin inline asm
	mma.sync.aligned.m16n8k8.row.col.f32.f16.f16.f32    { %f5683, %f5684, %f5685, %f5686 },    { %r1, %r2 },            { %r3 },                { %f5683, %f5684, %f5685, %f5686 }; 
	// end inline asm
	// begin inline asm
	mma.sync.aligned.m16n8k8.row.col.f32.f16.f16.f32    { %f5691, %f5692, %f5693, %f5694 },    { %r1, %r2 },            { %r3 },                { %f5691, %f5692, %f5693, %f5694 }; 
	// end inline asm
	// begin inline asm
	mma.sync.aligned.m16n8k8.row.col.f32.f16.f16.f32    { %f5683, %f5684, %f5685, %f5686 },    { %r1, %r2 },            { %r3 },                { %f5683, %f5684, %f5685, %f5686 }; 
	// end inline asm
	// begin inline asm
	mma.sync.aligned.m16n8k8.row.col.f32.f16.f16.f32    { %f5691, %f5692, %f5693, %f5694 },    { %r1, %r2 },            { %r3 },                { %f5691, %f5692, %f5693, %f5694 }; 
	// end inline asm
	// begin inline asm
	mma.sync.aligned.m16n8k8.row.col.f32.f16.f16.f32    { %f5683, %f5684, %f5685, %f5686 },    { %r1, %r2 },            { %r3 },                { %f5683, %f5684, %f5685, %f5686 }; 
	// end inline asm
	// begin inline asm
	mma.sync.aligned.m16n8k8.row.col.f32.f16.f16.f32    { %f5691, %f5692, %f5693, %f5694 },    { %r1, %r2 },            { %r3 },                { %f5691, %f5692, %f5693, %f5694 }; 
	// end inline asm
	// begin inline asm
	mma.sync.aligned.m16n8k8.row.col.f32.f16.f16.f32    { %f5683, %f5684, %f5685, %f5686 },    { %r1, %r2 },            { %r3 },                { %f5683, %f5684, %f5685, %f5686 }; 
	// end inline asm
	// begin inline asm
	mma.sync.aligned.m16n8k8.row.col.f32.f16.f16.f32    { %f5691, %f5692, %f5693, %f5694 },    { %r1, %r2 },            { %r3 },                { %f5691, %f5692, %f5693, %f5694 }; 
	// end inline asm
	// begin inline asm
	mma.sync.aligned.m16n8k8.row.col.f32.f16.f16.f32    { %f5683, %f5684, %f5685, %f5686 },    { %r1, %r2 },            { %r3 },                { %f5683, %f5684, %f5685, %f5686 }; 
	// end inline asm
	// begin inline asm
	mma.sync.aligned.m16n8k8.row.col.f32.f16.f16.f32    { %f5691, %f5692, %f5693, %f5694 },    { %r1, %r2 },            { %r3 },                { %f5691, %f5692, %f5693, %f5694 }; 
	// end inline asm
	// begin inline asm
	mma.sync.aligned.m16n8k8.row.col.f32.f16.f16.f32    { %f5683, %f5684, %f5685, %f5686 },    { %r1, %r2 },            { %r3 },                { %f5683, %f5684, %f5685, %f5686 }; 
	// end inline asm
	// begin inline asm
	mma.sync.aligned.m16n8k8.row.col.f32.f16.f16.f32    { %f5691, %f5692, %f5693, %f5694 },    { %r1, %r2 },            { %r3 },                { %f5691, %f5692, %f5693, %f5694 }; 
	// end inline asm
	// begin inline asm
	mma.sync.aligned.m16n8k8.row.col.f32.f16.f16.f32    { %f5683, %f5684, %f5685, %f5686 },    { %r1, %r2 },            { %r3 },                { %f5683, %f5684, %f5685, %f5686 }; 
	// end inline asm
	// begin inline asm
	mma.sync.aligned.m16n8k8.row.col.f32.f16.f16.f32    { %f5691, %f5692, %f5693, %f5694 },    { %r1, %r2 },            { %r3 },                { %f5691, %f5692, %f5693, %f5694 }; 
	// end inline asm
	// begin inline asm
	mma.sync.aligned.m16n8k8.row.col.f32.f16.f16.f32    { %f5683, %f5684, %f5685, %f5686 },    { %r1, %r2 },            { %r3 },                { %f5683, %f5684, %f5685, %f5686 }; 
	// end inline asm
	// begin inline asm
	mma.sync.aligned.m16n8k8.row.col.f32.f16.f16.f32    { %f5691, %f5692, %f5693, %f5694 },    { %r1, %r2 },            { %r3 },                { %f5691, %f5692, %f5693, %f5694 }; 
	// end inline asm
	// begin inline asm
	mma.sync.aligned.m16n8k8.row.col.f32.f16.f16.f32    { %f5683, %f5684, %f5685, %f5686 },    { %r1, %r2 },            { %r3 },                { %f5683, %f5684, %f5685, %f5686 }; 
	// end inline asm
	// begin inline asm
	mma.sync.aligned.m16n8k8.row.col.f32.f16.f16.f32    { %f5691, %f5692, %f5693, %f5694 },    { %r1, %r2 },            { %r3 },                { %f5691, %f5692, %f5693, %f5694 }; 
	// end inline asm
	// begin inline asm
	mma.sync.aligned.m16n8k8.row.col.f32.f16.f16.f32    { %f5683, %f5684, %f5685, %f5686 },    { %r1, %r2 },            { %r3 },                { %f5683, %f5684, %f5685, %f5686 }; 
	// end inline asm
	// begin inline asm
	mma.sync.aligned.m16n8k8.row.col.f32.f16.f16.f32    { %f5691, %f5692, %f5693, %f5694 },    { %r1, %r2 },            { %r3 },                { %f5691, %f5692, %f5693, %f5694 }; 
	// end inline asm
	// begin inline asm
	mma.sync.aligned.m16n8k8.row.col.f32.f16.f16.f32    { %f5683, %f5684, %f5685, %f5686 },    { %r1, %r2 },            { %r3 },                { %f5683, %f5684, %f5685, %f5686 }; 
	// end inline asm
	// begin inline asm
	mma.sync.aligned.m16n8k8.row.col.f32.f16.f16.f32    { %f5691, %f5692, %f5693, %f5694 },    { %r1, %r2 },            { %r3 },                { %f5691, %f5692, %f5693, %f5694 }; 
	// end inline asm
	// begin inline asm
	mma.sync.aligned.m16n8k8.row.col.f32.f16.f16.f32    { %f5683, %f5684, %f5685, %f5686 },    { %r1, %r2 },            { %r3 },                { %f5683, %f5684, %f5685, %f5686 }; 
	// end inline asm
	// begin inline asm
	mma.sync.aligned.m16n8k8.row.col.f32.f16.f16.f32    { %f5691, %f5692, %f5693, %f5694 },    { %r1, %r2 },            { %r3 },                { %f5691, %f5692, %f5693, %f5694 }; 
	// end inline asm
	// begin inline asm
	mma.sync.aligned.m16n8k8.row.col.f32.f16.f16.f32    { %f5683, %f5684, %f5685, %f5686 },    { %r1, %r2 },            { %r3 },                { %f5683, %f5684, %f5685, %f5686 }; 
	// end inline asm
	// begin inline asm
	mma.sync.aligned.m16n8k8.row.col.f32.f16.f16.f32    { %f5691, %f5692, %f5693, %f5694 },    { %r1, %r2 },            { %r3 },                { %f5691, %f5692, %f5693, %f5694 }; 
	// end inline asm
	// begin inline asm
	mma.sync.aligned.m16n8k8.row.col.f32.f16.f16.f32    { %f5683, %f5684, %f5685, %f5686 },    { %r1, %r2 },            { %r3 },                { %f5683, %f5684, %f5685, %f5686 }; 
	// end inline asm
	// begin inline asm
	mma.sync.aligned.m16n8k8.row.col.f32.f16.f16.f32    { %f5691, %f5692, %f5693, %f5694 },    { %r1, %r2 },            { %r3 },                { %f5691, %f5692, %f5693, %f5694 }; 
	// end inline asm
	// begin inline asm
	mma.sync.aligned.m16n8k8.row.col.f32.f16.f16.f32    { %f5683, %f5684, %f5685, %f5686 },    { %r1, %r2 },            { %r3 },                { %f5683, %f5684, %f5685, %f5686 }; 
	// end inline asm
	// begin inline asm
	mma.sync.aligned.m16n8k8.row.col.f32.f16.f16.f32    { %f5691, %f5692, %f5693, %f5694 },    { %r1, %r2 },            { %r3 },                { %f5691, %f5692, %f5693, %f5694 }; 
	// end inline asm
	// begin inline asm
	mma.sync.aligned.m16n8k8.row.col.f32.f16.f16.f32    { %f5683, %f5684, %f5685, %f5686 },    { %r1, %r2 },            { %r3 },                { %f5683, %f5684, %f5685, %f5686 }; 
	// end inline asm
	// begin inline asm
	mma.sync.aligned.m16n8k8.row.col.f32.f16.f16.f32    { %f5691, %f5692, %f5693, %f5694 },    { %r1, %r2 },            { %r3 },                { %f5691, %f5692, %f5693, %f5694 }; 
	// end inline asm
	// begin inline asm
	mma.sync.aligned.m16n8k8.row.col.f32.f16.f16.f32    { %f5683, %f5684, %f5685, %f5686 },    { %r1, %r2 },            { %r3 },                { %f5683, %f5684, %f5685, %f5686 }; 
	// end inline asm
	// begin inline asm
	mma.sync.aligned.m16n8k8.row.col.f32.f16.f16.f32    { %f5691, %f5692, %f5693, %f5694 },    { %r1, %r2 },            { %r3 },                { %f5691, %f5692, %f5693, %f5694 }; 
	// end inline asm
	// begin inline asm
	mma.sync.aligned.m16n8k8.row.col.f32.f16.f16.f32    { %f5683, %f5684, %f5685, %f5686 },    { %r1, %r2 },            { %r3 },                { %f5683, %f5684, %f5685, %f5686 }; 
	// end inline asm
	// begin inline asm
	mma.sync.aligned.m16n8k8.row.col.f32.f16.f16.f32    { %f5691, %f5692, %f5693, %f5694 },    { %r1, %r2 },            { %r3 },                { %f5691, %f5692, %f5693, %f5694 }; 
	// end inline asm
	// begin inline asm
	mma.sync.aligned.m16n8k8.row.col.f32.f16.f16.f32    { %f5683, %f5684, %f5685, %f5686 },    { %r1, %r2 },            { %r3 },                { %f5683, %f5684, %f5685, %f5686 }; 
	// end inline asm
	// begin inline asm
	mma.sync.aligned.m16n8k8.row.col.f32.f16.f16.f32    { %f5691, %f5692, %f5693, %f5694 },    { %r1, %r2 },            { %r3 },                { %f5691, %f5692, %f5693, %f5694 }; 
	// end inline asm
	// begin inline asm
	mma.sync.aligned.m16n8k8.row.col.f32.f16.f16.f32    { %f5683, %f5684, %f5685, %f5686 },    { %r1, %r2 },            { %r3 },                { %f5683, %f5684, %f5685, %f5686 }; 
	// end inline asm
	// begin inline asm
	mma.sync.aligned.m16n8k8.row.col.f32.f16.f16.f32    { %f5691, %f5692, %f5693, %f5694 },    { %r1, %r2 },            { %r3 },                { %f5691, %f5692, %f5693, %f5694 }; 
	// end inline asm
	// begin inline asm
	mma.sync.aligned.m16n8k8.row.col.f32.f16.f16.f32    { %f5683, %f5684, %f5685, %f5686 },    { %r1, %r2 },            { %r3 },                { %f5683, %f5684, %f5685, %f5686 }; 
	// end inline asm
	// begin inline asm
	mma.sync.aligned.m16n8k8.row.col.f32.f16.f16.f32    { %f5691, %f5692, %f5693, %f5694 },    { %r1, %r2 },            { %r3 },                { %f5691, %f5692, %f5693, %f5694 }; 
	// end inline asm
	// begin inline asm
	mma.sync.aligned.m16n8k8.row.col.f32.f16.f16.f32    { %f5683, %f5684, %f5685, %f5686 },    { %r1, %r2 },            { %r3 },                { %f5683, %f5684, %f5685, %f5686 }; 
	// end inline asm
	// begin inline asm
	mma.sync.aligned.m16n8k8.row.col.f32.f16.f16.f32    { %f5691, %f5692, %f5693, %f5694 },    { %r1, %r2 },            { %r3 },                { %f5691, %f5692, %f5693, %f5694 }; 
	// end inline asm
	// begin inline asm
	mma.sync.aligned.m16n8k8.row.col.f32.f16.f16.f32    { %f5683, %f5684, %f5685, %f5686 },    { %r1, %r2 },            { %r3 },                { %f5683, %f5684, %f5685, %f5686 }; 
	// end inline asm
	// begin inline asm
	mma.sync.aligned.m16n8k8.row.col.f32.f16.f16.f32    { %f5691, %f5692, %f5693, %f5694 },    { %r1, %r2 },            { %r3 },                { %f5691, %f5692, %f5693, %f5694 }; 
	// end inline asm
	// begin inline asm
	mma.sync.aligned.m16n8k8.row.col.f32.f16.f16.f32    { %f5683, %f5684, %f5685, %f5686 },    { %r1, %r2 },            { %r3 },                { %f5683, %f5684, %f5685, %f5686 }; 
	// end inline asm
	// begin inline asm
	mma.sync.aligned.m16n8k8.row.col.f32.f16.f16.f32    { %f5691, %f5692, %f5693, %f5694 },    { %r1, %r2 },            { %r3 },                { %f5691, %f5692, %f5693, %f5694 }; 
	// end inline asm
	// begin inline asm
	mma.sync.aligned.m16n8k8.row.col.f32.f16.f16.f32    { %f5683, %f5684, %f5685, %f5686 },    { %r1, %r2 },            { %r3 },                { %f5683, %f5684, %f5685, %f5686 }; 
	// end inline asm
	// begin inline asm
	mma.sync.aligned.m16n8k8.row.col.f32.f16.f16.f32    { %f5691, %f5692, %f5693, %f5694 },    { %r1, %r2 },            { %r3 },                { %f5691, %f5692, %f5693, %f5694 }; 
	// end inline asm
	// begin inline asm
	mma.sync.aligned.m16n8k8.row.col.f32.f16.f16.f32    { %f5683, %f5684, %f5685, %f5686 },    { %r1, %r2 },            { %r3 },                { %f5683, %f5684, %f5685, %f5686 }; 
	// end inline asm
	// begin inline asm
	mma.sync.aligned.m16n8k8.row.col.f32.f16.f16.f32    { %f5691, %f5692, %f5693, %f5694 },    { %r1, %r2 },            { %r3 },                { %f5691, %f5692, %f5693, %f5694 }; 
	// end inline asm
	// begin inline asm
	mma.sync.aligned.m16n8k8.row.col.f32.f16.f16.f32    { %f5683, %f5684, %f5685, %f5686 },    { %r1, %r2 },            { %r3 },                { %f5683, %f5684, %f5685, %f5686 }; 
	// end inline asm
	// begin inline asm
	mma.sync.aligned.m16n8k8.row.col.f32.f16.f16.f32    { %f5691, %f5692, %f5693, %f5694 },    { %r1, %r2 },            { %r3 },                { %f5691, %f5692, %f5693, %f5694 }; 
	// end inline asm
	// begin inline asm
	mma.sync.aligned.m16n8k8.row.col.f32.f16.f16.f32    { %f5683, %f5684, %f5685, %f5686 },    { %r1, %r2 },            { %r3 },                { %f5683, %f5684, %f5685, %f5686 }; 
	// end inline asm
	// begin inline asm
	mma.sync.aligned.m16n8k8.row.col.f32.f16.f16.f32    { %f5691, %f5692, %f5693, %f5694 },    { %r1, %r2 },            { %r3 },                { %f5691, %f5692, %f5693, %f5694 }; 
	// end inline asm
	// begin inline asm
	mma.sync.aligned.m16n8k8.row.col.f32.f16.f16.f32    { %f5683, %f5684, %f5685, %f5686 },    { %r1, %r2 },            { %r3 },                { %f5683, %f5684, %f5685, %f5686 }; 
	// end inline asm
	// begin inline asm
	mma.sync.aligned.m16n8k8.row.col.f32.f16.f16.f32    { %f5691, %f5692, %f5693, %f5694 },    { %r1, %r2 },            { %r3 },                { %f5691, %f5692, %f5693, %f5694 }; 
	// end inline asm
	// begin inline asm
	mma.sync.aligned.m16n8k8.row.col.f32.f16.f16.f32    { %f5683, %f5684, %f5685, %f5686 },    { %r1, %r2 },            { %r3 },                { %f5683, %f5684, %f5685, %f5686 }; 
	// end inline asm
	// begin inline asm
	mma.sync.aligned.m16n8k8.row.col.f32.f16.f16.f32    { %f5691, %f5692, %f5693, %f5694 },    { %r1, %r2 },            { %r3 },                { %f5691, %f5692, %f5693, %f5694 }; 
	// end inline asm
	// begin inline asm
	mma.sync.aligned.m16n8k8.row.col.f32.f16.f16.f32    { %f5683, %f5684, %f5685, %f5686 },    { %r1, %r2 },            { %r3 },                { %f5683, %f5684, %f5685, %f5686 }; 
	// end inline asm
	// begin inline asm
	mma.sync.aligned.m16n8k8.row.col.f32.f16.f16.f32    { %f5691, %f5692, %f5693, %f5694 },    { %r1, %r2 },            { %r3 },                { %f5691, %f5692, %f5693, %f5694 }; 
	// end inline asm
	// begin inline asm
	mma.sync.aligned.m16n8k8.row.col.f32.f16.f16.f32    { %f5683, %f5684, %f5685, %f5686 },    { %r1, %r2 },            { %r3 },                { %f5683, %f5684, %f5685, %f5686 }; 
	// end inline asm
	// begin inline asm
	mma.sync.aligned.m16n8k8.row.col.f32.f16.f16.f32    { %f5691, %f5692, %f5693, %f5694 },    { %r1, %r2 },            { %r3 },                { %f5691, %f5692, %f5693, %f5694 }; 
	// end inline asm
	// begin inline asm
	mma.sync.aligned.m16n8k8.row.col.f32.f16.f16.f32    { %f5683, %f5684, %f5685, %f5686 },    { %r1, %r2 },            { %r3 },                { %f5683, %f5684, %f5685, %f5686 }; 
	// end inline asm
	// begin inline asm
	mma.sync.aligned.m16n8k8.row.col.f32.f16.f16.f32    { %f5691, %f5692, %f5693, %f5694 },    { %r1, %r2 },            { %r3 },                { %f5691, %f5692, %f5693, %f5694 }; 
	// end inline asm
	// begin inline asm
	mma.sync.aligned.m16n8k8.row.col.f32.f16.f16.f32    { %f5683, %f5684, %f5685, %f5686 },    { %r1, %r2 },            { %r3 },                { %f5683, %f5684, %f5685, %f5686 }; 
	// end inline asm
	// begin inline asm
	mma.sync.aligned.m16n8k8.row.col.f32.f16.f16.f32    { %f5691, %f5692, %f5693, %f5694 },    { %r1, %r2 },            { %r3 },                { %f5691, %f5692, %f5693, %f5694 }; 
	// end inline asm
	// begin inline asm
	mma.sync.aligned.m16n8k8.row.col.f32.f16.f16.f32    { %f5683, %f5684, %f5685, %f5686 },    { %r1, %r2 },            { %r3 },                { %f5683, %f5684, %f5685, %f5686 }; 
	// end inline asm
	// begin inline asm
	mma.sync.aligned.m16n8k8.row.col.f32.f16.f16.f32    { %f5691, %f5692, %f5693, %f5694 },    { %r1, %r2 },            { %r3 },                { %f5691, %f5692, %f5693, %f5694 }; 
	// end inline asm
	// begin inline asm
	mma.sync.aligned.m16n8k8.row.col.f32.f16.f16.f32    { %f5683, %f5684, %f5685, %f5686 },    { %r1, %r2 },            { %r3 },                { %f5683, %f5684, %f5685, %f5686 }; 
	// end inline asm
	// begin inline asm
	mma.sync.aligned.m16n8k8.row.col.f32.f16.f16.f32    { %f5691, %f5692, %f5693, %f5694 },    { %r1, %r2 },            { %r3 },                { %f5691, %f5692, %f5693, %f5694 }; 
	// end inline asm
	// begin inline asm
	mma.sync.aligned.m16n8k8.row.col.f32.f16.f16.f32    { %f5683, %f5684, %f5685, %f5686 },    { %r1, %r2 },            { %r3 },                { %f5683, %f5684, %f5685, %f5686 }; 
	// end inline asm
	// begin inline asm
	mma.sync.aligned.m16n8k8.row.col.f32.f16.f16.f32    { %f5691, %f5692, %f5693, %f5694 },    { %r1, %r2 },            { %r3 },                { %f5691, %f5692, %f5693, %f5694 }; 
	// end inline asm
	// begin inline asm
	mma.sync.aligned.m16n8k8.row.col.f32.f16.f16.f32    { %f5683, %f5684, %f5685, %f5686 },    { %r1, %r2 },            { %r3 },                { %f5683, %f5684, %f5685, %f5686 }; 
	// end inline asm
	// begin inline asm
	mma.sync.aligned.m16n8k8.row.col.f32.f16.f16.f32    { %f5691, %f5692, %f5693, %f5694 },    { %r1, %r2 },            { %r3 },                { %f5691, %f5692, %f5693, %f5694 }; 
	// end inline asm
	// begin inline asm
	mma.sync.aligned.m16n8k8.row.col.f32.f16.f16.f32    { %f5683, %f5684, %f5685, %f5686 },    { %r1, %r2 },            { %r3 },                { %f5683, %f5684, %f5685, %f5686 }; 
	// end inline asm
	// begin inline asm
	mma.sync.aligned.m16n8k8.row.col.f32.f16.f16.f32    { %f5691, %f5692, %f5693, %f5694 },    { %r1, %r2 },            { %r3 },                { %f5691, %f5692, %f5693, %f5694 }; 
	// end inline asm
	// begin inline asm
	mma.sync.aligned.m16n8k8.row.col.f32.f16.f16.f32    { %f5683, %f5684, %f5685, %f5686 },    { %r1, %r2 },            { %r3 },                { %f5683, %f5684, %f5685, %f5686 }; 
	// end inline asm
	// begin inline asm
	mma.sync.aligned.m16n8k8.row.col.f32.f16.f16.f32    { %f5691, %f5692, %f5693, %f5694 },    { %r1, %r2 },            { %r3 },                { %f5691, %f5692, %f5693, %f5694 }; 
	// end inline asm
	// begin inline asm
	mma.sync.aligned.m16n8k8.row.col.f32.f16.f16.f32    { %f5683, %f5684, %f5685, %f5686 },    { %r1, %r2 },            { %r3 },                { %f5683, %f5684, %f5685, %f5686 }; 
	// end inline asm
	// begin inline asm
	mma.sync.aligned.m16n8k8.row.col.f32.f16.f16.f32    { %f5691, %f5692, %f5693, %f5694 },    { %r1, %r2 },            { %r3 },                { %f5691, %f5692, %f5693, %f5694 }; 
	// end inline asm
	// begin inline asm
	mma.sync.aligned.m16n8k8.row.col.f32.f16.f16.f32    { %f5683, %f5684, %f5685, %f5686 },    { %r1, %r2 },            { %r3 },                { %f5683, %f5684, %f5685, %f5686 }; 
	// end inline asm
	// begin inline asm
	mma.sync.aligned.m16n8k8.row.col.f32.f16.f16.f32    { %f5691, %f5692, %f5693, %f5694 },    { %r1, %r2 },            { %r3 },                { %f5691, %f5692, %f5693, %f5694 }; 
	// end inline asm
	// begin inline asm
	mma.sync.aligned.m16n8k8.row.col.f32.f16.f16.f32    { %f5683, %f5684, %f5685, %f5686 },    { %r1, %r2 },            { %r3 },                { %f5683, %f5684, %f5685, %f5686 }; 
	// end inline asm
	// begin inline asm
	mma.sync.aligned.m16n8k8.row.col.f32.f16.f16.f32    { %f5691, %f5692, %f5693, %f5694 },    { %r1, %r2 },            { %r3 },                { %f5691, %f5692, %f5693, %f5694 }; 
	// end inline asm
	// begin inline asm
	mma.sync.aligned.m16n8k8.row.col.f32.f16.f16.f32    { %f5683, %f5684, %f5685, %f5686 },    { %r1, %r2 },            { %r3 },                { %f5683, %f5684, %f5685, %f5686 }; 
	// end inline asm
	// begin inline asm
	mma.sync.aligned.m16n8k8.row.col.f32.f16.f16.f32    { %f5691, %f5692, %f5693, %f5694 },    { %r1, %r2 },            { %r3 },                { %f5691, %f5692, %f5693, %f5694 }; 
	// end inline asm
	// begin inline asm
	mma.sync.aligned.m16n8k8.row.col.f32.f16.f16.f32    { %f5683, %f5684, %f5685, %f5686 },    { %r1, %r2 },            { %r3 },                { %f5683, %f5684, %f5685, %f5686 }; 
	// end inline asm
	// begin inline asm
	mma.sync.aligned.m16n8k8.row.col.f32.f16.f16.f32    { %f5691, %f5692, %f5693, %f5694 },    { %r1, %r2 },            { %r3 },                { %f5691, %f5692, %f5693, %f5694 }; 
	// end inline asm
	// begin inline asm
	mma.sync.aligned.m16n8k8.row.col.f32.f16.f16.f32    { %f5683, %f5684, %f5685, %f5686 },    { %r1, %r2 },            { %r3 },                { %f5683, %f5684, %f5685, %f5686 }; 
	// end inline asm
	// begin inline asm
	mma.sync.aligned.m16n8k8.row.col.f32.f16.f16.f32    { %f5691, %f5692, %f5693, %f5694 },    { %r1, %r2 },            { %r3 },                { %f5691, %f5692, %f5693, %f5694 }; 
	// end inline asm
	// begin inline asm
	mma.sync.aligned.m16n8k8.row.col.f32.f16.f16.f32    { %f5683, %f5684, %f5685, %f5686 },    { %r1, %r2 },            { %r3 },                { %f5683, %f5684, %f5685, %f5686 }; 
	// end inline asm
	// begin inline asm
	mma.sync.aligned.m16n8k8.row.col.f32.f16.f16.f32    { %f5691, %f5692, %f5693, %f5694 },    { %r1, %r2 },            { %r3 },                { %f5691, %f5692, %f5693, %f5694 }; 
	// end inline asm
	// begin inline asm
	mma.sync.aligned.m16n8k8.row.col.f32.f16.f16.f32    { %f5683, %f5684, %f5685, %f5686 },    { %r1, %r2 },            { %r3 },                { %f5683, %f5684, %f5685, %f5686 }; 
	// end inline asm
	// begin inline asm
	mma.sync.aligned.m16n8k8.row.col.f32.f16.f16.f32    { %f5691, %f5692, %f5693, %f5694 },    { %r1, %r2 },            { %r3 },                { %f5691, %f5692, %f5693, %f5694 }; 
	// end inline asm
	// begin inline asm
	mma.sync.aligned.m16n8k8.row.col.f32.f16.f16.f32    { %f5683, %f5684, %f5685, %f5686 },    { %r1, %r2 },            { %r3 },                { %f5683, %f5684, %f5685, %f5686 }; 
	// end inline asm
	// begin inline asm
	mma.sync.aligned.m16n8k8.row.col.f32.f16.f16.f32    { %f5691, %f5692, %f5693, %f5694 },    { %r1, %r2 },            { %r3 },                { %f5691, %f5692, %f5693, %f5694 }; 
	// end inline asm
	// begin inline asm
	mma.sync.aligned.m16n8k8.row.col.f32.f16.f16.f32    { %f5683, %f5684, %f5685, %f5686 },    { %r1, %r2 },            { %r3 },                { %f5683, %f5684, %f5685, %f5686 }; 
	// end inline asm
	// begin inline asm
	mma.sync.aligned.m16n8k8.row.col.f32.f16.f16.f32    { %f5691, %f5692, %f5693, %f5694 },    { %r1, %r2 },            { %r3 },                { %f5691, %f5692, %f5693, %f5694 }; 
	// end inline asm
	// begin inline asm
	mma.sync.aligned.m16n8k8.row.col.f32.f16.f16.f32    { %f5683, %f5684, %f5685, %f5686 },    { %r1, %r2 },            { %r3 },                { %f5683, %f5684, %f5685, %f5686 }; 
	// end inline asm
	// begin inline asm
	mma.sync.aligned.m16n8k8.row.col.f32.f16.f16.f32    { %f5691, %f5692, %f5693, %f5694 },    { %r1, %r2 },            { %r3 },                { %f5691, %f5692, %f5693, %f5694 }; 
	// end inline asm
	// begin inline asm
	mma.sync.aligned.m16n8k8.row.col.f32.f16.f16.f32    { %f5683, %f5684, %f5685, %f5686 },    { %r1, %r2 },            { %r3 },                { %f5683, %f5684, %f5685, %f5686 }; 
	// end inline asm
	// begin inline asm
	mma.sync.aligned.m16n8k8.row.col.f32.f16.f16.f32    { %f5691, %f5692, %f5693, %f5694 },    { %r1, %r2 },            { %r3 },                { %f5691, %f5692, %f5693, %f5694 }; 
	// end inline asm
	// begin inline asm
	mma.sync.aligned.m16n8k8.row.col.f32.f16.f16.f32    { %f5683, %f5684, %f5685, %f5686 },    { %r1, %r2 },            { %r3 },                { %f5683, %f5684, %f5685, %f5686 }; 
	// end inline asm
	// begin inline asm
	mma.sync.aligned.m16n8k8.row.col.f32.f16.f16.f32    { %f5691, %f5692, %f5693, %f5694 },    { %r1, %r2 },            { %r3 },                { %f5691, %f5692, %f5693, %f5694 }; 
	// end inline asm
	// begin inline asm
	mma.sync.aligned.m16n8k8.row.col.f32.f16.f16.f32    { %f5683, %f5684, %f5685, %f5686 },    { %r1, %r2 },            { %r3 },                { %f5683, %f5684, %f5685, %f5686 }; 
	// end inline asm
	// begin inline asm
	mma.sync.aligned.m16n8k8.row.col.f32.f16.f16.f32    { %f5691, %f5692, %f5693, %f5694 },    { %r1, %r2 },            { %r3 },                { %f5691, %f5692, %f5693, %f5694 }; 
	// end inline asm
	// begin inline asm
	mma.sync.aligned.m16n8k8.row.col.f32.f16.f16.f32    { %f5683, %f5684, %f5685, %f5686 },    { %r1, %r2 },            { %r3 },                { %f5683, %f5684, %f5685, %f5686 }; 
	// end inline asm
	// begin inline asm
	mma.sync.aligned.m16n8k8.row.col.f32.f16.f16.f32    { %f5691, %f5692, %f5693, %f5694 },    { %r1, %r2 },            { %r3 },                { %f5691, %f5692, %f5693, %f5694 }; 
	// end inline asm
	// begin inline asm
	mma.sync.aligned.m16n8k8.row.col.f32.f16.f16.f32    { %f5683, %f5684, %f5685, %f5686 },    { %r1, %r2 },            { %r3 },                { %f5683, %f5684, %f5685, %f5686 }; 
	// end inline asm
	// begin inline asm
	mma.sync.aligned.m16n8k8.row.col.f32.f16.f16.f32    { %f5691, %f5692, %f5693, %f5694 },    { %r1, %r2 },            { %r3 },                { %f5691, %f5692, %f5693, %f5694 }; 
	// end inline asm
	// begin inline asm
	mma.sync.aligned.m16n8k8.row.col.f32.f16.f16.f32    { %f5683, %f5684, %f5685, %f5686 },    { %r1, %r2 },            { %r3 },                { %f5683, %f5684, %f5685, %f5686 }; 
	// end inline asm
	// begin inline asm
	mma.sync.aligned.m16n8k8.row.col.f32.f16.f16.f32    { %f5691, %f5692, %f5693, %f5694 },    { %r1, %r2 },            { %r3 },                { %f5691, %f5692, %f5693, %f5694 }; 
	// end inline asm
	// begin inline asm
	mma.sync.aligned.m16n8k8.row.col.f32.f16.f16.f32    { %f5683, %f5684, %f5685, %f5686 },    { %r1, %r2 },            { %r3 },                { %f5683, %f5684, %f5685, %f5686 }; 
	// end inline asm
	// begin inline asm
	mma.sync.aligned.m16n8k8.row.col.f32.f16.f16.f32    { %f5691, %f5692, %f5693, %f5694 },    { %r1, %r2 },            { %r3 },                { %f5691, %f5692, %f5693, %f5694 }; 
	// end inline asm
	// begin inline asm
	mma.sync.aligned.m16n8k8.row.col.f32.f16.f16.f32    { %f5683, %f5684, %f5685, %f5686 },    { %r1, %r2 },            { %r3 },                { %f5683, %f5684, %f5685, %f5686 }; 
	// end inline asm
	// begin inline asm
	mma.sync.aligned.m16n8k8.row.col.f32.f16.f16.f32    { %f5691, %f5692, %f5693, %f5694 },    { %r1, %r2 },            { %r3 },                { %f5691, %f5692, %f5693, %f5694 }; 
	// end inline asm
	// begin inline asm
	mma.sync.aligned.m16n8k8.row.col.f32.f16.f16.f32    { %f5683, %f5684, %f5685, %f5686 },    { %r1, %r2 },            { %r3 },                { %f5683, %f5684, %f5685, %f5686 }; 
	// end inline asm
	// begin inline asm
	mma.sync.aligned.m16n8k8.row.col.f32.f16.f16.f32    { %f5691, %f5692, %f5693, %f5694 },    { %r1, %r2 },            { %r3 },                { %f5691, %f5692, %f5693, %f5694 }; 
	// end inline asm
	// begin inline asm
	mma.sync.aligned.m16n8k8.row.col.f32.f16.f16.f32    { %f5683, %f5684, %f5685, %f5686 },    { %r1, %r2 },            { %r3 },                { %f5683, %f5684, %f5685, %f5686 }; 
	// end inline asm
	// begin inline asm
	mma.sync.aligned.m16n8k8.row.col.f32.f16.f16.f32    { %f5691, %f5692, %f5693, %f5694 },    { %r1, %r2 },            { %r3 },                { %f5691, %f5692, %f5693, %f5694 }; 
	// end inline asm
	// begin inline asm
	mma.sync.aligned.m16n8k8.row.col.f32.f16.f16.f32    { %f5683, %f5684, %f5685, %f5686 },    { %r1, %r2 },            { %r3 },                { %f5683, %f5684, %f5685, %f5686 }; 
	// end inline asm
	// begin inline asm
	mma.sync.aligned.m16n8k8.row.col.f32.f16.f16.f32    { %f5691, %f5692, %f5693, %f5694 },    { %r1, %r2 },            { %r3 },                { %f5691, %f5692, %f5693, %f5694 }; 
	// end inline asm
	// begin inline asm
	mma.sync.aligned.m16n8k8.row.col.f32.f16.f16.f32    { %f5683, %f5684, %f5685, %f5686 },    { %r1, %r2 },            { %r3 },                { %f5683, %f5684, %f5685, %f5686 }; 
	// end inline asm
	// begin inline asm
	mma.sync.aligned.m16n8k8.row.col.f32.f16.f16.f32    { %f5691, %f5692, %f5693, %f5694 },    { %r1, %r2 },            { %r3 },                { %f5691, %f5692, %f5693, %f5694 }; 
	// end inline asm
	// begin inline asm
	mma.sync.aligned.m16n8k8.row.col.f32.f16.f16.f32    { %f5683, %f5684, %f5685, %f5686 },    { %r1, %r2 },            { %r3 },                { %f5683, %f5684, %f5685, %f5686 }; 
	// end inline asm
	// begin inline asm
	mma.sync.aligned.m16n8k8.row.col.f32.f16.f16.f32    { %f5691, %f5692, %f5693, %f5694 },    { %r1, %r2 },            { %r3 },                { %f5691, %f5692, %f5693, %f5694 }; 
	// end inline asm
	// begin inline asm
	mma.sync.aligned.m16n8k8.row.col.f32.f16.f16.f32    { %f5683, %f5684, %f5685, %f5686 },    { %r1, %r2 },            { %r3 },                { %f5683, %f5684, %f5685, %f5686 }; 
	// end inline asm
	// begin inline asm
	mma.sync.aligned.m16n8k8.row.col.f32.f16.f16.f32    { %f5691, %f5692, %f5693, %f5694 },    { %r1, %r2 },            { %r3 },                { %f5691, %f5692, %f5693, %f5694 }; 
	// end inline asm
	// begin inline asm
	mma.sync.aligned.m16n8k8.row.col.f32.f16.f16.f32    { %f5683, %f5684, %f5685, %f5686 },    { %r1, %r2 },            { %r3 },                { %f5683, %f5684, %f5685, %f5686 }; 
	// end inline asm
	// begin inline asm
	mma.sync.aligned.m16n8k8.row.col.f32.f16.f16.f32    { %f5691, %f5692, %f5693, %f5694 },    { %r1, %r2 },            { %r3 },                { %f5691, %f5692, %f5693, %f5694 }; 
	// end inline asm
	// begin inline asm
	mma.sync.aligned.m16n8k8.row.col.f32.f16.f16.f32    { %f5683, %f5684, %f5685, %f5686 },    { %r1, %r2 },            { %r3 },                { %f5683, %f5684, %f5685, %f5686 }; 
	// end inline asm
	// begin inline asm
	mma.sync.aligned.m16n8k8.row.col.f32.f16.f16.f32    { %f5691, %f5692, %f5693, %f5694 },    { %r1, %r2 },            { %r3 },                { %f5691, %f5692, %f5693, %f5694 }; 
	// end inline asm
	// begin inline asm
	mma.sync.aligned.m16n8k8.row.col.f32.f16.f16.f32    { %f5683, %f5684, %f5685, %f5686 },    { %r1, %r2 },            { %r3 },                { %f5683, %f5684, %f5685, %f5686 }; 
	// end inline asm
	// begin inline asm
	mma.sync.aligned.m16n8k8.row.col.f32.f16.f16.f32    { %f5691, %f5692, %f5693, %f5694 },    { %r1, %r2 },            { %r3 },                { %f5691, %f5692, %f5693, %f5694 }; 
	// end inline asm
	// begin inline asm
	mma.sync.aligned.m16n8k8.row.col.f32.f16.f16.f32    { %f5683, %f5684, %f5685, %f5686 },    { %r1, %r2 },            { %r3 },                { %f5683, %f5684, %f5685, %f5686 }; 
	// end inline asm
	// begin inline asm
	mma.sync.aligned.m16n8k8.row.col.f32.f16.f16.f32    { %f5691, %f5692, %f5693, %f5694 },    { %r1, %r2 },            { %r3 },                { %f5691, %f5692, %f5693, %f5694 }; 
	// end inline asm
	// begin inline asm
	mma.sync.aligned.m16n8k8.row.col.f32.f16.f16.f32    { %f5683, %f5684, %f5685, %f5686 },    { %r1, %r2 },            { %r3 },                { %f5683, %f5684, %f5685, %f5686 }; 
	// end inline asm
	// begin inline asm
	mma.sync.aligned.m16n8k8.row.col.f32.f16.f16.f32    { %f5691, %f5692, %f5693, %f5694 },    { %r1, %r2 },            { %r3 },                { %f5691, %f5692, %f5693, %f5694 }; 
	// end inline asm
	// begin inline asm
	mma.sync.aligned.m16n8k8.row.col.f32.f16.f16.f32    { %f5683, %f5684, %f5685, %f5686 },    { %r1, %r2 },            { %r3 },                { %f5683, %f5684, %f5685, %f5686 }; 
	// end inline asm
	// begin inline asm
	mma.sync.aligned.m16n8k8.row.col.f32.f16.f16.f32    { %f5691, %f5692, %f5693, %f5694 },    { %r1, %r2 },            { %r3 },                { %f5691, %f5692, %f5693, %f5694 }; 
	// end inline asm
	// begin inline asm
	mma.sync.aligned.m16n8k8.row.col.f32.f16.f16.f32    { %f5683, %f5684, %f5685, %f5686 },    { %r1, %r2 },            { %r3 },                { %f5683, %f5684, %f5685, %f5686 }; 
	// end inline asm
	// begin inline asm
	mma.sync.aligned.m16n8k8.row.col.f32.f16.f16.f32    { %f5691, %f5692, %f5693, %f5694 },    { %r1, %r2 },            { %r3 },                { %f5691, %f5692, %f5693, %f5694 }; 
	// end inline asm
	// begin inline asm
	mma.sync.aligned.m16n8k8.row.col.f32.f16.f16.f32    { %f5683, %f5684, %f5685, %f5686 },    { %r1, %r2 },            { %r3 },                { %f5683, %f5684, %f5685, %f5686 }; 
	// end inline asm
	// begin inline asm
	mma.sync.aligned.m16n8k8.row.col.f32.f16.f16.f32    { %f5691, %f5692, %f5693, %f5694 },    { %r1, %r2 },            { %r3 },                { %f5691, %f5692, %f5693, %f5694 }; 
	// end inline asm
	// begin inline asm
	mma.sync.aligned.m16n8k8.row.col.f32.f16.f16.f32    { %f5683, %f5684, %f5685, %f5686 },    { %r1, %r2 },            { %r3 },                { %f5683, %f5684, %f5685, %f5686 }; 
	// end inline asm
	// begin inline asm
	mma.sync.aligned.m16n8k8.row.col.f32.f16.f16.f32    { %f5691, %f5692, %f5693, %f5694 },    { %r1, %r2 },            { %r3 },                { %f5691, %f5692, %f5693, %f5694 }; 
	// end inline asm
	// begin inline asm
	mma.sync.aligned.m16n8k8.row.col.f32.f16.f16.f32    { %f5683, %f5684, %f5685, %f5686 },    { %r1, %r2 },            { %r3 },                { %f5683, %f5684, %f5685, %f5686 }; 
	// end inline asm
	// begin inline asm
	mma.sync.aligned.m16n8k8.row.col.f32.f16.f16.f32    { %f5691, %f5692, %f5693, %f5694 },    { %r1, %r2 },            { %r3 },                { %f5691, %f5692, %f5693, %f5694 }; 
	// end inline asm
	// begin inline asm
	mma.sync.aligned.m16n8k8.row.col.f32.f16.f16.f32    { %f5683, %f5684, %f5685, %f5686 },    { %r1, %r2 },            { %r3 },                { %f5683, %f5684, %f5685, %f5686 }; 
	// end inline asm
	// begin inline asm
	mma.sync.aligned.m16n8k8.row.col.f32.f16.f16.f32    { %f5691, %f5692, %f5693, %f5694 },    { %r1, %r2 },            { %r3 },                { %f5691, %f5692, %f5693, %f5694 }; 
	// end inline asm
	// begin inline asm
	mma.sync.aligned.m16n8k8.row.col.f32.f16.f16.f32    { %f5683, %f5684, %f5685, %f5686 },    { %r1, %r2 },            { %r3 },                { %f5683, %f5684, %f5685, %f5686 }; 
	// end inline asm
	// begin inline asm
	mma.sync.aligned.m16n8k8.row.col.f32.f16.f16.f32    { %f5691, %f5692, %f5693, %f5694 },    { %r1, %r2 },            { %r3 },                { %f5691, %f5692, %f5693, %f5694 }; 
	// end inline asm
	// begin inline asm
	mma.sync.aligned.m16n8k8.row.col.f32.f16.f16.f32    { %f5683, %f5684, %f5685, %f5686 },    { %r1, %r2 },            { %r3 },                { %f5683, %f5684, %f5685, %f5686 }; 
	// end inline asm
	// begin inline asm
	mma.sync.aligned.m16n8k8.row.col.f32.f16.f16.f32    { %f5691, %f5692, %f5693, %f5694 },    { %r1, %r2 },            { %r3 },                { %f5691, %f5692, %f5693, %f5694 }; 
	// end inline asm
	// begin inline asm
	mma.sync.aligned.m16n8k8.row.col.f32.f16.f16.f32    { %f5683, %f5684, %f5685, %f5686 },    { %r1, %r2 },            { %r3 },                { %f5683, %f5684, %f5685, %f5686 }; 
	// end inline asm
	// begin inline asm
	mma.sync.aligned.m16n8k8.row.col.f32.f16.f16.f32    { %f5691, %f5692, %f5693, %f5694 },    { %r1, %r2 },            { %r3 },                { %f5691, %f5692, %f5693, %f5694 }; 
	// end inline asm
	// begin inline asm
	mma.sync.aligned.m16n8k8.row.col.f32.f16.f16.f32    { %f5683, %f5684, %f5685, %f5686 },    { %r1, %r2 },            { %r3 },                { %f5683, %f5684, %f5685, %f5686 }; 
	// end inline asm
	// begin inline asm
	mma.sync.aligned.m16n8k8.row.col.f32.f16.f16.f32    { %f5691, %f5692, %f5693, %f5694 },    { %r1, %r2 },            { %r3 },                { %f5691, %f5692, %f5693, %f5694 }; 
	// end inline asm
	// begin inline asm
	mma.sync.aligned.m16n8k8.row.col.f32.f16.f16.f32    { %f5683, %f5684, %f5685, %f5686 },    { %r1, %r2 },            { %r3 },                { %f5683, %f5684, %f5685, %f5686 }; 
	// end inline asm
	// begin inline asm
	mma.sync.aligned.m16n8k8.row.col.f32.f16.f16.f32    { %f5691, %f5692, %f5693, %f5694 },    { %r1, %r2 },            { %r3 },                { %f5691, %f5692, %f5693, %f5694 }; 
	// end inline asm
	// begin inline asm
	mma.sync.aligned.m16n8k8.row.col.f32.f16.f16.f32    { %f5683, %f5684, %f5685, %f5686 },    { %r1, %r2 },            { %r3 },                { %f5683, %f5684, %f5685, %f5686 }; 
	// end inline asm
	// begin inline asm
	mma.sync.aligned.m16n8k8.row.col.f32.f16.f16.f32    { %f5691, %f5692, %f5693, %f5694 },    { %r1, %r2 },            { %r3 },                { %f5691, %f5692, %f5693, %f5694 }; 
	// end inline asm
	// begin inline asm
	mma.sync.aligned.m16n8k8.row.col.f32.f16.f16.f32    { %f5683, %f5684, %f5685, %f5686 },    { %r1, %r2 },            { %r3 },                { %f5683, %f5684, %f5685, %f5686 }; 
	// end inline asm
	// begin inline asm
	mma.sync.aligned.m16n8k8.row.col.f32.f16.f16.f32    { %f5691, %f5692, %f5693, %f5694 },    { %r1, %r2 },            { %r3 },                { %f5691, %f5692, %f5693, %f5694 }; 
	// end inline asm
	// begin inline asm
	mma.sync.aligned.m16n8k8.row.col.f32.f16.f16.f32    { %f5683, %f5684, %f5685, %f5686 },    { %r1, %r2 },            { %r3 },                { %f5683, %f5684, %f5685, %f5686 }; 
	// end inline asm
	// begin inline asm
	mma.sync.aligned.m16n8k8.row.col.f32.f16.f16.f32    { %f5691, %f5692, %f5693, %f5694 },    { %r1, %r2 },            { %r3 },                { %f5691, %f5692, %f5693, %f5694 }; 
	// end inline asm
	// begin inline asm
	mma.sync.aligned.m16n8k8.row.col.f32.f16.f16.f32    { %f5683, %f5684, %f5685, %f5686 },    { %r1, %r2 },            { %r3 },                { %f5683, %f5684, %f5685, %f5686 }; 
	// end inline asm
	// begin inline asm
	mma.sync.aligned.m16n8k8.row.col.f32.f16.f16.f32    { %f5691, %f5692, %f5693, %f5694 },    { %r1, %r2 },            { %r3 },                { %f5691, %f5692, %f5693, %f5694 }; 
	// end inline asm
	// begin inline asm
	mma.sync.aligned.m16n8k8.row.col.f32.f16.f16.f32    { %f5683, %f5684, %f5685, %f5686 },    { %r1, %r2 },            { %r3 },                { %f5683, %f5684, %f5685, %f5686 }; 
	// end inline asm
	// begin inline asm
	mma.sync.aligned.m16n8k8.row.col.f32.f16.f16.f32    { %f5691, %f5692, %f5693, %f5694 },    { %r1, %r2 },            { %r3 },                { %f5691, %f5692, %f5693, %f5694 }; 
	// end inline asm
	// begin inline asm
	mma.sync.aligned.m16n8k8.row.col.f32.f16.f16.f32    { %f5683, %f5684, %f5685, %f5686 },    { %r1, %r2 },            { %r3 },                { %f5683, %f5684, %f5685, %f5686 }; 
	// end inline asm
	// begin inline asm
	mma.sync.aligned.m16n8k8.row.col.f32.f16.f16.f32    { %f5691, %f5692, %f5693, %f5694 },    { %r1, %r2 },            { %r3 },                { %f5691, %f5692, %f5693, %f5694 }; 
	// end inline asm
	// begin inline asm
	mma.sync.aligned.m16n8k8.row.col.f32.f16.f16.f32    { %f5683, %f5684, %f5685, %f5686 },    { %r1, %r2 },            { %r3 },                { %f5683, %f5684, %f5685, %f5686 }; 
	// end inline asm
	// begin inline asm
	mma.sync.aligned.m16n8k8.row.col.f32.f16.f16.f32    { %f5691, %f5692, %f5693, %f5694 },    { %r1, %r2 },            { %r3 },                { %f5691, %f5692, %f5693, %f5694 }; 
	// end inline asm
	// begin inline asm
	mma.sync.aligned.m16n8k8.row.col.f32.f16.f16.f32    { %f5683, %f5684, %f5685, %f5686 },    { %r1, %r2 },            { %r3 },                { %f5683, %f5684, %f5685, %f5686 }; 
	// end inline asm
	// begin inline asm
	mma.sync.aligned.m16n8k8.row.col.f32.f16.f16.f32    { %f5691, %f5692, %f5693, %f5694 },    { %r1, %r2 },            { %r3 },                { %f5691, %f5692, %f5693, %f5694 }; 
	// end inline asm
	// begin inline asm
	mma.sync.aligned.m16n8k8.row.col.f32.f16.f16.f32    { %f5683, %f5684, %f5685, %f5686 },    { %r1, %r2 },            { %r3 },                { %f5683, %f5684, %f5685, %f5686 }; 
	// end inline asm
	// begin inline asm
	mma.sync.aligned.m16n8k8.row.col.f32.f16.f16.f32    { %f5691, %f5692, %f5693, %f5694 },    { %r1, %r2 },            { %r3 },                { %f5691, %f5692, %f5693, %f5694 }; 
	// end inline asm
	// begin inline asm
	mma.sync.aligned.m16n8k8.row.col.f32.f16.f16.f32    { %f5683, %f5684, %f5685, %f5686 },    { %r1, %r2 },            { %r3 },                { %f5683, %f5684, %f5685, %f5686 }; 
	// end inline asm
	// begin inline asm
	mma.sync.aligned.m16n8k8.row.col.f32.f16.f16.f32    { %f5691, %f5692, %f5693, %f5694 },    { %r1, %r2 },            { %r3 },                { %f5691, %f5692, %f5693, %f5694 }; 
	// end inline asm
	// begin inline asm
	mma.sync.aligned.m16n8k8.row.col.f32.f16.f16.f32    { %f5683, %f5684, %f5685, %f5686 },    { %r1, %r2 },            { %r3 },                { %f5683, %f5684, %f5685, %f5686 }; 
	// end inline asm
	// begin inline asm
	mma.sync.aligned.m16n8k8.row.col.f32.f16.f16.f32    { %f5691, %f5692, %f5693, %f5694 },    { %r1, %r2 },            { %r3 },                { %f5691, %f5692, %f5693, %f5694 }; 
	// end inline asm
	// begin inline asm
	mma.sync.aligned.m16n8k8.row.col.f32.f16.f16.f32    { %f5683, %f5684, %f5685, %f5686 },    { %r1, %r2 },            { %r3 },                { %f5683, %f5684, %f5685, %f5686 }; 
	// end inline asm
	// begin inline asm
	mma.sync.aligned.m16n8k8.row.col.f32.f16.f16.f32    { %f5691, %f5692, %f5693, %f5694 },    { %r1, %r2 },            { %r3 },                { %f5691, %f5692, %f5693, %f5694 }; 
	// end inline asm
	// begin inline asm
	mma.sync.aligned.m16n8k8.row.col.f32.f16.f16.f32    { %f5683, %f5684, %f5685, %f5686 },    { %r1, %r2 },            { %r3 },                { %f5683, %f5684, %f5685, %f5686 }; 
	// end inline asm
	// begin inline asm
	mma.sync.aligned.m16n8k8.row.col.f32.f16.f16.f32    { %f5691, %f5692, %f5693, %f5694 },    { %r1, %r2 },            { %r3 },                { %f5691, %f5692, %f5693, %f5694 }; 
	// end inline asm
	// begin inline asm
	mma.sync.aligned.m16n8k8.row.col.f32.f16.f16.f32    { %f5683, %f5684, %f5685, %f5686 },    { %r1, %r2 },            { %r3 },                { %f5683, %f5684, %f5685, %f5686 }; 
	// end inline asm
	// begin inline asm
	mma.sync.aligned.m16n8k8.row.col.f32.f16.f16.f32    { %f5691, %f5692, %f5693, %f5694 },    { %r1, %r2 },            { %r3 },                { %f5691, %f5692, %f5693, %f5694 }; 
	// end inline asm
	// begin inline asm
	mma.sync.aligned.m16n8k8.row.col.f32.f16.f16.f32    { %f5683, %f5684, %f5685, %f5686 },    { %r1, %r2 },            { %r3 },                { %f5683, %f5684, %f5685, %f5686 }; 
	// end inline asm
	// begin inline asm
	mma.sync.aligned.m16n8k8.row.col.f32.f16.f16.f32    { %f5691, %f5692, %f5693, %f5694 },    { %r1, %r2 },            { %r3 },                { %f5691, %f5692, %f5693, %f5694 }; 
	// end inline asm
	// begin inline asm
	mma.sync.aligned.m16n8k8.row.col.f32.f16.f16.f32    { %f5683, %f5684, %f5685, %f5686 },    { %r1, %r2 },            { %r3 },                { %f5683, %f5684, %f5685, %f5686 }; 
	// end inline asm
	// begin inline asm
	mma.sync.aligned.m16n8k8.row.col.f32.f16.f16.f32    { %f5691, %f5692, %f5693, %f5694 },    { %r1, %r2 },            { %r3 },                { %f5691, %f5692, %f5693, %f5694 }; 
	// end inline asm
	// begin inline asm
	mma.sync.aligned.m16n8k8.row.col.f32.f16.f16.f32    { %f5683, %f5684, %f5685, %f5686 },    { %r1, %r2 },            { %r3 },                { %f5683, %f5684, %f5685, %f5686 }; 
	// end inline asm
	// begin inline asm
	mma.sync.aligned.m16n8k8.row.col.f32.f16.f16.f32    { %f5691, %f5692, %f5693, %f5694 },    { %r1, %r2 },            { %r3 },                { %f5691, %f5692, %f5693, %f5694 }; 
	// end inline asm
	// begin inline asm
	mma.sync.aligned.m16n8k8.row.col.f32.f16.f16.f32    { %f5683, %f5684, %f5685, %f5686 },    { %r1, %r2 },            { %r3 },                { %f5683, %f5684, %f5685, %f5686 }; 
	// end inline asm
	// begin inline asm
	mma.sync.aligned.m16n8k8.row.col.f32.f16.f16.f32    { %f5691, %f5692, %f5693, %f5694 },    { %r1, %r2 },            { %r3 },                { %f5691, %f5692, %f5693, %f5694 }; 
	// end inline asm
	// begin inline asm
	mma.sync.aligned.m16n8k8.row.col.f32.f16.f16.f32    { %f5683, %f5684, %f5685, %f5686 },    { %r1, %r2 },            { %r3 },                { %f5683, %f5684, %f5685, %f5686 }; 
	// end inline asm
	// begin inline asm
	mma.sync.aligned.m16n8k8.row.col.f32.f16.f16.f32    { %f5691, %f5692, %f5693, %f5694 },    { %r1, %r2 },            { %r3 },                { %f5691, %f5692, %f5693, %f5694 }; 
	// end inline asm
	// begin inline asm
	mma.sync.aligned.m16n8k8.row.col.f32.f16.f16.f32    { %f5683, %f5684, %f5685, %f5686 },    { %r1, %r2 },            { %r3 },                { %f5683, %f5684, %f5685, %f5686 }; 
	// end inline asm
	// begin inline asm
	mma.sync.aligned.m16n8k8.row.col.f32.f16.f16.f32    { %f5691, %f5692, %f5693, %f5694 },    { %r1, %r2 },            { %r3 },                { %f5691, %f5692, %f5693, %f5694 }; 
	// end inline asm
	// begin inline asm
	mma.sync.aligned.m16n8k8.row.col.f32.f16.f16.f32    { %f5683, %f5684, %f5685, %f5686 },    { %r1, %r2 },            { %r3 },                { %f5683, %f5684, %f5685, %f5686 }; 
	// end inline asm
	// begin inline asm
	mma.sync.aligned.m16n8k8.row.col.f32.f16.f16.f32    { %f5691, %f5692, %f5693, %f5694 },    { %r1, %r2 },            { %r3 },                { %f5691, %f5692, %f5693, %f5694 }; 
	// end inline asm
	// begin inline asm
	mma.sync.aligned.m16n8k8.row.col.f32.f16.f16.f32    { %f5683, %f5684, %f5685, %f5686 },    { %r1, %r2 },            { %r3 },                { %f5683, %f5684, %f5685, %f5686 }; 
	// end inline asm
	// begin inline asm
	mma.sync.aligned.m16n8k8.row.col.f32.f16.f16.f32    { %f5691, %f5692, %f5693, %f5694 },    { %r1, %r2 },            { %r3 },                { %f5691, %f5692, %f5693, %f5694 }; 
	// end inline asm
	// begin inline asm
	mma.sync.aligned.m16n8k8.row.col.f32.f16.f16.f32    { %f5683, %f5684, %f5685, %f5686 },    { %r1, %r2 },            { %r3 },                { %f5683, %f5684, %f5685, %f5686 }; 
	// end inline asm
	// begin inline asm
	mma.sync.aligned.m16n8k8.row.col.f32.f16.f16.f32    { %f5691, %f5692, %f5693, %f5694 },    { %r1, %r2 },            { %r3 },                { %f5691, %f5692, %f5693, %f5694 }; 
	// end inline asm
	// begin inline asm
	mma.sync.aligned.m16n8k8.row.col.f32.f16.f16.f32    { %f5683, %f5684, %f5685, %f5686 },    { %r1, %r2 },            { %r3 },                { %f5683, %f5684, %f5685, %f5686 }; 
	// end inline asm
	// begin inline asm
	mma.sync.aligned.m16n8k8.row.col.f32.f16.f16.f32    { %f5691, %f5692, %f5693, %f5694 },    { %r1, %r2 },            { %r3 },                { %f5691, %f5692, %f5693, %f5694 }; 
	// end inline asm
	// begin inline asm
	mma.sync.aligned.m16n8k8.row.col.f32.f16.f16.f32    { %f5683, %f5684, %f5685, %f5686 },    { %r1, %r2 },            { %r3 },                { %f5683, %f5684, %f5685, %f5686 }; 
	// end inline asm
	// begin inline asm
	mma.sync.aligned.m16n8k8.row.col.f32.f16.f16.f32    { %f5691, %f5692, %f5693, %f5694 },    { %r1, %r2 },            { %r3 },                { %f5691, %f5692, %f5693, %f5694 }; 
	// end inline asm
	// begin inline asm
	mma.sync.aligned.m16n8k8.row.col.f32.f16.f16.f32    { %f5683, %f5684, %f5685, %f5686 },    { %r1, %r2 },            { %r3 },                { %f5683, %f5684, %f5685, %f5686 }; 
	// end inline asm
	// begin inline asm
	mma.sync.aligned.m16n8k8.row.col.f32.f16.f16.f32    { %f5691, %f5692, %f5693, %f5694 },    { %r1, %r2 },            { %r3 },                { %f5691, %f5692, %f5693, %f5694 }; 
	// end inline asm
	// begin inline asm
	mma.sync.aligned.m16n8k8.row.col.f32.f16.f16.f32    { %f5683, %f5684, %f5685, %f5686 },    { %r1, %r2 },            { %r3 },                { %f5683, %f5684, %f5685, %f5686 }; 
	// end inline asm
	// begin inline asm
	mma.sync.aligned.m16n8k8.row.col.f32.f16.f16.f32    { %f5691, %f5692, %f5693, %f5694 },    { %r1, %r2 },            { %r3 },                { %f5691, %f5692, %f5693, %f5694 }; 
	// end inline asm
	// begin inline asm
	mma.sync.aligned.m16n8k8.row.col.f32.f16.f16.f32    { %f5683, %f5684, %f5685, %f5686 },    { %r1, %r2 },            { %r3 },                { %f5683, %f5684, %f5685, %f5686 }; 
	// end inline asm
	// begin inline asm
	mma.sync.aligned.m16n8k8.row.col.f32.f16.f16.f32    { %f5691, %f5692, %f5693, %f5694 },    { %r1, %r2 },            { %r3 },                { %f5691, %f5692, %f5693, %f5694 }; 
	// end inline asm
	// begin inline asm
	mma.sync.aligned.m16n8k8.row.col.f32.f16.f16.f32    { %f5683, %f5684, %f5685, %f5686 },    { %r1, %r2 },            { %r3 },                { %f5683, %f5684, %f5685, %f5686 }; 
	// end inline asm
	// begin inline asm
	mma.sync.aligned.m16n8k8.row.col.f32.f16.f16.f32    { %f5691, %f5692, %f5693, %f5694 },    { %r1, %r2 },            { %r3 },                { %f5691, %f5692, %f5693, %f5694 }; 
	// end inline asm
	// begin inline asm
	mma.sync.aligned.m16n8k8.row.col.f32.f16.f16.f32    { %f5683, %f5684, %f5685, %f5686 },    { %r1, %r2 },            { %r3 },                { %f5683, %f5684, %f5685, %f5686 }; 
	// end inline asm
	// begin inline asm
	mma.sync.aligned.m16n8k8.row.col.f32.f16.f16.f32    { %f5691, %f5692, %f5693, %f5694 },    { %r1, %r2 },            { %r3 },                { %f5691, %f5692, %f5693, %f5694 }; 
	// end inline asm
	// begin inline asm
	mma.sync.aligned.m16n8k8.row.col.f32.f16.f16.f32    { %f5683, %f5684, %f5685, %f5686 },    { %r1, %r2 },            { %r3 },                { %f5683, %f5684, %f5685, %f5686 }; 
	// end inline asm
	// begin inline asm
	mma.sync.aligned.m16n8k8.row.col.f32.f16.f16.f32    { %f5691, %f5692, %f5693, %f5694 },    { %r1, %r2 },            { %r3 },                { %f5691, %f5692, %f5693, %f5694 }; 
	// end inline asm
	// begin inline asm
	mma.sync.aligned.m16n8k8.row.col.f32.f16.f16.f32    { %f5683, %f5684, %f5685, %f5686 },    { %r1, %r2 },            { %r3 },                { %f5683, %f5684, %f5685, %f5686 }; 
	// end inline asm
	// begin inline asm
	mma.sync.aligned.m16n8k8.row.col.f32.f16.f16.f32    { %f5691, %f5692, %f5693, %f5694 },    { %r1, %r2 },            { %r3 },                { %f5691, %f5692, %f5693, %f5694 }; 
	// end inline asm
	// begin inline asm
	mma.sync.aligned.m16n8k8.row.col.f32.f16.f16.f32    { %f5683, %f5684, %f5685, %f5686 },    { %r1, %r2 },            { %r3 },                { %f5683, %f5684, %f5685, %f5686 }; 
	// end inline asm
	// begin inline asm
	mma.sync.aligned.m16n8k8.row.col.f32.f16.f16.f32    { %f5691, %f5692, %f5693, %f5694 },    { %r1, %r2 },            { %r3 },                { %f5691, %f5692, %f5693, %f5694 }; 
	// end inline asm
	// begin inline asm
	mma.sync.aligned.m16n8k8.row.col.f32.f16.f16.f32    { %f5683, %f5684, %f5685, %f5686 },    { %r1, %r2 },            { %r3 },                { %f5683, %f5684, %f5685, %f5686 }; 
	// end inline asm
	// begin inline asm
	mma.sync.aligned.m16n8k8.row.col.f32.f16.f16.f32    { %f5691, %f5692, %f5693, %f5694 },    { %r1, %r2 },            { %r3 },                { %f5691, %f5692, %f5693, %f5694 }; 
	// end inline asm
	// begin inline asm
	mma.sync.aligned.m16n8k8.row.col.f32.f16.f16.f32    { %f5683, %f5684, %f5685, %f5686 },    { %r1, %r2 },            { %r3 },                { %f5683, %f5684, %f5685, %f5686 }; 
	// end inline asm
	// begin inline asm
	mma.sync.aligned.m16n8k8.row.col.f32.f16.f16.f32    { %f5691, %f5692, %f5693, %f5694 },    { %r1, %r2 },            { %r3 },                { %f5691, %f5692, %f5693, %f5694 }; 
	// end inline asm
	// begin inline asm
	mma.sync.aligned.m16n8k8.row.col.f32.f16.f16.f32    { %f5683, %f5684, %f5685, %f5686 },    { %r1, %r2 },            { %r3 },                { %f5683, %f5684, %f5685, %f5686 }; 
	// end inline asm
	// begin inline asm
	mma.sync.aligned.m16n8k8.row.col.f32.f16.f16.f32    { %f5691, %f5692, %f5693, %f5694 },    { %r1, %r2 },            { %r3 },                { %f5691, %f5692, %f5693, %f5694 }; 
	// end inline asm
	// begin inline asm
	mma.sync.aligned.m16n8k8.row.col.f32.f16.f16.f32    { %f5683, %f5684, %f5685, %f5686 },    { %r1, %r2 },            { %r3 },                { %f5683, %f5684, %f5685, %f5686 }; 
	// end inline asm
	// begin inline asm
	mma.sync.aligned.m16n8k8.row.col.f32.f16.f16.f32    { %f5691, %f5692, %f5693, %f5694 },    { %r1, %r2 },            { %r3 },                { %f5691, %f5692, %f5693, %f5694 }; 
	// end inline asm
	// begin inline asm
	mma.sync.aligned.m16n8k8.row.col.f32.f16.f16.f32    { %f5683, %f5684, %f5685, %f5686 },    { %r1, %r2 },            { %r3 },                { %f5683, %f5684, %f5685, %f5686 }; 
	// end inline asm
	// begin inline asm
	mma.sync.aligned.m16n8k8.row.col.f32.f16.f16.f32    { %f5691, %f5692, %f5693, %f5694 },    { %r1, %r2 },            { %r3 },                { %f5691, %f5692, %f5693, %f5694 }; 
	// end inline asm
	// begin inline asm
	mma.sync.aligned.m16n8k8.row.col.f32.f16.f16.f32    { %f5683, %f5684, %f5685, %f5686 },    { %r1, %r2 },            { %r3 },                { %f5683, %f5684, %f5685, %f5686 }; 
	// end inline asm
	// begin inline asm
	mma.sync.aligned.m16n8k8.row.col.f32.f16.f16.f32    { %f5691, %f5692, %f5693, %f5694 },    { %r1, %r2 },            { %r3 },                { %f5691, %f5692, %f5693, %f5694 }; 
	// end inline asm
	// begin inline asm
	mma.sync.aligned.m16n8k8.row.col.f32.f16.f16.f32    { %f5683, %f5684, %f5685, %f5686 },    { %r1, %r2 },            { %r3 },                { %f5683, %f5684, %f5685, %f5686 }; 
	// end inline asm
	// begin inline asm
	mma.sync.aligned.m16n8k8.row.col.f32.f16.f16.f32    { %f5691, %f5692, %f5693, %f5694 },    { %r1, %r2 },            { %r3 },                { %f5691, %f5692, %f5693, %f5694 }; 
	// end inline asm
	// begin inline asm
	mma.sync.aligned.m16n8k8.row.col.f32.f16.f16.f32    { %f5683, %f5684, %f5685, %f5686 },    { %r1, %r2 },            { %r3 },                { %f5683, %f5684, %f5685, %f5686 }; 
	// end inline asm
	// begin inline asm
	mma.sync.aligned.m16n8k8.row.col.f32.f16.f16.f32    { %f5691, %f5692, %f5693, %f5694 },    { %r1, %r2 },            { %r3 },                { %f5691, %f5692, %f5693, %f5694 }; 
	// end inline asm
	// begin inline asm
	mma.sync.aligned.m16n8k8.row.col.f32.f16.f16.f32    { %f5683, %f5684, %f5685, %f5686 },    { %r1, %r2 },            { %r3 },                { %f5683, %f5684, %f5685, %f5686 }; 
	// end inline asm
	// begin inline asm
	mma.sync.aligned.m16n8k8.row.col.f32.f16.f16.f32    { %f5691, %f5692, %f5693, %f5694 },    { %r1, %r2 },            { %r3 },                { %f5691, %f5692, %f5693, %f5694 }; 
	// end inline asm
	// begin inline asm
	mma.sync.aligned.m16n8k8.row.col.f32.f16.f16.f32    { %f5683, %f5684, %f5685, %f5686 },    { %r1, %r2 },            { %r3 },                { %f5683, %f5684, %f5685, %f5686 }; 
	// end inline asm
	// begin inline asm
	mma.sync.aligned.m16n8k8.row.col.f32.f16.f16.f32    { %f5691, %f5692, %f5693, %f5694 },    { %r1, %r2 },            { %r3 },                { %f5691, %f5692, %f5693, %f5694 }; 
	// end inline asm
	// begin inline asm
	mma.sync.aligned.m16n8k8.row.col.f32.f16.f16.f32    { %f5683, %f5684, %f5685, %f5686 },    { %r1, %r2 },            { %r3 },                { %f5683, %f5684, %f5685, %f5686 }; 
	// end inline asm
	// begin inline asm
	mma.sync.aligned.m16n8k8.row.col.f32.f16.f16.f32    { %f5691, %f5692, %f5693, %f5694 },    { %r1, %r2 },            { %r3 },                { %f5691, %f5692, %f5693, %f5694 }; 
	// end inline asm
	// begin inline asm
	mma.sync.aligned.m16n8k8.row.col.f32.f16.f16.f32    { %f5683, %f5684, %f5685, %f5686 },    { %r1, %r2 },            { %r3 },                { %f5683, %f5684, %f5685, %f5686 }; 
	// end inline asm
	// begin inline asm
	mma.sync.aligned.m16n8k8.row.col.f32.f16.f16.f32    { %f5691, %f5692, %f5693, %f5694 },    { %r1, %r2 },            { %r3 },                { %f5691, %f5692, %f5693, %f5694 }; 
	// end inline asm
	// begin inline asm
	mma.sync.aligned.m16n8k8.row.col.f32.f16.f16.f32    { %f5683, %f5684, %f5685, %f5686 },    { %r1, %r2 },            { %r3 },                { %f5683, %f5684, %f5685, %f5686 }; 
	// end inline asm
	// begin inline asm
	mma.sync.aligned.m16n8k8.row.col.f32.f16.f16.f32    { %f5691, %f5692, %f5693, %f5694 },    { %r1, %r2 },            { %r3 },                { %f5691, %f5692, %f5693, %f5694 }; 
	// end inline asm
	// begin inline asm
	mma.sync.aligned.m16n8k8.row.col.f32.f16.f16.f32    { %f5683, %f5684, %f5685, %f5686 },    { %r1, %r2 },            { %r3 },                { %f5683, %f5684, %f5685, %f5686 }; 
	// end inline asm
	// begin inline asm
	mma.sync.aligned.m16n8k8.row.col.f32.f16.f16.f32    { %f5691, %f5692, %f5693, %f5694 },    { %r1, %r2 },            { %r3 },                { %f5691, %f5692, %f5693, %f5694 }; 
	// end inline asm
	// begin inline asm
	mma.sync.aligned.m16n8k8.row.col.f32.f16.f16.f32    { %f5683, %f5684, %f5685, %f5686 },    { %r1, %r2 },            { %r3 },                { %f5683, %f5684, %f5685, %f5686 }; 
	// end inline asm
	// begin inline asm
	mma.sync.aligned.m16n8k8.row.col.f32.f16.f16.f32    { %f5691, %f5692, %f5693, %f5694 },    { %r1, %r2 },            { %r3 },                { %f5691, %f5692, %f5693, %f5694 }; 
	// end inline asm
	// begin inline asm
	mma.sync.aligned.m16n8k8.row.col.f32.f16.f16.f32    { %f5683, %f5684, %f5685, %f5686 },    { %r1, %r2 },            { %r3 },                { %f5683, %f5684, %f5685, %f5686 }; 
	// end inline asm
	// begin inline asm
	mma.sync.aligned.m16n8k8.row.col.f32.f16.f16.f32    { %f5691, %f5692, %f5693, %f5694 },    { %r1, %r2 },            { %r3 },                { %f5691, %f5692, %f5693, %f5694 }; 
	// end inline asm
	// begin inline asm
	mma.sync.aligned.m16n8k8.row.col.f32.f16.f16.f32    { %f5683, %f5684, %f5685, %f5686 },    { %r1, %r2 },            { %r3 },                { %f5683, %f5684, %f5685, %f5686 }; 
	// end inline asm
	// begin inline asm
	mma.sync.aligned.m16n8k8.row.col.f32.f16.f16.f32    { %f5691, %f5692, %f5693, %f5694 },    { %r1, %r2 },            { %r3 },                { %f5691, %f5692, %f5693, %f5694 }; 
	// end inline asm
	// begin inline asm
	mma.sync.aligned.m16n8k8.row.col.f32.f16.f16.f32    { %f5683, %f5684, %f5685, %f5686 },    { %r1, %r2 },            { %r3 },                { %f5683, %f5684, %f5685, %f5686 }; 
	// end inline asm
	// begin inline asm
	mma.sync.aligned.m16n8k8.row.col.f32.f16.f16.f32    { %f5691, %f5692, %f5693, %f5694 },    { %r1, %r2 },            { %r3 },                { %f5691, %f5692, %f5693, %f5694 }; 
	// end inline asm
	// begin inline asm
	mma.sync.aligned.m16n8k8.row.col.f32.f16.f16.f32    { %f5683, %f5684, %f5685, %f5686 },    { %r1, %r2 },            { %r3 },                { %f5683, %f5684, %f5685, %f5686 }; 
	// end inline asm
	// begin inline asm
	mma.sync.aligned.m16n8k8.row.col.f32.f16.f16.f32    { %f5691, %f5692, %f5693, %f5694 },    { %r1, %r2 },            { %r3 },                { %f5691, %f5692, %f5693, %f5694 }; 
	// end inline asm
	// begin inline asm
	mma.sync.aligned.m16n8k8.row.col.f32.f16.f16.f32    { %f5683, %f5684, %f5685, %f5686 },    { %r1, %r2 },            { %r3 },                { %f5683, %f5684, %f5685, %f5686 }; 
	// end inline asm
	// begin inline asm
	mma.sync.aligned.m16n8k8.row.col.f32.f16.f16.f32    { %f5691, %f5692, %f5693, %f5694 },    { %r1, %r2 },            { %r3 },                { %f5691, %f5692, %f5693, %f5694 }; 
	// end inline asm
	// begin inline asm
	mma.sync.aligned.m16n8k8.row.col.f32.f16.f16.f32    { %f5683, %f5684, %f5685, %f5686 },    { %r1, %r2 },            { %r3 },                { %f5683, %f5684, %f5685, %f5686 }; 
	// end inline asm
	// begin inline asm
	mma.sync.aligned.m16n8k8.row.col.f32.f16.f16.f32    { %f5691, %f5692, %f5693, %f5694 },    { %r1, %r2 },            { %r3 },                { %f5691, %f5692, %f5693, %f5694 }; 
	// end inline asm
	// begin inline asm
	mma.sync.aligned.m16n8k8.row.col.f32.f16.f16.f32    { %f5683, %f5684, %f5685, %f5686 },    { %r1, %r2 },            { %r3 },                { %f5683, %f5684, %f5685, %f5686 }; 
	// end inline asm
	// begin inline asm
	mma.sync.aligned.m16n8k8.row.col.f32.f16.f16.f32    { %f5691, %f5692, %f5693, %f5694 },    { %r1, %r2 },            { %r3 },                { %f5691, %f5692, %f5693, %f5694 }; 
	// end inline asm
	// begin inline asm
	mma.sync.aligned.m16n8k8.row.col.f32.f16.f16.f32    { %f5683, %f5684, %f5685, %f5686 },    { %r1, %r2 },            { %r3 },                { %f5683, %f5684, %f5685, %f5686 }; 
	// end inline asm
	// begin inline asm
	mma.sync.aligned.m16n8k8.row.col.f32.f16.f16.f32    { %f5691, %f5692, %f5693, %f5694 },    { %r1, %r2 },            { %r3 },                { %f5691, %f5692, %f5693, %f5694 }; 
	// end inline asm
	// begin inline asm
	mma.sync.aligned.m16n8k8.row.col.f32.f16.f16.f32    { %f5683, %f5684, %f5685, %f5686 },    { %r1, %r2 },            { %r3 },                { %f5683, %f5684, %f5685, %f5686 }; 
	// end inline asm
	// begin inline asm
	mma.sync.aligned.m16n8k8.row.col.f32.f16.f16.f32    { %f5691, %f5692, %f5693, %f5694 },    { %r1, %r2 },            { %r3 },                { %f5691, %f5692, %f5693, %f5694 }; 
	// end inline asm
	// begin inline asm
	mma.sync.aligned.m16n8k8.row.col.f32.f16.f16.f32    { %f5683, %f5684, %f5685, %f5686 },    { %r1, %r2 },            { %r3 },                { %f5683, %f5684, %f5685, %f5686 }; 
	// end inline asm
	// begin inline asm
	mma.sync.aligned.m16n8k8.row.col.f32.f16.f16.f32    { %f5691, %f5692, %f5693, %f5694 },    { %r1, %r2 },            { %r3 },                { %f5691, %f5692, %f5693, %f5694 }; 
	// end inline asm
	// begin inline asm
	mma.sync.aligned.m16n8k8.row.col.f32.f16.f16.f32    { %f5683, %f5684, %f5685, %f5686 },    { %r1, %r2 },            { %r3 },                { %f5683, %f5684, %f5685, %f5686 }; 
	// end inline asm
	// begin inline asm
	mma.sync.aligned.m16n8k8.row.col.f32.f16.f16.f32    { %f5691, %f5692, %f5693, %f5694 },    { %r1, %r2 },            { %r3 },                { %f5691, %f5692, %f5693, %f5694 }; 
	// end inline asm
	// begin inline asm
	mma.sync.aligned.m16n8k8.row.col.f32.f16.f16.f32    { %f5683, %f5684, %f5685, %f5686 },    { %r1, %r2 },            { %r3 },                { %f5683, %f5684, %f5685, %f5686 }; 
	// end inline asm
	// begin inline asm
	mma.sync.aligned.m16n8k8.row.col.f32.f16.f16.f32    { %f5691, %f5692, %f5693, %f5694 },    { %r1, %r2 },            { %r3 },                { %f5691, %f5692, %f5693, %f5694 }; 
	// end inline asm
	// begin inline asm
	mma.sync.aligned.m16n8k8.row.col.f32.f16.f16.f32    { %f5683, %f5684, %f5685, %f5686 },    { %r1, %r2 },            { %r3 },                { %f5683, %f5684, %f5685, %f5686 }; 
	// end inline asm
	// begin inline asm
	mma.sync.aligned.m16n8k8.row.col.f32.f16.f16.f32    { %f5691, %f5692, %f5693, %f5694 },    { %r1, %r2 },            { %r3 },                { %f5691, %f5692, %f5693, %f5694 }; 
	// end inline asm
	// begin inline asm
	mma.sync.aligned.m16n8k8.row.col.f32.f16.f16.f32    { %f5683, %f5684, %f5685, %f5686 },    { %r1, %r2 },            { %r3 },                { %f5683, %f5684, %f5685, %f5686 }; 
	// end inline asm
	// begin inline asm
	mma.sync.aligned.m16n8k8.row.col.f32.f16.f16.f32    { %f5691, %f5692, %f5693, %f5694 },    { %r1, %r2 },            { %r3 },                { %f5691, %f5692, %f5693, %f5694 }; 
	// end inline asm
	// begin inline asm
	mma.sync.aligned.m16n8k8.row.col.f32.f16.f16.f32    { %f5683, %f5684, %f5685, %f5686 },    { %r1, %r2 },            { %r3 },                { %f5683, %f5684, %f5685, %f5686 }; 
	// end inline asm
	// begin inline asm
	mma.sync.aligned.m16n8k8.row.col.f32.f16.f16.f32    { %f5691, %f5692, %f5693, %f5694 },    { %r1, %r2 },            { %r3 },                { %f5691, %f5692, %f5693, %f5694 }; 
	// end inline asm
	// begin inline asm
	mma.sync.aligned.m16n8k8.row.col.f32.f16.f16.f32    { %f5683, %f5684, %f5685, %f5686 },    { %r1, %r2 },            { %r3 },                { %f5683, %f5684, %f5685, %f5686 }; 
	// end inline asm
	// begin inline asm
	mma.sync.aligned.m16n8k8.row.col.f32.f16.f16.f32    { %f5691, %f5692, %f5693, %f5694 },    { %r1, %r2 },            { %r3 },                { %f5691, %f5692, %f5693, %f5694 }; 
	// end inline asm
	// begin inline asm
	mma.sync.aligned.m16n8k8.row.col.f32.f16.f16.f32    { %f5683, %f5684, %f5685, %f5686 },    { %r1, %r2 },            { %r3 },                { %f5683, %f5684, %f5685, %f5686 }; 
	// end inline asm
	// begin inline asm
	mma.sync.aligned.m16n8k8.row.col.f32.f16.f16.f32    { %f5691, %f5692, %f5693, %f5694 },    { %r1, %r2 },            { %r3 },                { %f5691, %f5692, %f5693, %f5694 }; 
	// end inline asm
	// begin inline asm
	mma.sync.aligned.m16n8k8.row.col.f32.f16.f16.f32    { %f5683, %f5684, %f5685, %f5686 },    { %r1, %r2 },            { %r3 },                { %f5683, %f5684, %f5685, %f5686 }; 
	// end inline asm
	// begin inline asm
	mma.sync.aligned.m16n8k8.row.col.f32.f16.f16.f32    { %f5691, %f5692, %f5693, %f5694 },    { %r1, %r2 },            { %r3 },                { %f5691, %f5692, %f5693, %f5694 }; 
	// end inline asm
	// begin inline asm
	mma.sync.aligned.m16n8k8.row.col.f32.f16.f16.f32    { %f5683, %f5684, %f5685, %f5686 },    { %r1, %r2 },            { %r3 },                { %f5683, %f5684, %f5685, %f5686 }; 
	// end inline asm
	// begin inline asm
	mma.sync.aligned.m16n8k8.row.col.f32.f16.f16.f32    { %f5691, %f5692, %f5693, %f5694 },    { %r1, %r2 },            { %r3 },                { %f5691, %f5692, %f5693, %f5694 }; 
	// end inline asm
	// begin inline asm
	mma.sync.aligned.m16n8k8.row.col.f32.f16.f16.f32    { %f5683, %f5684, %f5685, %f5686 },    { %r1, %r2 },            { %r3 },                { %f5683, %f5684, %f5685, %f5686 }; 
	// end inline asm
	// begin inline asm
	mma.sync.aligned.m16n8k8.row.col.f32.f16.f16.f32    { %f5691, %f5692, %f5693, %f5694 },    { %r1, %r2 },            { %r3 },                { %f5691, %f5692, %f5693, %f5694 }; 
	// end inline asm
	// begin inline asm
	mma.sync.aligned.m16n8k8.row.col.f32.f16.f16.f32    { %f5683, %f5684, %f5685, %f5686 },    { %r1, %r2 },            { %r3 },                { %f5683, %f5684, %f5685, %f5686 }; 
	// end inline asm
	// begin inline asm
	mma.sync.aligned.m16n8k8.row.col.f32.f16.f16.f32    { %f5691, %f5692, %f5693, %f5694 },    { %r1, %r2 },            { %r3 },                { %f5691, %f5692, %f5693, %f5694 }; 
	// end inline asm
	// begin inline asm
	mma.sync.aligned.m16n8k8.row.col.f32.f16.f16.f32    { %f5683, %f5684, %f5685, %f5686 },    { %r1, %r2 },            { %r3 },                { %f5683, %f5684, %f5685, %f5686 }; 
	// end inline asm
	// begin inline asm
	mma.sync.aligned.m16n8k8.row.col.f32.f16.f16.f32    { %f5691, %f5692, %f5693, %f5694 },    { %r1, %r2 },            { %r3 },                { %f5691, %f5692, %f5693, %f5694 }; 
	// end inline asm
	// begin inline asm
	mma.sync.aligned.m16n8k8.row.col.f32.f16.f16.f32    { %f5683, %f5684, %f5685, %f5686 },    { %r1, %r2 },            { %r3 },                { %f5683, %f5684, %f5685, %f5686 }; 
	// end inline asm
	// begin inline asm
	mma.sync.aligned.m16n8k8.row.col.f32.f16.f16.f32    { %f5691, %f5692, %f5693, %f5694 },    { %r1, %r2 },            { %r3 },                { %f5691, %f5692, %f5693, %f5694 }; 
	// end inline asm
	// begin inline asm
	mma.sync.aligned.m16n8k8.row.col.f32.f16.f16.f32    { %f5683, %f5684, %f5685, %f5686 },    { %r1, %r2 },            { %r3 },                { %f5683, %f5684, %f5685, %f5686 }; 
	// end inline asm
	// begin inline asm
	mma.sync.aligned.m16n8k8.row.col.f32.f16.f16.f32    { %f5691, %f5692, %f5693, %f5694 },    { %r1, %r2 },            { %r3 },                { %f5691, %f5692, %f5693, %f5694 }; 
	// end inline asm
	// begin inline asm
	mma.sync.aligned.m16n8k8.row.col.f32.f16.f16.f32    { %f5683, %f5684, %f5685, %f5686 },    { %r1, %r2 },            { %r3 },                { %f5683, %f5684, %f5685, %f5686 }; 
	// end inline asm
	// begin inline asm
	mma.sync.aligned.m16n8k8.row.col.f32.f16.f16.f32    { %f5691, %f5692, %f5693, %f5694 },    { %r1, %r2 },            { %r3 },                { %f5691, %f5692, %f5693, %f5694 }; 
	// end inline asm
	// begin inline asm
	mma.sync.aligned.m16n8k8.row.col.f32.f16.f16.f32    { %f5683, %f5684, %f5685, %f5686 },    { %r1, %r2 },            { %r3 },                { %f5683, %f5684, %f5685, %f5686 }; 
	// end inline asm
	// begin inline asm
	mma.sync.aligned.m16n8k8.row.col.f32.f16.f16.f32    { %f5691, %f5692, %f5693, %f5694 },    { %r1, %r2 },            { %r3 },                { %f5691, %f5692, %f5693, %f5694 }; 
	// end inline asm
	// begin inline asm
	mma.sync.aligned.m16n8k8.row.col.f32.f16.f16.f32    { %f5683, %f5684, %f5685, %f5686 },    { %r1, %r2 },            { %r3 },                { %f5683, %f5684, %f5685, %f5686 }; 
	// end inline asm
	// begin inline asm
	mma.sync.aligned.m16n8k8.row.col.f32.f16.f16.f32    { %f5691, %f5692, %f5693, %f5694 },    { %r1, %r2 },            { %r3 },                { %f5691, %f5692, %f5693, %f5694 }; 
	// end inline asm
	// begin inline asm
	mma.sync.aligned.m16n8k8.row.col.f32.f16.f16.f32    { %f5683, %f5684, %f5685, %f5686 },    { %r1, %r2 },            { %r3 },                { %f5683, %f5684, %f5685, %f5686 }; 
	// end inline asm
	// begin inline asm
	mma.sync.aligned.m16n8k8.row.col.f32.f16.f16.f32    { %f5691, %f5692, %f5693, %f5694 },    { %r1, %r2 },            { %r3 },                { %f5691, %f5692, %f5693, %f5694 }; 
	// end inline asm
	// begin inline asm
	mma.sync.aligned.m16n8k8.row.col.f32.f16.f16.f32    { %f5683, %f5684, %f5685, %f5686 },    { %r1, %r2 },            { %r3 },                { %f5683, %f5684, %f5685, %f5686 }; 
	// end inline asm
	// begin inline asm
	mma.sync.aligned.m16n8k8.row.col.f32.f16.f16.f32    { %f5691, %f5692, %f5693, %f5694 },    { %r1, %r2 },            { %r3 },                { %f5691, %f5692, %f5693, %f5694 }; 
	// end inline asm
	// begin inline asm
	mma.sync.aligned.m16n8k8.row.col.f32.f16.f16.f32    { %f5683, %f5684, %f5685, %f5686 },    { %r1, %r2 },            { %r3 },                { %f5683, %f5684, %f5685, %f5686 }; 
	// end inline asm
	// begin inline asm
	mma.sync.aligned.m16n8k8.row.col.f32.f16.f16.f32    { %f5691, %f5692, %f5693, %f5694 },    { %r1, %r2 },            { %r3 },                { %f5691, %f5692, %f5693, %f5694 }; 
	// end inline asm
	// begin inline asm
	mma.sync.aligned.m16n8k8.row.col.f32.f16.f16.f32    { %f5683, %f5684, %f5685, %f5686 },    { %r1, %r2 },            { %r3 },                { %f5683, %f5684, %f5685, %f5686 }; 
	// end inline asm
	// begin inline asm
	mma.sync.aligned.m16n8k8.row.col.f32.f16.f16.f32    { %f5691, %f5692, %f5693, %f5694 },    { %r1, %r2 },            { %r3 },                { %f5691, %f5692, %f5693, %f5694 }; 
	// end inline asm
	// begin inline asm
	mma.sync.aligned.m16n8k8.row.col.f32.f16.f16.f32    { %f5683, %f5684, %f5685, %f5686 },    { %r1, %r2 },            { %r3 },                { %f5683, %f5684, %f5685, %f5686 }; 
	// end inline asm
	// begin inline asm
	mma.sync.aligned.m16n8k8.row.col.f32.f16.f16.f32    { %f5691, %f5692, %f5693, %f5694 },    { %r1, %r2 },            { %r3 },                { %f5691, %f5692, %f5693, %f5694 }; 
	// end inline asm
	// begin inline asm
	mma.sync.aligned.m16n8k8.row.col.f32.f16.f16.f32    { %f5683, %f5684, %f5685, %f5686 },    { %r1, %r2 },            { %r3 },                { %f5683, %f5684, %f5685, %f5686 }; 
	// end inline asm
	// begin inline asm
	mma.sync.aligned.m16n8k8.row.col.f32.f16.f16.f32    { %f5691, %f5692, %f5693, %f5694 },    { %r1, %r2 },            { %r3 },                { %f5691, %f5692, %f5693, %f5694 }; 
	// end inline asm
	// begin inline asm
	mma.sync.aligned.m16n8k8.row.col.f32.f16.f16.f32    { %f5683, %f5684, %f5685, %f5686 },    { %r1, %r2 },            { %r3 },                { %f5683, %f5684, %f5685, %f5686 }; 
	// end inline asm
	// begin inline asm
	mma.sync.aligned.m16n8k8.row.col.f32.f16.f16.f32    { %f5691, %f5692, %f5693, %f5694 },    { %r1, %r2 },            { %r3 },                { %f5691, %f5692, %f5693, %f5694 }; 
	// end inline asm
	// begin inline asm
	mma.sync.aligned.m16n8k8.row.col.f32.f16.f16.f32    { %f5683, %f5684, %f5685, %f5686 },    { %r1, %r2 },            { %r3 },                { %f5683, %f5684, %f5685, %f5686 }; 
	// end inline asm
	// begin inline asm
	mma.sync.aligned.m16n8k8.row.col.f32.f16.f16.f32    { %f5691, %f5692, %f5693, %f5694 },    { %r1, %r2 },            { %r3 },                { %f5691, %f5692, %f5693, %f5694 }; 
	// end inline asm
	// begin inline asm
	mma.sync.aligned.m16n8k8.row.col.f32.f16.f16.f32    { %f5683, %f5684, %f5685, %f5686 },    { %r1, %r2 },            { %r3 },                { %f5683, %f5684, %f5685, %f5686 }; 
	// end inline asm
	// begin inline asm
	mma.sync.aligned.m16n8k8.row.col.f32.f16.f16.f32    { %f5691, %f5692, %f5693, %f5694 },    { %r1, %r2 },            { %r3 },                { %f5691, %f5692, %f5693, %f5694 }; 
	// end inline asm
	// begin inline asm
	mma.sync.aligned.m16n8k8.row.col.f32.f16.f16.f32    { %f5683, %f5684, %f5685, %f5686 },    { %r1, %r2 },            { %r3 },                { %f5683, %f5684, %f5685, %f5686 }; 
	// end inline asm
	// begin inline asm
	mma.sync.aligned.m16n8k8.row.col.f32.f16.f16.f32    { %f5691, %f5692, %f5693, %f5694 },    { %r1, %r2 },            { %r3 },                { %f5691, %f5692, %f5693, %f5694 }; 
	// end inline asm
	// begin inline asm
	mma.sync.aligned.m16n8k8.row.col.f32.f16.f16.f32    { %f5683, %f5684, %f5685, %f5686 },    { %r1, %r2 },            { %r3 },                { %f5683, %f5684, %f5685, %f5686 }; 
	// end inline asm
	// begin inline asm
	mma.sync.aligned.m16n8k8.row.col.f32.f16.f16.f32    { %f5691, %f5692, %f5693, %f5694 },    { %r1, %r2 },            { %r3 },                { %f5691, %f5692, %f5693, %f5694 }; 
	// end inline asm
	// begin inline asm
	mma.sync.aligned.m16n8k8.row.col.f32.f16.f16.f32    { %f5683, %f5684, %f5685, %f5686 },    { %r1, %r2 },            { %r3 },                { %f5683, %f5684, %f5685, %f5686 }; 
	// end inline asm
	// begin inline asm
	mma.sync.aligned.m16n8k8.row.col.f32.f16.f16.f32    { %f5691, %f5692, %f5693, %f5694 },    { %r1, %r2 },            { %r3 },                { %f5691, %f5692, %f5693, %f5694 }; 
	// end inline asm
	// begin inline asm
	mma.sync.aligned.m16n8k8.row.col.f32.f16.f16.f32    { %f5683, %f5684, %f5685, %f5686 },    { %r1, %r2 },            { %r3 },                { %f5683, %f5684, %f5685, %f5686 }; 
	// end inline asm
	// begin inline asm
	mma.sync.aligned.m16n8k8.row.col.f32.f16.f16.f32    { %f5691, %f5692, %f5693, %f5694 },    { %r1, %r2 },            { %r3 },                { %f5691, %f5692, %f5693, %f5694 }; 
	// end inline asm
	// begin inline asm
	mma.sync.aligned.m16n8k8.row.col.f32.f16.f16.f32    { %f5683, %f5684, %f5685, %f5686 },    { %r1, %r2 },            { %r3 },                { %f5683, %f5684, %f5685, %f5686 }; 
	// end inline asm
	// begin inline asm
	mma.sync.aligned.m16n8k8.row.col.f32.f16.f16.f32    { %f5691, %f5692, %f5693, %f5694 },    { %r1, %r2 },            { %r3 },                { %f5691, %f5692, %f5693, %f5694 }; 
	// end inline asm
	// begin inline asm
	mma.sync.aligned.m16n8k8.row.col.f32.f16.f16.f32    { %f5683, %f5684, %f5685, %f5686 },    { %r1, %r2 },            { %r3 },                { %f5683, %f5684, %f5685, %f5686 }; 
	// end inline asm
	// begin inline asm
	mma.sync.aligned.m16n8k8.row.col.f32.f16.f16.f32    { %f5691, %f5692, %f5693, %f5694 },    { %r1, %r2 },            { %r3 },                { %f5691, %f5692, %f5693, %f5694 }; 
	// end inline asm
	// begin inline asm
	mma.sync.aligned.m16n8k8.row.col.f32.f16.f16.f32    { %f5683, %f5684, %f5685, %f5686 },    { %r1, %r2 },            { %r3 },                { %f5683, %f5684, %f5685, %f5686 }; 
	// end inline asm
	// begin inline asm
	mma.sync.aligned.m16n8k8.row.col.f32.f16.f16.f32    { %f5691, %f5692, %f5693, %f5694 },    { %r1, %r2 },            { %r3 },                { %f5691, %f5692, %f5693, %f5694 }; 
	// end inline asm
	// begin inline asm
	mma.sync.aligned.m16n8k8.row.col.f32.f16.f16.f32    { %f5683, %f5684, %f5685, %f5686 },    { %r1, %r2 },            { %r3 },                { %f5683, %f5684, %f5685, %f5686 }; 
	// end inline asm
	// begin inline asm
	mma.sync.aligned.m16n8k8.row.col.f32.f16.f16.f32    { %f5691, %f5692, %f5693, %f5694 },    { %r1, %r2 },            { %r3 },                { %f5691, %f5692, %f5693, %f5694 }; 
	// end inline asm
	// begin inline asm
	mma.sync.aligned.m16n8k8.row.col.f32.f16.f16.f32    { %f5683, %f5684, %f5685, %f5686 },    { %r1, %r2 },            { %r3 },                { %f5683, %f5684, %f5685, %f5686 }; 
	// end inline asm
	// begin inline asm
	mma.sync.aligned.m16n8k8.row.col.f32.f16.f16.f32    { %f5691, %f5692, %f5693, %f5694 },    { %r1, %r2 },            { %r3 },                { %f5691, %f5692, %f5693, %f5694 }; 
	// end inline asm
	// begin inline asm
	mma.sync.aligned.m16n8k8.row.col.f32.f16.f16.f32    { %f5683, %f5684, %f5685, %f5686 },    { %r1, %r2 },            { %r3 },                { %f5683, %f5684, %f5685, %f5686 }; 
	// end inline asm
	// begin inline asm
	mma.sync.aligned.m16n8k8.row.col.f32.f16.f16.f32    { %f5691, %f5692, %f5693, %f5694 },    { %r1, %r2 },            { %r3 },                { %f5691, %f5692, %f5693, %f5694 }; 
	// end inline asm
	// begin inline asm
	mma.sync.aligned.m16n8k8.row.col.f32.f16.f16.f32    { %f5683, %f5684, %f5685, %f5686 },    { %r1, %r2 },            { %r3 },                { %f5683, %f5684, %f5685, %f5686 }; 
	// end inline asm
	// begin inline asm
	mma.sync.aligned.m16n8k8.row.col.f32.f16.f16.f32    { %f5691, %f5692, %f5693, %f5694 },    { %r1, %r2 },            { %r3 },                { %f5691, %f5692, %f5693, %f5694 }; 
	// end inline asm
	// begin inline asm
	mma.sync.aligned.m16n8k8.row.col.f32.f16.f16.f32    { %f5683, %f5684, %f5685, %f5686 },    { %r1, %r2 },            { %r3 },                { %f5683, %f5684, %f5685, %f5686 }; 
	// end inline asm
	// begin inline asm
	mma.sync.aligned.m16n8k8.row.col.f32.f16.f16.f32    { %f5691, %f5692, %f5693, %f5694 },    { %r1, %r2 },            { %r3 },                { %f5691, %f5692, %f5693, %f5694 }; 
	// end inline asm
	// begin inline asm
	mma.sync.aligned.m16n8k8.row.col.f32.f16.f16.f32    { %f5683, %f5684, %f5685, %f5686 },    { %r1, %r2 },            { %r3 },                { %f5683, %f5684, %f5685, %f5686 }; 
	// end inline asm
	// begin inline asm
	mma.sync.aligned.m16n8k8.row.col.f32.f16.f16.f32    { %f5691, %f5692, %f5693, %f5694 },    { %r1, %r2 },            { %r3 },                { %f5691, %f5692, %f5693, %f5694 }; 
	// end inline asm
	// begin inline asm
	mma.sync.aligned.m16n8k8.row.col.f32.f16.f16.f32    { %f5683, %f5684, %f5685, %f5686 },    { %r1, %r2 },            { %r3 },                { %f5683, %f5684, %f5685, %f5686 }; 
	// end inline asm
	// begin inline asm
	mma.sync.aligned.m16n8k8.row.col.f32.f16.f16.f32    { %f5691, %f5692, %f5693, %f5694 },    { %r1, %r2 },            { %r3 },                { %f5691, %f5692, %f5693, %f5694 }; 
	// end inline asm
	// begin inline asm
	mma.sync.aligned.m16n8k8.row.col.f32.f16.f16.f32    { %f5683, %f5684, %f5685, %f5686 },    { %r1, %r2 },            { %r3 },                { %f5683, %f5684, %f5685, %f5686 }; 
	// end inline asm
	// begin inline asm
	mma.sync.aligned.m16n8k8.row.col.f32.f16.f16.f32    { %f5691, %f5692, %f5693, %f5694 },    { %r1, %r2 },            { %r3 },                { %f5691, %f5692, %f5693, %f5694 }; 
	// end inline asm
	// begin inline asm
	mma.sync.aligned.m16n8k8.row.col.f32.f16.f16.f32    { %f5683, %f5684, %f5685, %f5686 },    { %r1, %r2 },            { %r3 },                { %f5683, %f5684, %f5685, %f5686 }; 
	// end inline asm
	// begin inline asm
	mma.sync.aligned.m16n8k8.row.col.f32.f16.f16.f32    { %f5691, %f5692, %f5693, %f5694 },    { %r1, %r2 },            { %r3 },                { %f5691, %f5692, %f5693, %f5694 }; 
	// end inline asm
	// begin inline asm
	mma.sync.aligned.m16n8k8.row.col.f32.f16.f16.f32    { %f5683, %f5684, %f5685, %f5686 },    { %r1, %r2 },            { %r3 },                { %f5683, %f5684, %f5685, %f5686 }; 
	// end inline asm
	// begin inline asm
	mma.sync.aligned.m16n8k8.row.col.f32.f16.f16.f32    { %f5691, %f5692, %f5693, %f5694 },    { %r1, %r2 },            { %r3 },                { %f5691, %f5692, %f5693, %f5694 }; 
	// end inline asm
	// begin inline asm
	mma.sync.aligned.m16n8k8.row.col.f32.f16.f16.f32    { %f5683, %f5684, %f5685, %f5686 },    { %r1, %r2 },            { %r3 },                { %f5683, %f5684, %f5685, %f5686 }; 
	// end inline asm
	// begin inline asm
	mma.sync.aligned.m16n8k8.row.col.f32.f16.f16.f32    { %f5691, %f5692, %f5693, %f5694 },    { %r1, %r2 },            { %r3 },                { %f5691, %f5692, %f5693, %f5694 }; 
	// end inline asm
	// begin inline asm
	mma.sync.aligned.m16n8k8.row.col.f32.f16.f16.f32    { %f5683, %f5684, %f5685, %f5686 },    { %r1, %r2 },            { %r3 },                { %f5683, %f5684, %f5685, %f5686 }; 
	// end inline asm
	// begin inline asm
	mma.sync.aligned.m16n8k8.row.col.f32.f16.f16.f32    { %f5691, %f5692, %f5693, %f5694 },    { %r1, %r2 },            { %r3 },                { %f5691, %f5692, %f5693, %f5694 }; 
	// end inline asm
	// begin inline asm
	mma.sync.aligned.m16n8k8.row.col.f32.f16.f16.f32    { %f5683, %f5684, %f5685, %f5686 },    { %r1, %r2 },            { %r3 },                { %f5683, %f5684, %f5685, %f5686 }; 
	// end inline asm
	// begin inline asm
	mma.sync.aligned.m16n8k8.row.col.f32.f16.f16.f32    { %f5691, %f5692, %f5693, %f5694 },    { %r1, %r2 },            { %r3 },                { %f5691, %f5692, %f5693, %f5694 }; 
	// end inline asm
	// begin inline asm
	mma.sync.aligned.m16n8k8.row.col.f32.f16.f16.f32    { %f5683, %f5684, %f5685, %f5686 },    { %r1, %r2 },            { %r3 },                { %f5683, %f5684, %f5685, %f5686 }; 
	// end inline asm
	// begin inline asm
	mma.sync.aligned.m16n8k8.row.col.f32.f16.f16.f32    { %f5691, %f5692, %f5693, %f5694 },    { %r1, %r2 },            { %r3 },                { %f5691, %f5692, %f5693, %f5694 }; 
	// end inline asm
	// begin inline asm
	mma.sync.aligned.m16n8k8.row.col.f32.f16.f16.f32    { %f5683, %f5684, %f5685, %f5686 },    { %r1, %r2 },            { %r3 },                { %f5683, %f5684, %f5685, %f5686 }; 
	// end inline asm
	// begin inline asm
	mma.sync.aligned.m16n8k8.row.col.f32.f16.f16.f32    { %f5691, %f5692, %f5693, %f5694 },    { %r1, %r2 },            { %r3 },                { %f5691, %f5692, %f5693, %f5694 }; 
	// end inline asm
	// begin inline asm
	mma.sync.aligned.m16n8k8.row.col.f32.f16.f16.f32    { %f5683, %f5684, %f5685, %f5686 },    { %r1, %r2 },            { %r3 },                { %f5683, %f5684, %f5685, %f5686 }; 
	// end inline asm
	// begin inline asm
	mma.sync.aligned.m16n8k8.row.col.f32.f16.f16.f32    { %f5691, %f5692, %f5693, %f5694 },    { %r1, %r2 },            { %r3 },                { %f5691, %f5692, %f5693, %f5694 }; 
	// end inline asm
	// begin inline asm
	mma.sync.aligned.m16n8k8.row.col.f32.f16.f16.f32    { %f5683, %f5684, %f5685, %f5686 },    { %r1, %r2 },            { %r3 },                { %f5683, %f5684, %f5685, %f5686 }; 
	// end inline asm
	// begin inline asm
	mma.sync.aligned.m16n8k8.row.col.f32.f16.f16.f32    { %f5691, %f5692, %f5693, %f5694 },    { %r1, %r2 },            { %r3 },                { %f5691, %f5692, %f5693, %f5694 }; 
	// end inline asm
	// begin inline asm
	mma.sync.aligned.m16n8k8.row.col.f32.f16.f16.f32    { %f5683, %f5684, %f5685, %f5686 },    { %r1, %r2 },            { %r3 },                { %f5683, %f5684, %f5685, %f5686 }; 
	// end inline asm
	// begin inline asm
	mma.sync.aligned.m16n8k8.row.col.f32.f16.f16.f32    { %f5691, %f5692, %f5693, %f5694 },    { %r1, %r2 },            { %r3 },                { %f5691, %f5692, %f5693, %f5694 }; 
	// end inline asm
	// begin inline asm
	mma.sync.aligned.m16n8k8.row.col.f32.f16.f16.f32    { %f5683, %f5684, %f5685, %f5686 },    { %r1, %r2 },            { %r3 },                { %f5683, %f5684, %f5685, %f5686 }; 
	// end inline asm
	// begin inline asm
	mma.sync.aligned.m16n8k8.row.col.f32.f16.f16.f32    { %f5691, %f5692, %f5693, %f5694 },    { %r1, %r2 },            { %r3 },                { %f5691, %f5692, %f5693, %f5694 }; 
	// end inline asm
	// begin inline asm
	mma.sync.aligned.m16n8k8.row.col.f32.f16.f16.f32    { %f5683, %f5684, %f5685, %f5686 },    { %r1, %r2 },            { %r3 },                { %f5683, %f5684, %f5685, %f5686 }; 
	// end inline asm
	// begin inline asm
	mma.sync.aligned.m16n8k8.row.col.f32.f16.f16.f32    { %f5691, %f5692, %f5693, %f5694 },    { %r1, %r2 },            { %r3 },                { %f5691, %f5692, %f5693, %f5694 }; 
	// end inline asm
	// begin inline asm
	mma.sync.aligned.m16n8k8.row.col.f32.f16.f16.f32    { %f5683, %f5684, %f5685, %f5686 },    { %r1, %r2 },            { %r3 },                { %f5683, %f5684, %f5685, %f5686 }; 
	// end inline asm
	// begin inline asm
	mma.sync.aligned.m16n8k8.row.col.f32.f16.f16.f32    { %f5691, %f5692, %f5693, %f5694 },    { %r1, %r2 },            { %r3 },                { %f5691, %f5692, %f5693, %f5694 }; 
	// end inline asm
	// begin inline asm
	mma.sync.aligned.m16n8k8.row.col.f32.f16.f16.f32    { %f5683, %f5684, %f5685, %f5686 },    { %r1, %r2 },            { %r3 },                { %f5683, %f5684, %f5685, %f5686 }; 
	// end inline asm
	// begin inline asm
	mma.sync.aligned.m16n8k8.row.col.f32.f16.f16.f32    { %f5691, %f5692, %f5693, %f5694 },    { %r1, %r2 },            { %r3 },                { %f5691, %f5692, %f5693, %f5694 }; 
	// end inline asm
	// begin inline asm
	mma.sync.aligned.m16n8k8.row.col.f32.f16.f16.f32    { %f5683, %f5684, %f5685, %f5686 },    { %r1, %r2 },            { %r3 },                { %f5683, %f5684, %f5685, %f5686 }; 
	// end inline asm
	// begin inline asm
	mma.sync.aligned.m16n8k8.row.col.f32.f16.f16.f32    { %f5691, %f5692, %f5693, %f5694 },    { %r1, %r2 },            { %r3 },                { %f5691, %f5692, %f5693, %f5694 }; 
	// end inline asm
	// begin inline asm
	mma.sync.aligned.m16n8k8.row.col.f32.f16.f16.f32    { %f5683, %f5684, %f5685, %f5686 },    { %r1, %r2 },            { %r3 },                { %f5683, %f5684, %f5685, %f5686 }; 
	// end inline asm
	// begin inline asm
	mma.sync.aligned.m16n8k8.row.col.f32.f16.f16.f32    { %f5691, %f5692, %f5693, %f5694 },    { %r1, %r2 },            { %r3 },                { %f5691, %f5692, %f5693, %f5694 }; 
	// end inline asm
	// begin inline asm
	mma.sync.aligned.m16n8k8.row.col.f32.f16.f16.f32    { %f5683, %f5684, %f5685, %f5686 },    { %r1, %r2 },            { %r3 },                { %f5683, %f5684, %f5685, %f5686 }; 
	// end inline asm
	// begin inline asm
	mma.sync.aligned.m16n8k8.row.col.f32.f16.f16.f32    { %f5691, %f5692, %f5693, %f5694 },    { %r1, %r2 },            { %r3 },                { %f5691, %f5692, %f5693, %f5694 }; 
	// end inline asm
	// begin inline asm
	mma.sync.aligned.m16n8k8.row.col.f32.f16.f16.f32    { %f5683, %f5684, %f5685, %f5686 },    { %r1, %r2 },            { %r3 },                { %f5683, %f5684, %f5685, %f5686 }; 
	// end inline asm
	// begin inline asm
	mma.sync.aligned.m16n8k8.row.col.f32.f16.f16.f32    { %f5691, %f5692, %f5693, %f5694 },    { %r1, %r2 },            { %r3 },                { %f5691, %f5692, %f5693, %f5694 }; 
	// end inline asm
	// begin inline asm
	mma.sync.aligned.m16n8k8.row.col.f32.f16.f16.f32    { %f5683, %f5684, %f5685, %f5686 },    { %r1, %r2 },            { %r3 },                { %f5683, %f5684, %f5685, %f5686 }; 
	// end inline asm
	// begin inline asm
	mma.sync.aligned.m16n8k8.row.col.f32.f16.f16.f32    { %f5691, %f5692, %f5693, %f5694 },    { %r1, %r2 },            { %r3 },                { %f5691, %f5692, %f5693, %f5694 }; 
	// end inline asm
	// begin inline asm
	mma.sync.aligned.m16n8k8.row.col.f32.f16.f16.f32    { %f5683, %f5684, %f5685, %f5686 },    { %r1, %r2 },            { %r3 },                { %f5683, %f5684, %f5685, %f5686 }; 
	// end inline asm
	// begin inline asm
	mma.sync.aligned.m16n8k8.row.col.f32.f16.f16.f32    { %f5691, %f5692, %f5693, %f5694 },    { %r1, %r2 },            { %r3 },                { %f5691, %f5692, %f5693, %f5694 }; 
	// end inline asm
	// begin inline asm
	mma.sync.aligned.m16n8k8.row.col.f32.f16.f16.f32    { %f5683, %f5684, %f5685, %f5686 },    { %r1, %r2 },            { %r3 },                { %f5683, %f5684, %f5685, %f5686 }; 
	// end inline asm
	// begin inline asm
	mma.sync.aligned.m16n8k8.row.col.f32.f16.f16.f32    { %f5691, %f5692, %f5693, %f5694 },    { %r1, %r2 },            { %r3 },                { %f5691, %f5692, %f5693, %f5694 }; 
	// end inline asm
	// begin inline asm
	mma.sync.aligned.m16n8k8.row.col.f32.f16.f16.f32    { %f5683, %f5684, %f5685, %f5686 },    { %r1, %r2 },            { %r3 },                { %f5683, %f5684, %f5685, %f5686 }; 
	// end inline asm
	// begin inline asm
	mma.sync.aligned.m16n8k8.row.col.f32.f16.f16.f32    { %f5691, %f5692, %f5693, %f5694 },    { %r1, %r2 },            { %r3 },                { %f5691, %f5692, %f5693, %f5694 }; 
	// end inline asm
	// begin inline asm
	mma.sync.aligned.m16n8k8.row.col.f32.f16.f16.f32    { %f5683, %f5684, %f5685, %f5686 },    { %r1, %r2 },            { %r3 },                { %f5683, %f5684, %f5685, %f5686 }; 
	// end inline asm
	// begin inline asm
	mma.sync.aligned.m16n8k8.row.col.f32.f16.f16.f32    { %f5691, %f5692, %f5693, %f5694 },    { %r1, %r2 },            { %r3 },                { %f5691, %f5692, %f5693, %f5694 }; 
	// end inline asm
	// begin inline asm
	mma.sync.aligned.m16n8k8.row.col.f32.f16.f16.f32    { %f5683, %f5684, %f5685, %f5686 },    { %r1, %r2 },            { %r3 },                { %f5683, %f5684, %f5685, %f5686 }; 
	// end inline asm
	// begin inline asm
	mma.sync.aligned.m16n8k8.row.col.f32.f16.f16.f32    { %f5691, %f5692, %f5693, %f5694 },    { %r1, %r2 },            { %r3 },                { %f5691, %f5692, %f5693, %f5694 }; 
	// end inline asm
	// begin inline asm
	mma.sync.aligned.m16n8k8.row.col.f32.f16.f16.f32    { %f5683, %f5684, %f5685, %f5686 },    { %r1, %r2 },            { %r3 },                { %f5683, %f5684, %f5685, %f5686 }; 
	// end inline asm
	// begin inline asm
	mma.sync.aligned.m16n8k8.row.col.f32.f16.f16.f32    { %f5691, %f5692, %f5693, %f5694 },    { %r1, %r2 },            { %r3 },                { %f5691, %f5692, %f5693, %f5694 }; 
	// end inline asm
	// begin inline asm
	mma.sync.aligned.m16n8k8.row.col.f32.f16.f16.f32    { %f5683, %f5684, %f5685, %f5686 },    { %r1, %r2 },            { %r3 },                { %f5683, %f5684, %f5685, %f5686 }; 
	// end inline asm
	// begin inline asm
	mma.sync.aligned.m16n8k8.row.col.f32.f16.f16.f32    { %f5691, %f5692, %f5693, %f5694 },    { %r1, %r2 },            { %r3 },                { %f5691, %f5692, %f5693, %f5694 }; 
	// end inline asm
	// begin inline asm
	mma.sync.aligned.m16n8k8.row.col.f32.f16.f16.f32    { %f5683, %f5684, %f5685, %f5686 },    { %r1, %r2 },            { %r3 },                { %f5683, %f5684, %f5685, %f5686 }; 
	// end inline asm
	// begin inline asm
	mma.sync.aligned.m16n8k8.row.col.f32.f16.f16.f32    { %f5691, %f5692, %f5693, %f5694 },    { %r1, %r2 },            { %r3 },                { %f5691, %f5692, %f5693, %f5694 }; 
	// end inline asm
	// begin inline asm
	mma.sync.aligned.m16n8k8.row.col.f32.f16.f16.f32    { %f5683, %f5684, %f5685, %f5686 },    { %r1, %r2 },            { %r3 },                { %f5683, %f5684, %f5685, %f5686 }; 
	// end inline asm
	// begin inline asm
	mma.sync.aligned.m16n8k8.row.col.f32.f16.f16.f32    { %f5691, %f5692, %f5693, %f5694 },    { %r1, %r2 },            { %r3 },                { %f5691, %f5692, %f5693, %f5694 }; 
	// end inline asm
	// begin inline asm
	mma.sync.aligned.m16n8k8.row.col.f32.f16.f16.f32    { %f5683, %f5684, %f5685, %f5686 },    { %r1, %r2 },            { %r3 },                { %f5683, %f5684, %f5685, %f5686 }; 
	// end inline asm
	// begin inline asm
	mma.sync.aligned.m16n8k8.row.col.f32.f16.f16.f32    { %f5691, %f5692, %f5693, %f5694 },    { %r1, %r2 },            { %r3 },                { %f5691, %f5692, %f5693, %f5694 }; 
	// end inline asm
	// begin inline asm
	mma.sync.aligned.m16n8k8.row.col.f32.f16.f16.f32    { %f5683, %f5684, %f5685, %f5686 },    { %r1, %r2 },            { %r3 },                { %f5683, %f5684, %f5685, %f5686 }; 
	// end inline asm
	// begin inline asm
	mma.sync.aligned.m16n8k8.row.col.f32.f16.f16.f32    { %f5691, %f5692, %f5693, %f5694 },    { %r1, %r2 },            { %r3 },                { %f5691, %f5692, %f5693, %f5694 }; 
	// end inline asm
	// begin inline asm
	mma.sync.aligned.m16n8k8.row.col.f32.f16.f16.f32    { %f5683, %f5684, %f5685, %f5686 },    { %r1, %r2 },            { %r3 },                { %f5683, %f5684, %f5685, %f5686 }; 
	// end inline asm
	// begin inline asm
	mma.sync.aligned.m16n8k8.row.col.f32.f16.f16.f32    { %f5691, %f5692, %f5693, %f5694 },    { %r1, %r2 },            { %r3 },                { %f5691, %f5692, %f5693, %f5694 }; 
	// end inline asm
	// begin inline asm
	mma.sync.aligned.m16n8k8.row.col.f32.f16.f16.f32    { %f5683, %f5684, %f5685, %f5686 },    { %r1, %r2 },            { %r3 },                { %f5683, %f5684, %f5685, %f5686 }; 
	// end inline asm
	// begin inline asm
	mma.sync.aligned.m16n8k8.row.col.f32.f16.f16.f32    { %f5691, %f5692, %f5693, %f5694 },    { %r1, %r2 },            { %r3 },                { %f5691, %f5692, %f5693, %f5694 }; 
	// end inline asm
	// begin inline asm
	mma.sync.aligned.m16n8k8.row.col.f32.f16.f16.f32    { %f5683, %f5684, %f5685, %f5686 },    { %r1, %r2 },            { %r3 },                { %f5683, %f5684, %f5685, %f5686 }; 
	// end inline asm
	// begin inline asm
	mma.sync.aligned.m16n8k8.row.col.f32.f16.f16.f32    { %f5691, %f5692, %f5693, %f5694 },    { %r1, %r2 },            { %r3 },                { %f5691, %f5692, %f5693, %f5694 }; 
	// end inline asm
	// begin inline asm
	mma.sync.aligned.m16n8k8.row.col.f32.f16.f16.f32    { %f5683, %f5684, %f5685, %f5686 },    { %r1, %r2 },            { %r3 },                { %f5683, %f5684, %f5685, %f5686 }; 
	// end inline asm
	// begin inline asm
	mma.sync.aligned.m16n8k8.row.col.f32.f16.f16.f32    { %f5691, %f5692, %f5693, %f5694 },    { %r1, %r2 },            { %r3 },                { %f5691, %f5692, %f5693, %f5694 }; 
	// end inline asm
	// begin inline asm
	mma.sync.aligned.m16n8k8.row.col.f32.f16.f16.f32    { %f5683, %f5684, %f5685, %f5686 },    { %r1, %r2 },            { %r3 },                { %f5683, %f5684, %f5685, %f5686 }; 
	// end inline asm
	// begin inline asm
	mma.sync.aligned.m16n8k8.row.col.f32.f16.f16.f32    { %f5691, %f5692, %f5693, %f5694 },    { %r1, %r2 },            { %r3 },                { %f5691, %f5692, %f5693, %f5694 }; 
	// end inline asm
	// begin inline asm
	mma.sync.aligned.m16n8k8.row.col.f32.f16.f16.f32    { %f5683, %f5684, %f5685, %f5686 },    { %r1, %r2 },            { %r3 },                { %f5683, %f5684, %f5685, %f5686 }; 
	// end inline asm
	// begin inline asm
	mma.sync.aligned.m16n8k8.row.col.f32.f16.f16.f32    { %f5691, %f5692, %f5693, %f5694 },    { %r1, %r2 },            { %r3 },                { %f5691, %f5692, %f5693, %f5694 }; 
	// end inline asm
	// begin inline asm
	mma.sync.aligned.m16n8k8.row.col.f32.f16.f16.f32    { %f5683, %f5684, %f5685, %f5686 },    { %r1, %r2 },            { %r3 },                { %f5683, %f5684, %f5685, %f5686 }; 
	// end inline asm
	// begin inline asm
	mma.sync.aligned.m16n8k8.row.col.f32.f16.f16.f32    { %f5691, %f5692, %f5693, %f5694 },    { %r1, %r2 },            { %r3 },                { %f5691, %f5692, %f5693, %f5694 }; 
	// end inline asm
	// begin inline asm
	mma.sync.aligned.m16n8k8.row.col.f32.f16.f16.f32    { %f5683, %f5684, %f5685, %f5686 },    { %r1, %r2 },            { %r3 },                { %f5683, %f5684, %f5685, %f5686 }; 
	// end inline asm
	// begin inline asm
	mma.sync.aligned.m16n8k8.row.col.f32.f16.f16.f32    { %f5691, %f5692, %f5693, %f5694 },    { %r1, %r2 },            { %r3 },                { %f5691, %f5692, %f5693, %f5694 }; 
	// end inline asm
	// begin inline asm
	mma.sync.aligned.m16n8k8.row.col.f32.f16.f16.f32    { %f5683, %f5684, %f5685, %f5686 },    { %r1, %r2 },            { %r3 },                { %f5683, %f5684, %f5685, %f5686 }; 
	// end inline asm
	// begin inline asm
	mma.sync.aligned.m16n8k8.row.col.f32.f16.f16.f32    { %f5691, %f5692, %f5693, %f5694 },    { %r1, %r2 },            { %r3 },                { %f5691, %f5692, %f5693, %f5694 }; 
	// end inline asm
	// begin inline asm
	mma.sync.aligned.m16n8k8.row.col.f32.f16.f16.f32    { %f5683, %f5684, %f5685, %f5686 },    { %r1, %r2 },            { %r3 },                { %f5683, %f5684, %f5685, %f5686 }; 
	// end inline asm
	// begin inline asm
	mma.sync.aligned.m16n8k8.row.col.f32.f16.f16.f32    { %f5691, %f5692, %f5693, %f5694 },    { %r1, %r2 },            { %r3 },                { %f5691, %f5692, %f5693, %f5694 }; 
	// end inline asm
	// begin inline asm
	mma.sync.aligned.m16n8k8.row.col.f32.f16.f16.f32    { %f5683, %f5684, %f5685, %f5686 },    { %r1, %r2 },            { %r3 },                { %f5683, %f5684, %f5685, %f5686 }; 
	// end inline asm
	// begin inline asm
	mma.sync.aligned.m16n8k8.row.col.f32.f16.f16.f32    { %f5691, %f5692, %f5693, %f5694 },    { %r1, %r2 },            { %r3 },                { %f5691, %f5692, %f5693, %f5694 }; 
	// end inline asm
	// begin inline asm
	mma.sync.aligned.m16n8k8.row.col.f32.f16.f16.f32    { %f5683, %f5684, %f5685, %f5686 },    { %r1, %r2 },            { %r3 },                { %f5683, %f5684, %f5685, %f5686 }; 
	// end inline asm
	// begin inline asm
	mma.sync.aligned.m16n8k8.row.col.f32.f16.f16.f32    { %f5691, %f5692, %f5693, %f5694 },    { %r1, %r2 },            { %r3 },                { %f5691, %f5692, %f5693, %f5694 }; 
	// end inline asm
	// begin inline asm
	mma.sync.aligned.m16n8k8.row.col.f32.f16.f16.f32    { %f5683, %f5684, %f5685, %f5686 },    { %r1, %r2 },            { %r3 },                { %f5683, %f5684, %f5685, %f5686 }; 
	// end inline asm
	// begin inline asm
	mma.sync.aligned.m16n8k8.row.col.f32.f16.f16.f32    { %f5691, %f5692, %f5693, %f5694 },    { %r1, %r2 },            { %r3 },                { %f5691, %f5692, %f5693, %f5694 }; 
	// end inline asm
	// begin inline asm
	mma.sync.aligned.m16n8k8.row.col.f32.f16.f16.f32    { %f5683, %f5684, %f5685, %f5686 },    { %r1, %r2 },            { %r3 },                { %f5683, %f5684, %f5685, %f5686 }; 
	// end inline asm
	// begin inline asm
	mma.sync.aligned.m16n8k8.row.col.f32.f16.f16.f32    { %f5691, %f5692, %f5693, %f5694 },    { %r1, %r2 },            { %r3 },                { %f5691, %f5692, %f5693, %f5694 }; 
	// end inline asm
	// begin inline asm
	mma.sync.aligned.m16n8k8.row.col.f32.f16.f16.f32    { %f5683, %f5684, %f5685, %f5686 },    { %r1, %r2 },            { %r3 },                { %f5683, %f5684, %f5685, %f5686 }; 
	// end inline asm
	// begin inline asm
	mma.sync.aligned.m16n8k8.row.col.f32.f16.f16.f32    { %f5691, %f5692, %f5693, %f5694 },    { %r1, %r2 },            { %r3 },                { %f5691, %f5692, %f5693, %f5694 }; 
	// end inline asm
	// begin inline asm
	mma.sync.aligned.m16n8k8.row.col.f32.f16.f16.f32    { %f5683, %f5684, %f5685, %f5686 },    { %r1, %r2 },            { %r3 },                { %f5683, %f5684, %f5685, %f5686 }; 
	// end inline asm
	// begin inline asm
	mma.sync.aligned.m16n8k8.row.col.f32.f16.f16.f32    { %f5691, %f5692, %f5693, %f5694 },    { %r1, %r2 },            { %r3 },                { %f5691, %f5692, %f5693, %f5694 }; 
	// end inline asm
	// begin inline asm
	mma.sync.aligned.m16n8k8.row.col.f32.f16.f16.f32    { %f5683, %f5684, %f5685, %f5686 },    { %r1, %r2 },            { %r3 },                { %f5683, %f5684, %f5685, %f5686 }; 
	// end inline asm
	// begin inline asm
	mma.sync.aligned.m16n8k8.row.col.f32.f16.f16.f32    { %f5691, %f5692, %f5693, %f5694 },    { %r1, %r2 },            { %r3 },                { %f5691, %f5692, %f5693, %f5694 }; 
	// end inline asm
	// begin inline asm
	mma.sync.aligned.m16n8k8.row.col.f32.f16.f16.f32    { %f5683, %f5684, %f5685, %f5686 },    { %r1, %r2 },            { %r3 },                { %f5683, %f5684, %f5685, %f5686 }; 
	// end inline asm
	// begin inline asm
	mma.sync.aligned.m16n8k8.row.col.f32.f16.f16.f32    { %f5691, %f5692, %f5693, %f5694 },    { %r1, %r2 },            { %r3 },                { %f5691, %f5692, %f5693, %f5694 }; 
	// end inline asm
	// begin inline asm
	mma.sync.aligned.m16n8k8.row.col.f32.f16.f16.f32    { %f5683, %f5684, %f5685, %f5686 },    { %r1, %r2 },            { %r3 },                { %f5683, %f5684, %f5685, %f5686 }; 
	// end inline asm
	// begin inline asm
	mma.sync.aligned.m16n8k8.row.col.f32.f16.f16.f32    { %f5691, %f5692, %f5693, %f5694 },    { %r1, %r2 },            { %r3 },                { %f5691, %f5692, %f5693, %f5694 }; 
	// end inline asm
	// begin inline asm
	mma.sync.aligned.m16n8k8.row.col.f32.f16.f16.f32    { %f5683, %f5684, %f5685, %f5686 },    { %r1, %r2 },            { %r3 },                { %f5683, %f5684, %f5685, %f5686 }; 
	// end inline asm
	// begin inline asm
	mma.sync.aligned.m16n8k8.row.col.f32.f16.f16.f32    { %f5691, %f5692, %f5693, %f5694 },    { %r1, %r2 },            { %r3 },                { %f5691, %f5692, %f5693, %f5694 }; 
	// end inline asm
	// begin inline asm
	mma.sync.aligned.m16n8k8.row.col.f32.f16.f16.f32    { %f5683, %f5684, %f5685, %f5686 },    { %r1, %r2 },            { %r3 },                { %f5683, %f5684, %f5685, %f5686 }; 
	// end inline asm
	// begin inline asm
	mma.sync.aligned.m16n8k8.row.col.f32.f16.f16.f32    { %f5691, %f5692, %f5693, %f5694 },    { %r1, %r2 },            { %r3 },                { %f5691, %f5692, %f5693, %f5694 }; 
	// end inline asm
	// begin inline asm
	mma.sync.aligned.m16n8k8.row.col.f32.f16.f16.f32    { %f5683, %f5684, %f5685, %f5686 },    { %r1, %r2 },            { %r3 },                { %f5683, %f5684, %f5685, %f5686 }; 
	// end inline asm
	// begin inline asm
	mma.sync.aligned.m16n8k8.row.col.f32.f16.f16.f32    { %f5691, %f5692, %f5693, %f5694 },    { %r1, %r2 },            { %r3 },                { %f5691, %f5692, %f5693, %f5694 }; 
	// end inline asm
	// begin inline asm
	mma.sync.aligned.m16n8k8.row.col.f32.f16.f16.f32    { %f5683, %f5684, %f5685, %f5686 },    { %r1, %r2 },            { %r3 },                { %f5683, %f5684, %f5685, %f5686 }; 
	// end inline asm
	// begin inline asm
	mma.sync.aligned.m16n8k8.row.col.f32.f16.f16.f32    { %f5691, %f5692, %f5693, %f5694 },    { %r1, %r2 },            { %r3 },                { %f5691, %f5692, %f5693, %f5694 }; 
	// end inline asm
	// begin inline asm
	mma.sync.aligned.m16n8k8.row.col.f32.f16.f16.f32    { %f5683, %f5684, %f5685, %f5686 },    { %r1, %r2 },            { %r3 },                { %f5683, %f5684, %f5685, %f5686 }; 
	// end inline asm
	// begin inline asm
	mma.sync.aligned.m16n8k8.row.col.f32.f16.f16.f32    { %f5691, %f5692, %f5693, %f5694 },    { %r1, %r2 },            { %r3 },                { %f5691, %f5692, %f5693, %f5694 }; 
	// end inline asm
	// begin inline asm
	mma.sync.aligned.m16n8k8.row.col.f32.f16.f16.f32    { %f5683, %f5684, %f5685, %f5686 },    { %r1, %r2 },            { %r3 },                { %f5683, %f5684, %f5685, %f5686 }; 
	// end inline asm
	// begin inline asm
	mma.sync.aligned.m16n8k8.row.col.f32.f16.f16.f32    { %f5691, %f5692, %f5693, %f5694 },    { %r1, %r2 },            { %r3 },                { %f5691, %f5692, %f5693, %f5694 }; 
	// end inline asm
	// begin inline asm
	mma.sync.aligned.m16n8k8.row.col.f32.f16.f16.f32    { %f5683, %f5684, %f5685, %f5686 },    { %r1, %r2 },            { %r3 },                { %f5683, %f5684, %f5685, %f5686 }; 
	// end inline asm
	// begin inline asm
	mma.sync.aligned.m16n8k8.row.col.f32.f16.f16.f32    { %f5691, %f5692, %f5693, %f5694 },    { %r1, %r2 },            { %r3 },                { %f5691, %f5692, %f5693, %f5694 }; 
	// end inline asm
	// begin inline asm
	mma.sync.aligned.m16n8k8.row.col.f32.f16.f16.f32    { %f5683, %f5684, %f5685, %f5686 },    { %r1, %r2 },            { %r3 },                { %f5683, %f5684, %f5685, %f5686 }; 
	// end inline asm
	// begin inline asm
	mma.sync.aligned.m16n8k8.row.col.f32.f16.f16.f32    { %f5691, %f5692, %f5693, %f5694 },    { %r1, %r2 },            { %r3 },                { %f5691, %f5692, %f5693, %f5694 }; 
	// end inline asm
	// begin inline asm
	mma.sync.aligned.m16n8k8.row.col.f32.f16.f16.f32    { %f5683, %f5684, %f5685, %f5686 },    { %r1, %r2 },            { %r3 },                { %f5683, %f5684, %f5685, %f5686 }; 
	// end inline asm
	// begin inline asm
	mma.sync.aligned.m16n8k8.row.col.f32.f16.f16.f32    { %f5691, %f5692, %f5693, %f5694 },    { %r1, %r2 },            { %r3 },                { %f5691, %f5692, %f5693, %f5694 }; 
	// end inline asm
	// begin inline asm
	mma.sync.aligned.m16n8k8.row.col.f32.f16.f16.f32    { %f5683, %f5684, %f5685, %f5686 },    { %r1, %r2 },            { %r3 },                { %f5683, %f5684, %f5685, %f5686 }; 
	// end inline asm
	// begin inline asm
	mma.sync.aligned.m16n8k8.row.col.f32.f16.f16.f32    { %f5691, %f5692, %f5693, %f5694 },    { %r1, %r2 },            { %r3 },                { %f5691, %f5692, %f5693, %f5694 }; 
	// end inline asm
	// begin inline asm
	mma.sync.aligned.m16n8k8.row.col.f32.f16.f16.f32    { %f5683, %f5684, %f5685, %f5686 },    { %r1, %r2 },            { %r3 },                { %f5683, %f5684, %f5685, %f5686 }; 
	// end inline asm
	// begin inline asm
	mma.sync.aligned.m16n8k8.row.col.f32.f16.f16.f32    { %f5691, %f5692, %f5693, %f5694 },    { %r1, %r2 },            { %r3 },                { %f5691, %f5692, %f5693, %f5694 }; 
	// end inline asm
	// begin inline asm
	mma.sync.aligned.m16n8k8.row.col.f32.f16.f16.f32    { %f5683, %f5684, %f5685, %f5686 },    { %r1, %r2 },            { %r3 },                { %f5683, %f5684, %f5685, %f5686 }; 
	// end inline asm
	// begin inline asm
	mma.sync.aligned.m16n8k8.row.col.f32.f16.f16.f32    { %f5691, %f5692, %f5693, %f5694 },    { %r1, %r2 },            { %r3 },                { %f5691, %f5692, %f5693, %f5694 }; 
	// end inline asm
	// begin inline asm
	mma.sync.aligned.m16n8k8.row.col.f32.f16.f16.f32    { %f5683, %f5684, %f5685, %f5686 },    { %r1, %r2 },            { %r3 },                { %f5683, %f5684, %f5685, %f5686 }; 
	// end inline asm
	// begin inline asm
	mma.sync.aligned.m16n8k8.row.col.f32.f16.f16.f32    { %f5691, %f5692, %f5693, %f5694 },    { %r1, %r2 },            { %r3 },                { %f5691, %f5692, %f5693, %f5694 }; 
	// end inline asm
	// begin inline asm
	mma.sync.aligned.m16n8k8.row.col.f32.f16.f16.f32    { %f5683, %f5684, %f5685, %f5686 },    { %r1, %r2 },            { %r3 },                { %f5683, %f5684, %f5685, %f5686 }; 
	// end inline asm
	// begin inline asm
	mma.sync.aligned.m16n8k8.row.col.f32.f16.f16.f32    { %f5691, %f5692, %f5693, %f5694 },    { %r1, %r2 },            { %r3 },                { %f5691, %f5692, %f5693, %f5694 }; 
	// end inline asm
	// begin inline asm
	mma.sync.aligned.m16n8k8.row.col.f32.f16.f16.f32    { %f5683, %f5684, %f5685, %f5686 },    { %r1, %r2 },            { %r3 },                { %f5683, %f5684, %f5685, %f5686 }; 
	// end inline asm
	// begin inline asm
	mma.sync.aligned.m16n8k8.row.col.f32.f16.f16.f32    { %f5691, %f5692, %f5693, %f5694 },    { %r1, %r2 },            { %r3 },                { %f5691, %f5692, %f5693, %f5694 }; 
	// end inline asm
	// begin inline asm
	mma.sync.aligned.m16n8k8.row.col.f32.f16.f16.f32    { %f5683, %f5684, %f5685, %f5686 },    { %r1, %r2 },            { %r3 },                { %f5683, %f5684, %f5685, %f5686 }; 
	// end inline asm
	// begin inline asm
	mma.sync.aligned.m16n8k8.row.col.f32.f16.f16.f32    { %f5691, %f5692, %f5693, %f5694 },    { %r1, %r2 },            { %r3 },                { %f5691, %f5692, %f5693, %f5694 }; 
	// end inline asm
	// begin inline asm
	mma.sync.aligned.m16n8k8.row.col.f32.f16.f16.f32    { %f5683, %f5684, %f5685, %f5686 },    { %r1, %r2 },            { %r3 },                { %f5683, %f5684, %f5685, %f5686 }; 
	// end inline asm
	// begin inline asm
	mma.sync.aligned.m16n8k8.row.col.f32.f16.f16.f32    { %f5691, %f5692, %f5693, %f5694 },    { %r1, %r2 },            { %r3 },                { %f5691, %f5692, %f5693, %f5694 }; 
	// end inline asm
	// begin inline asm
	mma.sync.aligned.m16n8k8.row.col.f32.f16.f16.f32    { %f5683, %f5684, %f5685, %f5686 },    { %r1, %r2 },            { %r3 },                { %f5683, %f5684, %f5685, %f5686 }; 
	// end inline asm
	// begin inline asm
	mma.sync.aligned.m16n8k8.row.col.f32.f16.f16.f32    { %f5691, %f5692, %f5693, %f5694 },    { %r1, %r2 },            { %r3 },                { %f5691, %f5692, %f5693, %f5694 }; 
	// end inline asm
	// begin inline asm
	mma.sync.aligned.m16n8k8.row.col.f32.f16.f16.f32    { %f5683, %f5684, %f5685, %f5686 },    { %r1, %r2 },            { %r3 },                { %f5683, %f5684, %f5685, %f5686 }; 
	// end inline asm
	// begin inline asm
	mma.sync.aligned.m16n8k8.row.col.f32.f16.f16.f32    { %f5691, %f5692, %f5693, %f5694 },    { %r1, %r2 },            { %r3 },                { %f5691, %f5692, %f5693, %f5694 }; 
	// end inline asm
	// begin inline asm
	mma.sync.aligned.m16n8k8.row.col.f32.f16.f16.f32    { %f5683, %f5684, %f5685, %f5686 },    { %r1, %r2 },            { %r3 },                { %f5683, %f5684, %f5685, %f5686 }; 
	// end inline asm
	// begin inline asm
	mma.sync.aligned.m16n8k8.row.col.f32.f16.f16.f32    { %f5691, %f5692, %f5693, %f5694 },    { %r1, %r2 },            { %r3 },                { %f5691, %f5692, %f5693, %f5694 }; 
	// end inline asm
	// begin inline asm
	mma.sync.aligned.m16n8k8.row.col.f32.f16.f16.f32    { %f5683, %f5684, %f5685, %f5686 },    { %r1, %r2 },            { %r3 },                { %f5683, %f5684, %f5685, %f5686 }; 
	// end inline asm
	// begin inline asm
	mma.sync.aligned.m16n8k8.row.col.f32.f16.f16.f32    { %f5691, %f5692, %f5693, %f5694 },    { %r1, %r2 },            { %r3 },                { %f5691, %f5692, %f5693, %f5694 }; 
	// end inline asm
	// begin inline asm
	mma.sync.aligned.m16n8k8.row.col.f32.f16.f16.f32    { %f5683, %f5684, %f5685, %f5686 },    { %r1, %r2 },            { %r3 },                { %f5683, %f5684, %f5685, %f5686 }; 
	// end inline asm
	// begin inline asm
	mma.sync.aligned.m16n8k8.row.col.f32.f16.f16.f32    { %f5691, %f5692, %f5693, %f5694 },    { %r1, %r2 },            { %r3 },                { %f5691, %f5692, %f5693, %f5694 }; 
	// end inline asm
	// begin inline asm
	mma.sync.aligned.m16n8k8.row.col.f32.f16.f16.f32    { %f5683, %f5684, %f5685, %f5686 },    { %r1, %r2 },            { %r3 },                { %f5683, %f5684, %f5685, %f5686 }; 
	// end inline asm
	// begin inline asm
	mma.sync.aligned.m16n8k8.row.col.f32.f16.f16.f32    { %f5691, %f5692, %f5693, %f5694 },    { %r1, %r2 },            { %r3 },                { %f5691, %f5692, %f5693, %f5694 }; 
	// end inline asm
	// begin inline asm
	mma.sync.aligned.m16n8k8.row.col.f32.f16.f16.f32    { %f5683, %f5684, %f5685, %f5686 },    { %r1, %r2 },            { %r3 },                { %f5683, %f5684, %f5685, %f5686 }; 
	// end inline asm
	// begin inline asm
	mma.sync.aligned.m16n8k8.row.col.f32.f16.f16.f32    { %f5691, %f5692, %f5693, %f5694 },    { %r1, %r2 },            { %r3 },                { %f5691, %f5692, %f5693, %f5694 }; 
	// end inline asm
	// begin inline asm
	mma.sync.aligned.m16n8k8.row.col.f32.f16.f16.f32    { %f5683, %f5684, %f5685, %f5686 },    { %r1, %r2 },            { %r3 },                { %f5683, %f5684, %f5685, %f5686 }; 
	// end inline asm
	// begin inline asm
	mma.sync.aligned.m16n8k8.row.col.f32.f16.f16.f32    { %f5691, %f5692, %f5693, %f5694 },    { %r1, %r2 },            { %r3 },                { %f5691, %f5692, %f5693, %f5694 }; 
	// end inline asm
	// begin inline asm
	mma.sync.aligned.m16n8k8.row.col.f32.f16.f16.f32    { %f5683, %f5684, %f5685, %f5686 },    { %r1, %r2 },            { %r3 },                { %f5683, %f5684, %f5685, %f5686 }; 
	// end inline asm
	// begin inline asm
	mma.sync.aligned.m16n8k8.row.col.f32.f16.f16.f32    { %f5691, %f5692, %f5693, %f5694 },    { %r1, %r2 },            { %r3 },                { %f5691, %f5692, %f5693, %f5694 }; 
	// end inline asm
	mov.f32 	%f11364, %f5684;
	mov.f32 	%f11366, %f5686;
	mov.f32 	%f11363, %f5683;
	mov.f32 	%f11365, %f5685;
	// begin inline asm
	mma.sync.aligned.m16n8k8.row.col.f32.f16.f16.f32    { %f11363, %f11364, %f11365, %f11366 },    { %r1, %r2 },            { %r3 },                { %f11363, %f11364, %f11365, %f11366 }; 
	// end inline asm
	mov.f32 	%f11373, %f5693;
	mov.f32 	%f11372, %f5692;
	mov.f32 	%f11374, %f5694;
	mov.f32 	%f11371, %f5691;
	// begin inline asm
	mma.sync.aligned.m16n8k8.row.col.f32.f16.f16.f32    { %f11371, %f11372, %f11373, %f11374 },    { %r1, %r2 },            { %r3 },                { %f11371, %f11372, %f11373, %f11374 }; 
	// end inline asm
	// begin inline asm
	mma.sync.aligned.m16n8k8.row.col.f32.f16.f16.f32    { %f11363, %f11364, %f11365, %f11366 },    { %r1, %r2 },            { %r3 },                { %f11363, %f11364, %f11365, %f11366 }; 
	// end inline asm
	// begin inline asm
	mma.sync.aligned.m16n8k8.row.col.f32.f16.f16.f32    { %f11371, %f11372, %f11373, %f11374 },    { %r1, %r2 },            { %r3 },                { %f11371, %f11372, %f11373, %f11374 }; 
	// end inline asm
	// begin inline asm
	mma.sync.aligned.m16n8k8.row.col.f32.f16.f16.f32    { %f11363, %f11364, %f11365, %f11366 },    { %r1, %r2 },            { %r3 },                { %f11363, %f11364, %f11365, %f11366 }; 
	// end inline asm
	// begin inline asm
	mma.sync.aligned.m16n8k8.row.col.f32.f16.f16.f32    { %f11371, %f11372, %f11373, %f11374 },    { %r1, %r2 },            { %r3 },                { %f11371, %f11372, %f11373, %f11374 }; 
	// end inline asm
	// begin inline asm
	mma.sync.aligned.m16n8k8.row.col.f32.f16.f16.f32    { %f11363, %f11364, %f11365, %f11366 },    { %r1, %r2 },            { %r3 },                { %f11363, %f11364, %f11365, %f11366 }; 
	// end inline asm
	// begin inline asm
	mma.sync.aligned.m16n8k8.row.col.f32.f16.f16.f32    { %f11371, %f11372, %f11373, %f11374 },    { %r1, %r2 },            { %r3 },                { %f11371, %f11372, %f11373, %f11374 }; 
	// end inline asm
	// begin inline asm
	mma.sync.aligned.m16n8k8.row.col.f32.f16.f16.f32    { %f11363, %f11364, %f11365, %f11366 },    { %r1, %r2 },            { %r3 },                { %f11363, %f11364, %f11365, %f11366 }; 
	// end inline asm
	// begin inline asm
	mma.sync.aligned.m16n8k8.row.col.f32.f16.f16.f32    { %f11371, %f11372, %f11373, %f11374 },    { %r1, %r2 },            { %r3 },                { %f11371, %f11372, %f11373, %f11374 }; 
	// end inline asm
	// begin inline asm
	mma.sync.aligned.m16n8k8.row.col.f32.f16.f16.f32    { %f11363, %f11364, %f11365, %f11366 },    { %r1, %r2 },            { %r3 },                { %f11363, %f11364, %f11365, %f11366 }; 
	// end inline asm
	// begin inline asm
	mma.sync.aligned.m16n8k8.row.col.f32.f16.f16.f32    { %f11371, %f11372, %f11373, %f11374 },    { %r1, %r2 },            { %r3 },                { %f11371, %f11372, %f11373, %f11374 }; 
	// end inline asm
	// begin inline asm
	mma.sync.aligned.m16n8k8.row.col.f32.f16.f16.f32    { %f11363, %f11364, %f11365, %f11366 },    { %r1, %r2 },            { %r3 },                { %f11363, %f11364, %f11365, %f11366 }; 
	// end inline asm
	// begin inline asm
	mma.sync.aligned.m16n8k8.row.col.f32.f16.f16.f32    { %f11371, %f11372, %f11373, %f11374 },    { %r1, %r2 },            { %r3 },                { %f11371, %f11372, %f11373, %f11374 }; 
	// end inline asm
	// begin inline asm
	mma.sync.aligned.m16n8k8.row.col.f32.f16.f16.f32    { %f11363, %f11364, %f11365, %f11366 },    { %r1, %r2 },            { %r3 },                { %f11363, %f11364, %f11365, %f11366 }; 
	// end inline asm
	// begin inline asm
	mma.sync.aligned.m16n8k8.row.col.f32.f16.f16.f32    { %f11371, %f11372, %f11373, %f11374 },    { %r1, %r2 },            { %r3 },                { %f11371, %f11372, %f11373, %f11374 }; 
	// end inline asm
	// begin inline asm
	mma.sync.aligned.m16n8k8.row.col.f32.f16.f16.f32    { %f11363, %f11364, %f11365, %f11366 },    { %r1, %r2 },            { %r3 },                { %f11363, %f11364, %f11365, %f11366 }; 
	// end inline asm
	// begin inline asm
	mma.sync.aligned.m16n8k8.row.col.f32.f16.f16.f32    { %f11371, %f11372, %f11373, %f11374 },    { %r1, %r2 },            { %r3 },                { %f11371, %f11372, %f11373, %f11374 }; 
	// end inline asm
	// begin inline asm
	mma.sync.aligned.m16n8k8.row.col.f32.f16.f16.f32    { %f11363, %f11364, %f11365, %f11366 },    { %r1, %r2 },            { %r3 },                { %f11363, %f11364, %f11365, %f11366 }; 
	// end inline asm
	// begin inline asm
	mma.sync.aligned.m16n8k8.row.col.f32.f16.f16.f32    { %f11371, %f11372, %f11373, %f11374 },    { %r1, %r2 },            { %r3 },                { %f11371, %f11372, %f11373, %f11374 }; 
	// end inline asm
	// begin inline asm
	mma.sync.aligned.m16n8k8.row.col.f32.f16.f16.f32    { %f11363, %f11364, %f11365, %f11366 },    { %r1, %r2 },            { %r3 },                { %f11363, %f11364, %f11365, %f11366 }; 
	// end inline asm
	// begin inline asm
	mma.sync.aligned.m16n8k8.row.col.f32.f16.f16.f32    { %f11371, %f11372, %f11373, %f11374 },    { %r1, %r2 },            { %r3 },                { %f11371, %f11372, %f11373, %f11374 }; 
	// end inline asm
	// begin inline asm
	mma.sync.aligned.m16n8k8.row.col.f32.f16.f16.f32    { %f11363, %f11364, %f11365, %f11366 },    { %r1, %r2 },            { %r3 },                { %f11363, %f11364, %f11365, %f11366 }; 
	// end inline asm
	// begin inline asm
	mma.sync.aligned.m16n8k8.row.col.f32.f16.f16.f32    { %f11371, %f11372, %f11373, %f11374 },    { %r1, %r2 },            { %r3 },                { %f11371, %f11372, %f11373, %f11374 }; 
	// end inline asm
	// begin inline asm
	mma.sync.aligned.m16n8k8.row.col.f32.f16.f16.f32    { %f11363, %f11364, %f11365, %f11366 },    { %r1, %r2 },            { %r3 },                { %f11363, %f11364, %f11365, %f11366 }; 
	// end inline asm
	// begin inline asm
	mma.sync.aligned.m16n8k8.row.col.f32.f16.f16.f32    { %f11371, %f11372, %f11373, %f11374 },    { %r1, %r2 },            { %r3 },                { %f11371, %f11372, %f11373, %f11374 }; 
	// end inline asm
	// begin inline asm
	mma.sync.aligned.m16n8k8.row.col.f32.f16.f16.f32    { %f11363, %f11364, %f11365, %f11366 },    { %r1, %r2 },            { %r3 },                { %f11363, %f11364, %f11365, %f11366 }; 
	// end inline asm
	// begin inline asm
	mma.sync.aligned.m16n8k8.row.col.f32.f16.f16.f32    { %f11371, %f11372, %f11373, %f11374 },    { %r1, %r2 },            { %r3 },                { %f11371, %f11372, %f11373, %f11374 }; 
	// end inline asm
	// begin inline asm
	mma.sync.aligned.m16n8k8.row.col.f32.f16.f16.f32    { %f11363, %f11364, %f11365, %f11366 },    { %r1, %r2 },            { %r3 },                { %f11363, %f11364, %f11365, %f11366 }; 
	// end inline asm
	// begin inline asm
	mma.sync.aligned.m16n8k8.row.col.f32.f16.f16.f32    { %f11371, %f11372, %f11373, %f11374 },    { %r1, %r2 },            { %r3 },                { %f11371, %f11372, %f11373, %f11374 }; 
	// end inline asm
	// begin inline asm
	mma.sync.aligned.m16n8k8.row.col.f32.f16.f16.f32    { %f11363, %f11364, %f11365, %f11366 },    { %r1, %r2 },            { %r3 },                { %f11363, %f11364, %f11365, %f11366 }; 
	// end inline asm
	// begin inline asm
	mma.sync.aligned.m16n8k8.row.col.f32.f16.f16.f32    { %f11371, %f11372, %f11373, %f11374 },    { %r1, %r2 },            { %r3 },                { %f11371, %f11372, %f11373, %f11374 }; 
	// end inline asm
	// begin inline asm
	mma.sync.aligned.m16n8k8.row.col.f32.f16.f16.f32    { %f11363, %f11364, %f11365, %f11366 },    { %r1, %r2 },            { %r3 },                { %f11363, %f11364, %f11365, %f11366 }; 
	// end inline asm
	// begin inline asm
	mma.sync.aligned.m16n8k8.row.col.f32.f16.f16.f32    { %f11371, %f11372, %f11373, %f11374 },    { %r1, %r2 },            { %r3 },                { %f11371, %f11372, %f11373, %f11374 }; 
	// end inline asm
	// begin inline asm
	mma.sync.aligned.m16n8k8.row.col.f32.f16.f16.f32    { %f11363, %f11364, %f11365, %f11366 },    { %r1, %r2 },            { %r3 },                { %f11363, %f11364, %f11365, %f11366 }; 
	// end inline asm
	// begin inline asm
	mma.sync.aligned.m16n8k8.row.col.f32.f16.f16.f32    { %f11371, %f11372, %f11373, %f11374 },    { %r1, %r2 },            { %r3 },                { %f11371, %f11372, %f11373, %f11374 }; 
	// end inline asm
	// begin inline asm
	mma.sync.aligned.m16n8k8.row.col.f32.f16.f16.f32    { %f11363, %f11364, %f11365, %f11366 },    { %r1, %r2 },            { %r3 },                { %f11363, %f11364, %f11365, %f11366 }; 
	// end inline asm
	// begin inline asm
	mma.sync.aligned.m16n8k8.row.col.f32.f16.f16.f32    { %f11371, %f11372, %f11373, %f11374 },    { %r1, %r2 },            { %r3 },                { %f11371, %f11372, %f11373, %f11374 }; 
	// end inline asm
	// begin inline asm
	mma.sync.aligned.m16n8k8.row.col.f32.f16.f16.f32    { %f11363, %f11364, %f11365, %f11366 },    { %r1, %r2 },            { %r3 },                { %f11363, %f11364, %f11365, %f11366 }; 
	// end inline asm
	// begin inline asm
	mma.sync.aligned.m16n8k8.row.col.f32.f16.f16.f32    { %f11371, %f11372, %f11373, %f11374 },    { %r1, %r2 },            { %r3 },                { %f11371, %f11372, %f11373, %f11374 }; 
	// end inline asm
	// begin inline asm
	mma.sync.aligned.m16n8k8.row.col.f32.f16.f16.f32    { %f11363, %f11364, %f11365, %f11366 },    { %r1, %r2 },            { %r3 },                { %f11363, %f11364, %f11365, %f11366 }; 
	// end inline asm
	// begin inline asm
	mma.sync.aligned.m16n8k8.row.col.f32.f16.f16.f32    { %f11371, %f11372, %f11373, %f11374 },    { %r1, %r2 },            { %r3 },                { %f11371, %f11372, %f11373, %f11374 }; 
	// end inline asm
	// begin inline asm
	mma.sync.aligned.m16n8k8.row.col.f32.f16.f16.f32    { %f11363, %f11364, %f11365, %f11366 },    { %r1, %r2 },            { %r3 },                { %f11363, %f11364, %f11365, %f11366 }; 
	// end inline asm
	// begin inline asm
	mma.sync.aligned.m16n8k8.row.col.f32.f16.f16.f32    { %f11371, %f11372, %f11373, %f11374 },    { %r1, %r2 },            { %r3 },                { %f11371, %f11372, %f11373, %f11374 }; 
	// end inline asm
	// begin inline asm
	mma.sync.aligned.m16n8k8.row.col.f32.f16.f16.f32    { %f11363, %f11364, %f11365, %f11366 },    { %r1, %r2 },            { %r3 },                { %f11363, %f11364, %f11365, %f11366 }; 
	// end inline asm
	// begin inline asm
	mma.sync.aligned.m16n8k8.row.col.f32.f16.f16.f32    { %f11371, %f11372, %f11373, %f11374 },    { %r1, %r2 },            { %r3 },                { %f11371, %f11372, %f11373, %f11374 }; 
	// end inline asm
	// begin inline asm
	mma.sync.aligned.m16n8k8.row.col.f32.f16.f16.f32    { %f11363, %f11364, %f11365, %f11366 },    { %r1, %r2 },            { %r3 },                { %f11363, %f11364, %f11365, %f11366 }; 
	// end inline asm
	// begin inline asm
	mma.sync.aligned.m16n8k8.row.col.f32.f16.f16.f32    { %f11371, %f11372, %f11373, %f11374 },    { %r1, %r2 },            { %r3 },                { %f11371, %f11372, %f11373, %f11374 }; 
	// end inline asm
	// begin inline asm
	mma.sync.aligned.m16n8k8.row.col.f32.f16.f16.f32    { %f11363, %f11364, %f11365, %f11366 },    { %r1, %r2 },            { %r3 },                { %f11363, %f11364, %f11365, %f11366 }; 
	// end inline asm
	// begin inline asm
	mma.sync.aligned.m16n8k8.row.col.f32.f16.f16.f32    { %f11371, %f11372, %f11373, %f11374 },    { %r1, %r2 },            { %r3 },                { %f11371, %f11372, %f11373, %f11374 }; 
	// end inline asm
	// begin inline asm
	mma.sync.aligned.m16n8k8.row.col.f32.f16.f16.f32    { %f11363, %f11364, %f11365, %f11366 },    { %r1, %r2 },            { %r3 },                { %f11363, %f11364, %f11365, %f11366 }; 
	// end inline asm
	// begin inline asm
	mma.sync.aligned.m16n8k8.row.col.f32.f16.f16.f32    { %f11371, %f11372, %f11373, %f11374 },    { %r1, %r2 },            { %r3 },                { %f11371, %f11372, %f11373, %f11374 }; 
	// end inline asm
	// begin inline asm
	mma.sync.aligned.m16n8k8.row.col.f32.f16.f16.f32    { %f11363, %f11364, %f11365, %f11366 },    { %r1, %r2 },            { %r3 },                { %f11363, %f11364, %f11365, %f11366 }; 
	// end inline asm
	// begin inline asm
	mma.sync.aligned.m16n8k8.row.col.f32.f16.f16.f32    { %f11371, %f11372, %f11373, %f11374 },    { %r1, %r2 },            { %r3 },                { %f11371, %f11372, %f11373, %f11374 }; 
	// end inline asm
	// begin inline asm
	mma.sync.aligned.m16n8k8.row.col.f32.f16.f16.f32    { %f11363, %f11364, %f11365, %f11366 },    { %r1, %r2 },            { %r3 },                { %f11363, %f11364, %f11365, %f11366 }; 
	// end inline asm
	// begin inline asm
	mma.sync.aligned.m16n8k8.row.col.f32.f16.f16.f32    { %f11371, %f11372, %f11373, %f11374 },    { %r1, %r2 },            { %r3 },                { %f11371, %f11372, %f11373, %f11374 }; 
	// end inline asm
	// begin inline asm
	mma.sync.aligned.m16n8k8.row.col.f32.f16.f16.f32    { %f11363, %f11364, %f11365, %f11366 },    { %r1, %r2 },            { %r3 },                { %f11363, %f11364, %f11365, %f11366 }; 
	// end inline asm
	// begin inline asm
	mma.sync.aligned.m16n8k8.row.col.f32.f16.f16.f32    { %f11371, %f11372, %f11373, %f11374 },    { %r1, %r2 },            { %r3 },                { %f11371, %f11372, %f11373, %f11374 }; 
	// end inline asm
	// begin inline asm
	mma.sync.aligned.m16n8k8.row.col.f32.f16.f16.f32    { %f11363, %f11364, %f11365, %f11366 },    { %r1, %r2 },            { %r3 },                { %f11363, %f11364, %f11365, %f11366 }; 
	// end inline asm
	// begin inline asm
	mma.sync.aligned.m16n8k8.row.col.f32.f16.f16.f32    { %f11371, %f11372, %f11373, %f11374 },    { %r1, %r2 },            { %r3 },                { %f11371, %f11372, %f11373, %f11374 }; 
	// end inline asm
	// begin inline asm
	mma.sync.aligned.m16n8k8.row.col.f32.f16.f16.f32    { %f11363, %f11364, %f11365, %f11366 },    { %r1, %r2 },            { %r3 },                { %f11363, %f11364, %f11365, %f11366 }; 
	// end inline asm
	// begin inline asm
	mma.sync.aligned.m16n8k8.row.col.f32.f16.f16.f32    { %f11371, %f11372, %f11373, %f11374 },    { %r1, %r2 },            { %r3 },                { %f11371, %f11372, %f11373, %f11374 }; 
	// end inline asm
	// begin inline asm
	mma.sync.aligned.m16n8k8.row.col.f32.f16.f16.f32    { %f11363, %f11364, %f11365, %f11366 },    { %r1, %r2 },            { %r3 },                { %f11363, %f11364, %f11365, %f11366 }; 
	// end inline asm
	// begin inline asm
	mma.sync.aligned.m16n8k8.row.col.f32.f16.f16.f32    { %f11371, %f11372, %f11373, %f11374 },    { %r1, %r2 },            { %r3 },                { %f11371, %f11372, %f11373, %f11374 }; 
	// end inline asm
	// begin inline asm
	mma.sync.aligned.m16n8k8.row.col.f32.f16.f16.f32    { %f11363, %f11364, %f11365, %f11366 },    { %r1, %r2 },            { %r3 },                { %f11363, %f11364, %f11365, %f11366 }; 
	// end inline asm
	// begin inline asm
	mma.sync.aligned.m16n8k8.row.col.f32.f16.f16.f32    { %f11371, %f11372, %f11373, %f11374 },    { %r1, %r2 },            { %r3 },                { %f11371, %f11372, %f11373, %f11374 }; 
	// end inline asm
	// begin inline asm
	mma.sync.aligned.m16n8k8.row.col.f32.f16.f16.f32    { %f11363, %f11364, %f11365, %f11366 },    { %r1, %r2 },            { %r3 },                { %f11363, %f11364, %f11365, %f11366 }; 
	// end inline asm
	// begin inline asm
	mma.sync.aligned.m16n8k8.row.col.f32.f16.f16.f32    { %f11371, %f11372, %f11373, %f11374 },    { %r1, %r2 },            { %r3 },                { %f11371, %f11372, %f11373, %f11374 }; 
	// end inline asm
	// begin inline asm
	mma.sync.aligned.m16n8k8.row.col.f32.f16.f16.f32    { %f11363, %f11364, %f11365, %f11366 },    { %r1, %r2 },            { %r3 },                { %f11363, %f11364, %f11365, %f11366 }; 
	// end inline asm
	// begin inline asm
	mma.sync.aligned.m16n8k8.row.col.f32.f16.f16.f32    { %f11371, %f11372, %f11373, %f11374 },    { %r1, %r2 },            { %r3 },                { %f11371, %f11372, %f11373, %f11374 }; 
	// end inline asm
	// begin inline asm
	mma.sync.aligned.m16n8k8.row.col.f32.f16.f16.f32    { %f11363, %f11364, %f11365, %f11366 },    { %r1, %r2 },            { %r3 },                { %f11363, %f11364, %f11365, %f11366 }; 
	// end inline asm
	// begin inline asm
	mma.sync.aligned.m16n8k8.row.col.f32.f16.f16.f32    { %f11371, %f11372, %f11373, %f11374 },    { %r1, %r2 },            { %r3 },                { %f11371, %f11372, %f11373, %f11374 }; 
	// end inline asm
	// begin inline asm
	mma.sync.aligned.m16n8k8.row.col.f32.f16.f16.f32    { %f11363, %f11364, %f11365, %f11366 },    { %r1, %r2 },            { %r3 },                { %f11363, %f11364, %f11365, %f11366 }; 
	// end inline asm
	// begin inline asm
	mma.sync.aligned.m16n8k8.row.col.f32.f16.f16.f32    { %f11371, %f11372, %f11373, %f11374 },    { %r1, %r2 },            { %r3 },                { %f11371, %f11372, %f11373, %f11374 }; 
	// end inline asm
	// begin inline asm
	mma.sync.aligned.m16n8k8.row.col.f32.f16.f16.f32    { %f11363, %f11364, %f11365, %f11366 },    { %r1, %r2 },            { %r3 },                { %f11363, %f11364, %f11365, %f11366 }; 
	// end inline asm
	// begin inline asm
	mma.sync.aligned.m16n8k8.row.col.f32.f16.f16.f32    { %f11371, %f11372, %f11373, %f11374 },    { %r1, %r2 },            { %r3 },                { %f11371, %f11372, %f11373, %f11374 }; 
	// end inline asm
	// begin inline asm
	mma.sync.aligned.m16n8k8.row.col.f32.f16.f16.f32    { %f11363, %f11364, %f11365, %f11366 },    { %r1, %r2 },            { %r3 },                { %f11363, %f11364, %f11365, %f11366 }; 
	// end inline asm
	// begin inline asm
	mma.sync.aligned.m16n8k8.row.col.f32.f16.f16.f32    { %f11371, %f11372, %f11373, %f11374 },    { %r1, %r2 },            { %r3 },                { %f11371, %f11372, %f11373, %f11374 }; 
	// end inline asm
	// begin inline asm
	mma.sync.aligned.m16n8k8.row.col.f32.f16.f16.f32    { %f11363, %f11364, %f11365, %f11366 },    { %r1, %r2 },            { %r3 },                { %f11363, %f11364, %f11365, %f11366 }; 
	// end inline asm
	// begin inline asm
	mma.sync.aligned.m16n8k8.row.col.f32.f16.f16.f32    { %f11371, %f11372, %f11373, %f11374 },    { %r1, %r2 },            { %r3 },                { %f11371, %f11372, %f11373, %f11374 }; 
	// end inline asm
	// begin inline asm
	mma.sync.aligned.m16n8k8.row.col.f32.f16.f16.f32    { %f11363, %f11364, %f11365, %f11366 },    { %r1, %r2 },            { %r3 },                { %f11363, %f11364, %f11365, %f11366 }; 
	// end inline asm
	// begin inline asm
	mma.sync.aligned.m16n8k8.row.col.f32.f16.f16.f32    { %f11371, %f11372, %f11373, %f11374 },    { %r1, %r2 },            { %r3 },                { %f11371, %f11372, %f11373, %f11374 }; 
	// end inline asm
	// begin inline asm
	mma.sync.aligned.m16n8k8.row.col.f32.f16.f16.f32    { %f11363, %f11364, %f11365, %f11366 },    { %r1, %r2 },            { %r3 },                { %f11363, %f11364, %f11365, %f11366 }; 
	// end inline asm
	// begin inline asm
	mma.sync.aligned.m16n8k8.row.col.f32.f16.f16.f32    { %f11371, %f11372, %f11373, %f11374 },    { %r1, %r2 },            { %r3 },                { %f11371, %f11372, %f11373, %f11374 }; 
	// end inline asm
	// begin inline asm
	mma.sync.aligned.m16n8k8.row.col.f32.f16.f16.f32    { %f11363, %f11364, %f11365, %f11366 },    { %r1, %r2 },            { %r3 },                { %f11363, %f11364, %f11365, %f11366 }; 
	// end inline asm
	// begin inline asm
	mma.sync.aligned.m16n8k8.row.col.f32.f16.f16.f32    { %f11371, %f11372, %f11373, %f11374 },    { %r1, %r2 },            { %r3 },                { %f11371, %f11372, %f11373, %f11374 }; 
	// end inline asm
	// begin inline asm
	mma.sync.aligned.m16n8k8.row.col.f32.f16.f16.f32    { %f11363, %f11364, %f11365, %f11366 },    { %r1, %r2 },            { %r3 },                { %f11363, %f11364, %f11365, %f11366 }; 
	// end inline asm
	// begin inline asm
	mma.sync.aligned.m16n8k8.row.col.f32.f16.f16.f32    { %f11371, %f11372, %f11373, %f11374 },    { %r1, %r2 },            { %r3 },                { %f11371, %f11372, %f11373, %f11374 }; 
	// end inline asm
	// begin inline asm
	mma.sync.aligned.m16n8k8.row.col.f32.f16.f16.f32    { %f11363, %f11364, %f11365, %f11366 },    { %r1, %r2 },            { %r3 },                { %f11363, %f11364, %f11365, %f11366 }; 
	// end inline asm
	// begin inline asm
	mma.sync.aligned.m16n8k8.row.col.f32.f16.f16.f32    { %f11371, %f11372, %f11373, %f11374 },    { %r1, %r2 },            { %r3 },                { %f11371, %f11372, %f11373, %f11374 }; 
	// end inline asm
	// begin inline asm
	mma.sync.aligned.m16n8k8.row.col.f32.f16.f16.f32    { %f11363, %f11364, %f11365, %f11366 },    { %r1, %r2 },            { %r3 },                { %f11363, %f11364, %f11365, %f11366 }; 
	// end inline asm
	// begin inline asm
	mma.sync.aligned.m16n8k8.row.col.f32.f16.f16.f32    { %f11371, %f11372, %f11373, %f11374 },    { %r1, %r2 },            { %r3 },                { %f11371, %f11372, %f11373, %f11374 }; 
	// end inline asm
	// begin inline asm
	mma.sync.aligned.m16n8k8.row.col.f32.f16.f16.f32    { %f11363, %f11364, %f11365, %f11366 },    { %r1, %r2 },            { %r3 },                { %f11363, %f11364, %f11365, %f11366 }; 
	// end inline asm
	// begin inline asm
	mma.sync.aligned.m16n8k8.row.col.f32.f16.f16.f32    { %f11371, %f11372, %f11373, %f11374 },    { %r1, %r2 },            { %r3 },                { %f11371, %f11372, %f11373, %f11374 }; 
	// end inline asm
	// begin inline asm
	mma.sync.aligned.m16n8k8.row.col.f32.f16.f16.f32    { %f11363, %f11364, %f11365, %f11366 },    { %r1, %r2 },            { %r3 },                { %f11363, %f11364, %f11365, %f11366 }; 
	// end inline asm
	// begin inline asm
	mma.sync.aligned.m16n8k8.row.col.f32.f16.f16.f32    { %f11371, %f11372, %f11373, %f11374 },    { %r1, %r2 },            { %r3 },                { %f11371, %f11372, %f11373, %f11374 }; 
	// end inline asm
	// begin inline asm
	mma.sync.aligned.m16n8k8.row.col.f32.f16.f16.f32    { %f11363, %f11364, %f11365, %f11366 },    { %r1, %r2 },            { %r3 },                { %f11363, %f11364, %f11365, %f11366 }; 
	// end inline asm
	// begin inline asm
	mma.sync.aligned.m16n8k8.row.col.f32.f16.f16.f32    { %f11371, %f11372, %f11373, %f11374 },    { %r1, %r2 },            { %r3 },                { %f11371, %f11372, %f11373, %f11374 }; 
	// end inline asm
	// begin inline asm
	mma.sync.aligned.m16n8k8.row.col.f32.f16.f16.f32    { %f11363, %f11364, %f11365, %f11366 },    { %r1, %r2 },            { %r3 },                { %f11363, %f11364, %f11365, %f11366 }; 
	// end inline asm
	// begin inline asm
	mma.sync.aligned.m16n8k8.row.col.f32.f16.f16.f32    { %f11371, %f11372, %f11373, %f11374 },    { %r1, %r2 },            { %r3 },                { %f11371, %f11372, %f11373, %f11374 }; 
	// end inline asm
	// begin inline asm
	mma.sync.aligned.m16n8k8.row.col.f32.f16.f16.f32    { %f11363, %f11364, %f11365, %f11366 },    { %r1, %r2 },            { %r3 },                { %f11363, %f11364, %f11365, %f11366 }; 
	// end inline asm
	// begin inline asm
	mma.sync.aligned.m16n8k8.row.col.f32.f16.f16.f32    { %f11371, %f11372, %f11373, %f11374 },    { %r1, %r2 },            { %r3 },                { %f11371, %f11372, %f11373, %f11374 }; 
	// end inline asm
	// begin inline asm
	mma.sync.aligned.m16n8k8.row.col.f32.f16.f16.f32    { %f11363, %f11364, %f11365, %f11366 },    { %r1, %r2 },            { %r3 },                { %f11363, %f11364, %f11365, %f11366 }; 
	// end inline asm
	// begin inline asm
	mma.sync.aligned.m16n8k8.row.col.f32.f16.f16.f32    { %f11371, %f11372, %f11373, %f11374 },    { %r1, %r2 },            { %r3 },                { %f11371, %f11372, %f11373, %f11374 }; 
	// end inline asm
	// begin inline asm
	mma.sync.aligned.m16n8k8.row.col.f32.f16.f16.f32    { %f11363, %f11364, %f11365, %f11366 },    { %r1, %r2 },            { %r3 },                { %f11363, %f11364, %f11365, %f11366 }; 
	// end inline asm
	// begin inline asm
	mma.sync.aligned.m16n8k8.row.col.f32.f16.f16.f32    { %f11371, %f11372, %f11373, %f11374 },    { %r1, %r2 },            { %r3 },                { %f11371, %f11372, %f11373, %f11374 }; 
	// end inline asm
	// begin inline asm
	mma.sync.aligned.m16n8k8.row.col.f32.f16.f16.f32    { %f11363, %f11364, %f11365, %f11366 },    { %r1, %r2 },            { %r3 },                { %f11363, %f11364, %f11365, %f11366 }; 
	// end inline asm
	// begin inline asm
	mma.sync.aligned.m16n8k8.row.col.f32.f16.f16.f32    { %f11371, %f11372, %f11373, %f11374 },    { %r1, %r2 },            { %r3 },                { %f11371, %f11372, %f11373, %f11374 }; 
	// end inline asm
	// begin inline asm
	mma.sync.aligned.m16n8k8.row.col.f32.f16.f16.f32    { %f11363, %f11364, %f11365, %f11366 },    { %r1, %r2 },            { %r3 },                { %f11363, %f11364, %f11365, %f11366 }; 
	// end inline asm
	// begin inline asm
	mma.sync.aligned.m16n8k8.row.col.f32.f16.f16.f32    { %f11371, %f11372, %f11373, %f11374 },    { %r1, %r2 },            { %r3 },                { %f11371, %f11372, %f11373, %f11374 }; 
	// end inline asm
	// begin inline asm
	mma.sync.aligned.m16n8k8.row.col.f32.f16.f16.f32    { %f11363, %f11364, %f11365, %f11366 },    { %r1, %r2 },            { %r3 },                { %f11363, %f11364, %f11365, %f11366 }; 
	// end inline asm
	// begin inline asm
	mma.sync.aligned.m16n8k8.row.col.f32.f16.f16.f32    { %f11371, %f11372, %f11373, %f11374 },    { %r1, %r2 },            { %r3 },                { %f11371, %f11372, %f11373, %f11374 }; 
	// end inline asm
	// begin inline asm
	mma.sync.aligned.m16n8k8.row.col.f32.f16.f16.f32    { %f11363, %f11364, %f11365, %f11366 },    { %r1, %r2 },            { %r3 },                { %f11363, %f11364, %f11365, %f11366 }; 
	// end inline asm
	// begin inline asm
	mma.sync.aligned.m16n8k8.row.col.f32.f16.f16.f32    { %f11371, %f11372, %f11373, %f11374 },    { %r1, %r2 },            { %r3 },                { %f11371, %f11372, %f11373, %f11374 }; 
	// end inline asm
	// begin inline asm
	mma.sync.aligned.m16n8k8.row.col.f32.f16.f16.f32    { %f11363, %f11364, %f11365, %f11366 },    { %r1, %r2 },            { %r3 },                { %f11363, %f11364, %f11365, %f11366 }; 
	// end inline asm
	// begin inline asm
	mma.sync.aligned.m16n8k8.row.col.f32.f16.f16.f32    { %f11371, %f11372, %f11373, %f11374 },    { %r1, %r2 },            { %r3 },                { %f11371, %f11372, %f11373, %f11374 }; 
	// end inline asm
	// begin inline asm
	mma.sync.aligned.m16n8k8.row.col.f32.f16.f16.f32    { %f11363, %f11364, %f11365, %f11366 },    { %r1, %r2 },            { %r3 },                { %f11363, %f11364, %f11365, %f11366 }; 
	// end inline asm
	// begin inline asm
	mma.sync.aligned.m16n8k8.row.col.f32.f16.f16.f32    { %f11371, %f11372, %f11373, %f11374 },    { %r1, %r2 },            { %r3 },                { %f11371, %f11372, %f11373, %f11374 }; 
	// end inline asm
	// begin inline asm
	mma.sync.aligned.m16n8k8.row.col.f32.f16.f16.f32    { %f11363, %f11364, %f11365, %f11366 },    { %r1, %r2 },            { %r3 },                { %f11363, %f11364, %f11365, %f11366 }; 
	// end inline asm
	// begin inline asm
	mma.sync.aligned.m16n8k8.row.col.f32.f16.f16.f32    { %f11371, %f11372, %f11373, %f11374 },    { %r1, %r2 },            { %r3 },                { %f11371, %f11372, %f11373, %f11374 }; 
	// end inline asm
	// begin inline asm
	mma.sync.aligned.m16n8k8.row.col.f32.f16.f16.f32    { %f11363, %f11364, %f11365, %f11366 },    { %r1, %r2 },            { %r3 },                { %f11363, %f11364, %f11365, %f11366 }; 
	// end inline asm
	// begin inline asm
	mma.sync.aligned.m16n8k8.row.col.f32.f16.f16.f32    { %f11371, %f11372, %f11373, %f11374 },    { %r1, %r2 },            { %r3 },                { %f11371, %f11372, %f11373, %f11374 }; 
	// end inline asm
	// begin inline asm
	mma.sync.aligned.m16n8k8.row.col.f32.f16.f16.f32    { %f11363, %f11364, %f11365, %f11366 },    { %r1, %r2 },            { %r3 },                { %f11363, %f11364, %f11365, %f11366 }; 
	// end inline asm
	// begin inline asm
	mma.sync.aligned.m16n8k8.row.col.f32.f16.f16.f32    { %f11371, %f11372, %f11373, %f11374 },    { %r1, %r2 },            { %r3 },                { %f11371, %f11372, %f11373, %f11374 }; 
	// end inline asm
	// begin inline asm
	mma.sync.aligned.m16n8k8.row.col.f32.f16.f16.f32    { %f11363, %f11364, %f11365, %f11366 },    { %r1, %r2 },            { %r3 },                { %f11363, %f11364, %f11365, %f11366 }; 
	// end inline asm
	// begin inline asm
	mma.sync.aligned.m16n8k8.row.col.f32.f16.f16.f32    { %f11371, %f11372, %f11373, %f11374 },    { %r1, %r2 },            { %r3 },                { %f11371, %f11372, %f11373, %f11374 }; 
	// end inline asm
	// begin inline asm
	mma.sync.aligned.m16n8k8.row.col.f32.f16.f16.f32    { %f11363, %f11364, %f11365, %f11366 },    { %r1, %r2 },            { %r3 },                { %f11363, %f11364, %f11365, %f11366 }; 
	// end inline asm
	// begin inline asm
	mma.sync.aligned.m16n8k8.row.col.f32.f16.f16.f32    { %f11371, %f11372, %f11373, %f11374 },    { %r1, %r2 },            { %r3 },                { %f11371, %f11372, %f11373, %f11374 }; 
	// end inline asm
	// begin inline asm
	mma.sync.aligned.m16n8k8.row.col.f32.f16.f16.f32    { %f11363, %f11364, %f11365, %f11366 },    { %r1, %r2 },            { %r3 },                { %f11363, %f11364, %f11365, %f11366 }; 
	// end inline asm
	// begin inline asm
	mma.sync.aligned.m16n8k8.row.col.f32.f16.f16.f32    { %f11371, %f11372, %f11373, %f11374 },    { %r1, %r2 },            { %r3 },                { %f11371, %f11372, %f11373, %f11374 }; 
	// end inline asm
	// begin inline asm
	mma.sync.aligned.m16n8k8.row.col.f32.f16.f16.f32    { %f11363, %f11364, %f11365, %f11366 },    { %r1, %r2 },            { %r3 },                { %f11363, %f11364, %f11365, %f11366 }; 
	// end inline asm
	// begin inline asm
	mma.sync.aligned.m16n8k8.row.col.f32.f16.f16.f32    { %f11371, %f11372, %f11373, %f11374 },    { %r1, %r2 },            { %r3 },                { %f11371, %f11372, %f11373, %f11374 }; 
	// end inline asm
	// begin inline asm
	mma.sync.aligned.m16n8k8.row.col.f32.f16.f16.f32    { %f11363, %f11364, %f11365, %f11366 },    { %r1, %r2 },            { %r3 },                { %f11363, %f11364, %f11365, %f11366 }; 
	// end inline asm
	// begin inline asm
	mma.sync.aligned.m16n8k8.row.col.f32.f16.f16.f32    { %f11371, %f11372, %f11373, %f11374 },    { %r1, %r2 },            { %r3 },                { %f11371, %f11372, %f11373, %f11374 }; 
	// end inline asm
	// begin inline asm
	mma.sync.aligned.m16n8k8.row.col.f32.f16.f16.f32    { %f11363, %f11364, %f11365, %f11366 },    { %r1, %r2 },            { %r3 },                { %f11363, %f11364, %f11365, %f11366 }; 
	// end inline asm
	// begin inline asm
	mma.sync.aligned.m16n8k8.row.col.f32.f16.f16.f32    { %f11371, %f11372, %f11373, %f11374 },    { %r1, %r2 },            { %r3 },                { %f11371, %f11372, %f11373, %f11374 }; 
	// end inline asm
	// begin inline asm
	mma.sync.aligned.m16n8k8.row.col.f32.f16.f16.f32    { %f11363, %f11364, %f11365, %f11366 },    { %r1, %r2 },            { %r3 },                { %f11363, %f11364, %f11365, %f11366 }; 
	// end inline asm
	// begin inline asm
	mma.sync.aligned.m16n8k8.row.col.f32.f16.f16.f32    { %f11371, %f11372, %f11373, %f11374 },    { %r1, %r2 },            { %r3 },                { %f11371, %f11372, %f11373, %f11374 }; 
	// end inline asm
	// begin inline asm
	mma.sync.aligned.m16n8k8.row.col.f32.f16.f16.f32    { %f11363, %f11364, %f11365, %f11366 },    { %r1, %r2 },            { %r3 },                { %f11363, %f11364, %f11365, %f11366 }; 
	// end inline asm
	// begin inline asm
	mma.sync.aligned.m16n8k8.row.col.f32.f16.f16.f32    { %f11371, %f11372, %f11373, %f11374 },    { %r1, %r2 },            { %r3 },                { %f11371, %f11372, %f11373, %f11374 }; 
	// end inline asm
	// begin inline asm
	mma.sync.aligned.m16n8k8.row.col.f32.f16.f16.f32    { %f11363, %f11364, %f11365, %f11366 },    { %r1, %r2 },            { %r3 },                { %f11363, %f11364, %f11365, %f11366 }; 
	// end inline asm
	// begin inline asm
	mma.sync.aligned.m16n8k8.row.col.f32.f16.f16.f32    { %f11371, %f11372, %f11373, %f11374 },    { %r1, %r2 },            { %r3 },                { %f11371, %f11372, %f11373, %f11374 }; 
	// end inline asm
	// begin inline asm
	mma.sync.aligned.m16n8k8.row.col.f32.f16.f16.f32    { %f11363, %f11364, %f11365, %f11366 },    { %r1, %r2 },            { %r3 },                { %f11363, %f11364, %f11365, %f11366 }; 
	// end inline asm
	// begin inline asm
	mma.sync.aligned.m16n8k8.row.col.f32.f16.f16.f32    { %f11371, %f11372, %f11373, %f11374 },    { %r1, %r2 },            { %r3 },                { %f11371, %f11372, %f11373, %f11374 }; 
	// end inline asm
	// begin inline asm
	mma.sync.aligned.m16n8k8.row.col.f32.f16.f16.f32    { %f11363, %f11364, %f11365, %f11366 },    { %r1, %r2 },            { %r3 },                { %f11363, %f11364, %f11365, %f11366 }; 
	// end inline asm
	// begin inline asm
	mma.sync.aligned.m16n8k8.row.col.f32.f16.f16.f32    { %f11371, %f11372, %f11373, %f11374 },    { %r1, %r2 },            { %r3 },                { %f11371, %f11372, %f11373, %f11374 }; 
	// end inline asm
	// begin inline asm
	mma.sync.aligned.m16n8k8.row.col.f32.f16.f16.f32    { %f11363, %f11364, %f11365, %f11366 },    { %r1, %r2 },            { %r3 },                { %f11363, %f11364, %f11365, %f11366 }; 
	// end inline asm
	// begin inline asm
	mma.sync.aligned.m16n8k8.row.col.f32.f16.f16.f32    { %f11371, %f11372, %f11373, %f11374 },    { %r1, %r2 },            { %r3 },                { %f11371, %f11372, %f11373, %f11374 }; 
	// end inline asm
	// begin inline asm
	mma.sync.aligned.m16n8k8.row.col.f32.f16.f16.f32    { %f11363, %f11364, %f11365, %f11366 },    { %r1, %r2 },            { %r3 },                { %f11363, %f11364, %f11365, %f11366 }; 
	// end inline asm
	// begin inline asm
	mma.sync.aligned.m16n8k8.row.col.f32.f16.f16.f32    { %f11371, %f11372, %f11373, %f11374 },    { %r1, %r2 },            { %r3 },                { %f11371, %f11372, %f11373, %f11374 }; 
	// end inline asm
	// begin inline asm
	mma.sync.aligned.m16n8k8.row.col.f32.f16.f16.f32    { %f11363, %f11364, %f11365, %f11366 },    { %r1, %r2 },            { %r3 },                { %f11363, %f11364, %f11365, %f11366 }; 
	// end inline asm
	// begin inline asm
	mma.sync.aligned.m16n8k8.row.col.f32.f16.f16.f32    { %f11371, %f11372, %f11373, %f11374 },    { %r1, %r2 },            { %r3 },                { %f11371, %f11372, %f11373, %f11374 }; 
	// end inline asm
	// begin inline asm
	mma.sync.aligned.m16n8k8.row.col.f32.f16.f16.f32    { %f11363, %f11364, %f11365, %f11366 },    { %r1, %r2 },            { %r3 },                { %f11363, %f11364, %f11365, %f11366 }; 
	// end inline asm
	// begin inline asm
	mma.sync.aligned.m16n8k8.row.col.f32.f16.f16.f32    { %f11371, %f11372, %f11373, %f11374 },    { %r1, %r2 },            { %r3 },                { %f11371, %f11372, %f11373, %f11374 }; 
	// end inline asm
	// begin inline asm
	mma.sync.aligned.m16n8k8.row.col.f32.f16.f16.f32    { %f11363, %f11364, %f11365, %f11366 },    { %r1, %r2 },            { %r3 },                { %f11363, %f11364, %f11365, %f11366 }; 
	// end inline asm
	// begin inline asm
	mma.sync.aligned.m16n8k8.row.col.f32.f16.f16.f32    { %f11371, %f11372, %f11373, %f11374 },    { %r1, %r2 },            { %r3 },                { %f11371, %f11372, %f11373, %f11374 }; 
	// end inline asm
	// begin inline asm
	mma.sync.aligned.m16n8k8.row.col.f32.f16.f16.f32    { %f11363, %f11364, %f11365, %f11366 },    { %r1, %r2 },            { %r3 },                { %f11363, %f11364, %f11365, %f11366 }; 
	// end inline asm
	// begin inline asm
	mma.sync.aligned.m16n8k8.row.col.f32.f16.f16.f32    { %f11371, %f11372, %f11373, %f11374 },    { %r1, %r2 },            { %r3 },                { %f11371, %f11372, %f11373, %f11374 }; 
	// end inline asm
	// begin inline asm
	mma.sync.aligned.m16n8k8.row.col.f32.f16.f16.f32    { %f11363, %f11364, %f11365, %f11366 },    { %r1, %r2 },            { %r3 },                { %f11363, %f11364, %f11365, %f11366 }; 
	// end inline asm
	// begin inline asm
	mma.sync.aligned.m16n8k8.row.col.f32.f16.f16.f32    { %f11371, %f11372, %f11373, %f11374 },    { %r1, %r2 },            { %r3 },                { %f11371, %f11372, %f11373, %f11374 }; 
	// end inline asm
	// begin inline asm
	mma.sync.aligned.m16n8k8.row.col.f32.f16.f16.f32    { %f11363, %f11364, %f11365, %f11366 },    { %r1, %r2 },            { %r3 },                { %f11363, %f11364, %f11365, %f11366 }; 
	// end inline asm
	// begin inline asm
	mma.sync.aligned.m16n8k8.row.col.f32.f16.f16.f32    { %f11371, %f11372, %f11373, %f11374 },    { %r1, %r2 },            { %r3 },                { %f11371, %f11372, %f11373, %f11374 }; 
	// end inline asm
	// begin inline asm
	mma.sync.aligned.m16n8k8.row.col.f32.f16.f16.f32    { %f11363, %f11364, %f11365, %f11366 },    { %r1, %r2 },            { %r3 },                { %f11363, %f11364, %f11365, %f11366 }; 
	// end inline asm
	// begin inline asm
	mma.sync.aligned.m16n8k8.row.col.f32.f16.f16.f32    { %f11371, %f11372, %f11373, %f11374 },    { %r1, %r2 },            { %r3 },                { %f11371, %f11372, %f11373, %f11374 }; 
	// end inline asm
	// begin inline asm
	mma.sync.aligned.m16n8k8.row.col.f32.f16.f16.f32    { %f11363, %f11364, %f11365, %f11366 },    { %r1, %r2 },            { %r3 },                { %f11363, %f11364, %f11365, %f11366 }; 
	// end inline asm
	// begin inline asm
	mma.sync.aligned.m16n8k8.row.col.f32.f16.f16.f32    { %f11371, %f11372, %f11373, %f11374 },    { %r1, %r2 },            { %r3 },                { %f11371, %f11372, %f11373, %f11374 }; 
	// end inline asm
	// begin inline asm
	mma.sync.aligned.m16n8k8.row.col.f32.f16.f16.f32    { %f11363, %f11364, %f11365, %f11366 },    { %r1, %r2 },            { %r3 },                { %f11363, %f11364, %f11365, %f11366 }; 
	// end inline asm
	// begin inline asm
	mma.sync.aligned.m16n8k8.row.col.f32.f16.f16.f32    { %f11371, %f11372, %f11373, %f11374 },    { %r1, %r2 },            { %r3 },                { %f11371, %f11372, %f11373, %f11374 }; 
	// end inline asm
	// begin inline asm
	mma.sync.aligned.m16n8k8.row.col.f32.f16.f16.f32    { %f11363, %f11364, %f11365, %f11366 },    { %r1, %r2 },            { %r3 },                { %f11363, %f11364, %f11365, %f11366 }; 
	// end inline asm
	// begin inline asm
	mma.sync.aligned.m16n8k8.row.col.f32.f16.f16.f32    { %f11371, %f11372, %f11373, %f11374 },    { %r1, %r2 },            { %r3 },                { %f11371, %f11372, %f11373, %f11374 }; 
	// end inline asm
	// begin inline asm
	mma.sync.aligned.m16n8k8.row.col.f32.f16.f16.f32    { %f11363, %f11364, %f11365, %f11366 },    { %r1, %r2 },            { %r3 },                { %f11363, %f11364, %f11365, %f11366 }; 
	// end inline asm
	// begin inline asm
	mma.sync.aligned.m16n8k8.row.col.f32.f16.f16.f32    { %f11371, %f11372, %f11373, %f11374 },    { %r1, %r2 },            { %r3 },                { %f11371, %f11372, %f11373, %f11374 }; 
	// end inline asm
	// begin inline asm
	mma.sync.aligned.m16n8k8.row.col.f32.f16.f16.f32    { %f11363, %f11364, %f11365, %f11366 },    { %r1, %r2 },            { %r3 },                { %f11363, %f11364, %f11365, %f11366 }; 
	// end inline asm
	// begin inline asm
	mma.sync.aligned.m16n8k8.row.col.f32.f16.f16.f32    { %f11371, %f11372, %f11373, %f11374 },    { %r1, %r2 },            { %r3 },                { %f11371, %f11372, %f11373, %f11374 }; 
	// end inline asm
	// begin inline asm
	mma.sync.aligned.m16n8k8.row.col.f32.f16.f16.f32    { %f11363, %f11364, %f11365, %f11366 },    { %r1, %r2 },            { %r3 },                { %f11363, %f11364, %f11365, %f11366 }; 
	// end inline asm
	// begin inline asm
	mma.sync.aligned.m16n8k8.row.col.f32.f16.f16.f32    { %f11371, %f11372, %f11373, %f11374 },    { %r1, %r2 },            { %r3 },                { %f11371, %f11372, %f11373, %f11374 }; 
	// end inline asm
	// begin inline asm
	mma.sync.aligned.m16n8k8.row.col.f32.f16.f16.f32    { %f11363, %f11364, %f11365, %f11366 },    { %r1, %r2 },            { %r3 },                { %f11363, %f11364, %f11365, %f11366 }; 
	// end inline asm
	// begin inline asm
	mma.sync.aligned.m16n8k8.row.col.f32.f16.f16.f32    { %f11371, %f11372, %f11373, %f11374 },    { %r1, %r2 },            { %r3 },                { %f11371, %f11372, %f11373, %f11374 }; 
	// end inline asm
	// begin inline asm
	mma.sync.aligned.m16n8k8.row.col.f32.f16.f16.f32    { %f11363, %f11364, %f11365, %f11366 },    { %r1, %r2 },            { %r3 },                { %f11363, %f11364, %f11365, %f11366 }; 
	// end inline asm
	// begin inline asm
	mma.sync.aligned.m16n8k8.row.col.f32.f16.f16.f32    { %f11371, %f11372, %f11373, %f11374 },    { %r1, %r2 },            { %r3 },                { %f11371, %f11372, %f11373, %f11374 }; 
	// end inline asm
	// begin inline asm
	mma.sync.aligned.m16n8k8.row.col.f32.f16.f16.f32    { %f11363, %f11364, %f11365, %f11366 },    { %r1, %r2 },            { %r3 },                { %f11363, %f11364, %f11365, %f11366 }; 
	// end inline asm
	// begin inline asm
	mma.sync.aligned.m16n8k8.row.col.f32.f16.f16.f32    { %f11371, %f11372, %f11373, %f11374 },    { %r1, %r2 },            { %r3 },                { %f11371, %f11372, %f11373, %f11374 }; 
	// end inline asm
	// begin inline asm
	mma.sync.aligned.m16n8k8.row.col.f32.f16.f16.f32    { %f11363, %f11364, %f11365, %f11366 },    { %r1, %r2 },            { %r3 },                { %f11363, %f11364, %f11365, %f11366 }; 
	// end inline asm
	// begin inline asm
	mma.sync.aligned.m16n8k8.row.col.f32.f16.f16.f32    { %f11371, %f11372, %f11373, %f11374 },    { %r1, %r2 },            { %r3 },                { %f11371, %f11372, %f11373, %f11374 }; 
	// end inline asm
	// begin inline asm
	mma.sync.aligned.m16n8k8.row.col.f32.f16.f16.f32    { %f11363, %f11364, %f11365, %f11366 },    { %r1, %r2 },            { %r3 },                { %f11363, %f11364, %f11365, %f11366 }; 
	// end inline asm
	// begin inline asm
	mma.sync.aligned.m16n8k8.row.col.f32.f16.f16.f32    { %f11371, %f11372, %f11373, %f11374 },    { %r1, %r2 },            { %r3 },                { %f11371, %f11372, %f11373, %f11374 }; 
	// end inline asm
	// begin inline asm
	mma.sync.aligned.m16n8k8.row.col.f32.f16.f16.f32    { %f11363, %f11364, %f11365, %f11366 },    { %r1, %r2 },            { %r3 },                { %f11363, %f11364, %f11365, %f11366 }; 
	// end inline asm
	// begin inline asm
	mma.sync.aligned.m16n8k8.row.col.f32.f16.f16.f32    { %f11371, %f11372, %f11373, %f11374 },    { %r1, %r2 },            { %r3 },                { %f11371, %f11372, %f11373, %f11374 }; 
	// end inline asm
	// begin inline asm
	mma.sync.aligned.m16n8k8.row.col.f32.f16.f16.f32    { %f11363, %f11364, %f11365, %f11366 },    { %r1, %r2 },            { %r3 },                { %f11363, %f11364, %f11365, %f11366 }; 
	// end inline asm
	// begin inline asm
	mma.sync.aligned.m16n8k8.row.col.f32.f16.f16.f32    { %f11371, %f11372, %f11373, %f11374 },    { %r1, %r2 },            { %r3 },                { %f11371, %f11372, %f11373, %f11374 }; 
	// end inline asm
	// begin inline asm
	mma.sync.aligned.m16n8k8.row.col.f32.f16.f16.f32    { %f11363, %f11364, %f11365, %f11366 },    { %r1, %r2 },            { %r3 },                { %f11363, %f11364, %f11365, %f11366 }; 
	// end inline asm
	// begin inline asm
	mma.sync.aligned.m16n8k8.row.col.f32.f16.f16.f32    { %f11371, %f11372, %f11373, %f11374 },    { %r1, %r2 },            { %r3 },                { %f11371, %f11372, %f11373, %f11374 }; 
	// end inline asm
	// begin inline asm
	mma.sync.aligned.m16n8k8.row.col.f32.f16.f16.f32    { %f11363, %f11364, %f11365, %f11366 },    { %r1, %r2 },            { %r3 },                { %f11363, %f11364, %f11365, %f11366 }; 
	// end inline asm
	// begin inline asm
	mma.sync.aligned.m16n8k8.row.col.f32.f16.f16.f32    { %f11371, %f11372, %f11373, %f11374 },    { %r1, %r2 },            { %r3 },                { %f11371, %f11372, %f11373, %f11374 }; 
	// end inline asm
	// begin inline asm
	mma.sync.aligned.m16n8k8.row.col.f32.f16.f16.f32    { %f11363, %f11364, %f11365, %f11366 },    { %r1, %r2 },            { %r3 },                { %f11363, %f11364, %f11365, %f11366 }; 
	// end inline asm
	// begin inline asm
	mma.sync.aligned.m16n8k8.row.col.f32.f16.f16.f32    { %f11371, %f11372, %f11373, %f11374 },    { %r1, %r2 },            { %r3 },                { %f11371, %f11372, %f11373, %f11374 }; 
	// end inline asm
	// begin inline asm
	mma.sync.aligned.m16n8k8.row.col.f32.f16.f16.f32    { %f11363, %f11364, %f11365, %f11366 },    { %r1, %r2 },            { %r3 },                { %f11363, %f11364, %f11365, %f11366 }; 
	// end inline asm
	// begin inline asm
	mma.sync.aligned.m16n8k8.row.col.f32.f16.f16.f32    { %f11371, %f11372, %f11373, %f11374 },    { %r1, %r2 },            { %r3 },                { %f11371, %f11372, %f11373, %f11374 }; 
	// end inline asm
	// begin inline asm
	mma.sync.aligned.m16n8k8.row.col.f32.f16.f16.f32    { %f11363, %f11364, %f11365, %f11366 },    { %r1, %r2 },            { %r3 },                { %f11363, %f11364, %f11365, %f11366 }; 
	// end inline asm
	// begin inline asm
	mma.sync.aligned.m16n8k8.row.col.f32.f16.f16.f32    { %f11371, %f11372, %f11373, %f11374 },    { %r1, %r2 },            { %r3 },                { %f11371, %f11372, %f11373, %f11374 }; 
	// end inline asm
	// begin inline asm
	mma.sync.aligned.m16n8k8.row.col.f32.f16.f16.f32    { %f11363, %f11364, %f11365, %f11366 },    { %r1, %r2 },            { %r3 },                { %f11363, %f11364, %f11365, %f11366 }; 
	// end inline asm
	// begin inline asm
	mma.sync.aligned.m16n8k8.row.col.f32.f16.f16.f32    { %f11371, %f11372, %f11373, %f11374 },    { %r1, %r2 },            { %r3 },                { %f11371, %f11372, %f11373, %f11374 }; 
	// end inline asm
	// begin inline asm
	mma.sync.aligned.m16n8k8.row.col.f32.f16.f16.f32    { %f11363, %f11364, %f11365, %f11366 },    { %r1, %r2 },            { %r3 },                { %f11363, %f11364, %f11365, %f11366 }; 
	// end inline asm
	// begin inline asm
	mma.sync.aligned.m16n8k8.row.col.f32.f16.f16.f32    { %f11371, %f11372, %f11373, %f11374 },    { %r1, %r2 },            { %r3 },                { %f11371, %f11372, %f11373, %f11374 }; 
	// end inline asm
	// begin inline asm
	mma.sync.aligned.m16n8k8.row.col.f32.f16.f16.f32    { %f11363, %f11364, %f11365, %f11366 },    { %r1, %r2 },            { %r3 },                { %f11363, %f11364, %f11365, %f11366 }; 
	// end inline asm
	// begin inline asm
	mma.sync.aligned.m16n8k8.row.col.f32.f16.f16.f32    { %f11371, %f11372, %f11373, %f11374 },    { %r1, %r2 },            { %r3 },                { %f11371, %f11372, %f11373, %f11374 }; 
	// end inline asm
	// begin inline asm
	mma.sync.aligned.m16n8k8.row.col.f32.f16.f16.f32    { %f11363, %f11364, %f11365, %f11366 },    { %r1, %r2 },            { %r3 },                { %f11363, %f11364, %f11365, %f11366 }; 
	// end inline asm
	// begin inline asm
	mma.sync.aligned.m16n8k8.row.col.f32.f16.f16.f32    { %f11371, %f11372, %f11373, %f11374 },    { %r1, %r2 },            { %r3 },                { %f11371, %f11372, %f11373, %f11374 }; 
	// end inline asm
	// begin inline asm
	mma.sync.aligned.m16n8k8.row.col.f32.f16.f16.f32    { %f11363, %f11364, %f11365, %f11366 },    { %r1, %r2 },            { %r3 },                { %f11363, %f11364, %f11365, %f11366 }; 
	// end inline asm
	// begin inline asm
	mma.sync.aligned.m16n8k8.row.col.f32.f16.f16.f32    { %f11371, %f11372, %f11373, %f11374 },    { %r1, %r2 },            { %r3 },                { %f11371, %f11372, %f11373, %f11374 }; 
	// end inline asm
	// begin inline asm
	mma.sync.aligned.m16n8k8.row.col.f32.f16.f16.f32    { %f11363, %f11364, %f11365, %f11366 },    { %r1, %r2 },            { %r3 },                { %f11363, %f11364, %f11365, %f11366 }; 
	// end inline asm
	// begin inline asm
	mma.sync.aligned.m16n8k8.row.col.f32.f16.f16.f32    { %f11371, %f11372, %f11373, %f11374 },    { %r1, %r2 },            { %r3 },                { %f11371, %f11372, %f11373, %f11374 }; 
	// end inline asm
	// begin inline asm
	mma.sync.aligned.m16n8k8.row.col.f32.f16.f16.f32    { %f11363, %f11364, %f11365, %f11366 },    { %r1, %r2 },            { %r3 },                { %f11363, %f11364, %f11365, %f11366 }; 
	// end inline asm
	// begin inline asm
	mma.sync.aligned.m16n8k8.row.col.f32.f16.f16.f32    { %f11371, %f11372, %f11373, %f11374 },    { %r1, %r2 },            { %r3 },                { %f11371, %f11372, %f11373, %f11374 }; 
	// end inline asm
	// begin inline asm
	mma.sync.aligned.m16n8k8.row.col.f32.f16.f16.f32    { %f11363, %f11364, %f11365, %f11366 },    { %r1, %r2 },            { %r3 },                { %f11363, %f11364, %f11365, %f11366 }; 
	// end inline asm
	// begin inline asm
	mma.sync.aligned.m16n8k8.row.col.f32.f16.f16.f32    { %f11371, %f11372, %f11373, %f11374 },    { %r1, %r2 },            { %r3 },                { %f11371, %f11372, %f11373, %f11374 }; 
	// end inline asm
	// begin inline asm
	mma.sync.aligned.m16n8k8.row.col.f32.f16.f16.f32    { %f11363, %f11364, %f11365, %f11366 },    { %r1, %r2 },            { %r3 },                { %f11363, %f11364, %f11365, %f11366 }; 
	// end inline asm
	// begin inline asm
	mma.sync.aligned.m16n8k8.row.col.f32.f16.f16.f32    { %f11371, %f11372, %f11373, %f11374 },    { %r1, %r2 },            { %r3 },                { %f11371, %f11372, %f11373, %f11374 }; 
	// end inline asm
	// begin inline asm
	mma.sync.aligned.m16n8k8.row.col.f32.f16.f16.f32    { %f11363, %f11364, %f11365, %f11366 },    { %r1, %r2 },            { %r3 },                { %f11363, %f11364, %f11365, %f11366 }; 
	// end inline asm
	// begin inline asm
	mma.sync.aligned.m16n8k8.row.col.f32.f16.f16.f32    { %f11371, %f11372, %f11373, %f11374 },    { %r1, %r2 },            { %r3 },                { %f11371, %f11372, %f11373, %f11374 }; 
	// end inline asm
	// begin inline asm
	mma.sync.aligned.m16n8k8.row.col.f32.f16.f16.f32    { %f11363, %f11364, %f11365, %f11366 },    { %r1, %r2 },            { %r3 },                { %f11363, %f11364, %f11365, %f11366 }; 
	// end inline asm
	// begin inline asm
	mma.sync.aligned.m16n8k8.row.col.f32.f16.f16.f32    { %f11371, %f11372, %f11373, %f11374 },    { %r1, %r2 },            { %r3 },                { %f11371, %f11372, %f11373, %f11374 }; 
	// end inline asm
	// begin inline asm
	mma.sync.aligned.m16n8k8.row.col.f32.f16.f16.f32    { %f11363, %f11364, %f11365, %f11366 },    { %r1, %r2 },            { %r3 },                { %f11363, %f11364, %f11365, %f11366 }; 
	// end inline asm
	// begin inline asm
	mma.sync.aligned.m16n8k8.row.col.f32.f16.f16.f32    { %f11371, %f11372, %f11373, %f11374 },    { %r1, %r2 },            { %r3 },                { %f11371, %f11372, %f11373, %f11374 }; 
	// end inline asm
	// begin inline asm
	mma.sync.aligned.m16n8k8.row.col.f32.f16.f16.f32    { %f11363, %f11364, %f11365, %f11366 },    { %r1, %r2 },            { %r3 },                { %f11363, %f11364, %f11365, %f11366 }; 
	// end inline asm
	// begin inline asm
	mma.sync.aligned.m16n8k8.row.col.f32.f16.f16.f32    { %f11371, %f11372, %f11373, %f11374 },    { %r1, %r2 },            { %r3 },                { %f11371, %f11372, %f11373, %f11374 }; 
	// end inline asm
	// begin inline asm
	mma.sync.aligned.m16n8k8.row.col.f32.f16.f16.f32    { %f11363, %f11364, %f11365, %f11366 },    { %r1, %r2 },            { %r3 },                { %f11363, %f11364, %f11365, %f11366 }; 
	// end inline asm
	// begin inline asm
	mma.sync.aligned.m16n8k8.row.col.f32.f16.f16.f32    { %f11371, %f11372, %f11373, %f11374 },    { %r1, %r2 },            { %r3 },                { %f11371, %f11372, %f11373, %f11374 }; 
	// end inline asm
	// begin inline asm
	mma.sync.aligned.m16n8k8.row.col.f32.f16.f16.f32    { %f11363, %f11364, %f11365, %f11366 },    { %r1, %r2 },            { %r3 },                { %f11363, %f11364, %f11365, %f11366 }; 
	// end inline asm
	// begin inline asm
	mma.sync.aligned.m16n8k8.row.col.f32.f16.f16.f32    { %f11371, %f11372, %f11373, %f11374 },    { %r1, %r2 },            { %r3 },                { %f11371, %f11372, %f11373, %f11374 }; 
	// end inline asm
	// begin inline asm
	mma.sync.aligned.m16n8k8.row.col.f32.f16.f16.f32    { %f11363, %f11364, %f11365, %f11366 },    { %r1, %r2 },            { %r3 },                { %f11363, %f11364, %f11365, %f11366 }; 
	// end inline asm
	// begin inline asm
	mma.sync.aligned.m16n8k8.row.col.f32.f16.f16.f32    { %f11371, %f11372, %f11373, %f11374 },    { %r1, %r2 },            { %r3 },                { %f11371, %f11372, %f11373, %f11374 }; 
	// end inline asm
	// begin inline asm
	mma.sync.aligned.m16n8k8.row.col.f32.f16.f16.f32    { %f11363, %f11364, %f11365, %f11366 },    { %r1, %r2 },            { %r3 },                { %f11363, %f11364, %f11365, %f11366 }; 
	// end inline asm
	// begin inline asm
	mma.sync.aligned.m16n8k8.row.col.f32.f16.f16.f32    { %f11371, %f11372, %f11373, %f11374 },    { %r1, %r2 },            { %r3 },                { %f11371, %f11372, %f11373, %f11374 }; 
	// end inline asm
	// begin inline asm
	mma.sync.aligned.m16n8k8.row.col.f32.f16.f16.f32    { %f11363, %f11364, %f11365, %f11366 },    { %r1, %r2 },            { %r3 },                { %f11363, %f11364, %f11365, %f11366 }; 
	// end inline asm
	// begin inline asm
	mma.sync.aligned.m16n8k8.row.col.f32.f16.f16.f32    { %f11371, %f11372, %f11373, %f11374 },    { %r1, %r2 },            { %r3 },                { %f11371, %f11372, %f11373, %f11374 }; 
	// end inline asm
	// begin inline asm
	mma.sync.aligned.m16n8k8.row.col.f32.f16.f16.f32    { %f11363, %f11364, %f11365, %f11366 },    { %r1, %r2 },            { %r3 },                { %f11363, %f11364, %f11365, %f11366 }; 
	// end inline asm
	// begin inline asm
	mma.sync.aligned.m16n8k8.row.col.f32.f16.f16.f32    { %f11371, %f11372, %f11373, %f11374 },    { %r1, %r2 },            { %r3 },                { %f11371, %f11372, %f11373, %f11374 }; 
	// end inline asm
	// begin inline asm
	mma.sync.aligned.m16n8k8.row.col.f32.f16.f16.f32    { %f11363, %f11364, %f11365, %f11366 },    { %r1, %r2 },            { %r3 },                { %f11363, %f11364, %f11365, %f11366 }; 
	// end inline asm
	// begin inline asm
	mma.sync.aligned.m16n8k8.row.col.f32.f16.f16.f32    { %f11371, %f11372, %f11373, %f11374 },    { %r1, %r2 },            { %r3 },                { %f11371, %f11372, %f11373, %f11374 }; 
	// end inline asm
	// begin inline asm
	mma.sync.aligned.m16n8k8.row.col.f32.f16.f16.f32    { %f11363, %f11364, %f11365, %f11366 },    { %r1, %r2 },            { %r3 },                { %f11363, %f11364, %f11365, %f11366 }; 
	// end inline asm
	// begin inline asm
	mma.sync.aligned.m16n8k8.row.col.f32.f16.f16.f32    { %f11371, %f11372, %f11373, %f11374 },    { %r1, %r2 },            { %r3 },                { %f11371, %f11372, %f11373, %f11374 }; 
	// end inline asm
	// begin inline asm
	mma.sync.aligned.m16n8k8.row.col.f32.f16.f16.f32    { %f11363, %f11364, %f11365, %f11366 },    { %r1, %r2 },            { %r3 },                { %f11363, %f11364, %f11365, %f11366 }; 
	// end inline asm
	// begin inline asm
	mma.sync.aligned.m16n8k8.row.col.f32.f16.f16.f32    { %f11371, %f11372, %f11373, %f11374 },    { %r1, %r2 },            { %r3 },                { %f11371, %f11372, %f11373, %f11374 }; 
	// end inline asm
	// begin inline asm
	mma.sync.aligned.m16n8k8.row.col.f32.f16.f16.f32    { %f11363, %f11364, %f11365, %f11366 },    { %r1, %r2 },            { %r3 },                { %f11363, %f11364, %f11365, %f11366 }; 
	// end inline asm
	// begin inline asm
	mma.sync.aligned.m16n8k8.row.col.f32.f16.f16.f32    { %f11371, %f11372, %f11373, %f11374 },    { %r1, %r2 },            { %r3 },                { %f11371, %f11372, %f11373, %f11374 }; 
	// end inline asm
	// begin inline asm
	mma.sync.aligned.m16n8k8.row.col.f32.f16.f16.f32    { %f11363, %f11364, %f11365, %f11366 },    { %r1, %r2 },            { %r3 },                { %f11363, %f11364, %f11365, %f11366 }; 
	// end inline asm
	// begin inline asm
	mma.sync.aligned.m16n8k8.row.col.f32.f16.f16.f32    { %f11371, %f11372, %f11373, %f11374 },    { %r1, %r2 },            { %r3 },                { %f11371, %f11372, %f11373, %f11374 }; 
	// end inline asm
	// begin inline asm
	mma.sync.aligned.m16n8k8.row.col.f32.f16.f16.f32    { %f11363, %f11364, %f11365, %f11366 },    { %r1, %r2 },            { %r3 },                { %f11363, %f11364, %f11365, %f11366 }; 
	// end inline asm
	// begin inline asm
	mma.sync.aligned.m16n8k8.row.col.f32.f16.f16.f32    { %f11371, %f11372, %f11373, %f11374 },    { %r1, %r2 },            { %r3 },                { %f11371, %f11372, %f11373, %f11374 }; 
	// end inline asm
	// begin inline asm
	mma.sync.aligned.m16n8k8.row.col.f32.f16.f16.f32    { %f11363, %f11364, %f11365, %f11366 },    { %r1, %r2 },            { %r3 },                { %f11363, %f11364, %f11365, %f11366 }; 
	// end inline asm
	// begin inline asm
	mma.sync.aligned.m16n8k8.row.col.f32.f16.f16.f32    { %f11371, %f11372, %f11373, %f11374 },    { %r1, %r2 },            { %r3 },                { %f11371, %f11372, %f11373, %f11374 }; 
	// end inline asm
	// begin inline asm
	mma.sync.aligned.m16n8k8.row.col.f32.f16.f16.f32    { %f11363, %f11364, %f11365, %f11366 },    { %r1, %r2 },            { %r3 },                { %f11363, %f11364, %f11365, %f11366 }; 
	// end inline asm
	// begin inline asm
	mma.sync.aligned.m16n8k8.row.col.f32.f16.f16.f32    { %f11371, %f11372, %f11373, %f11374 },    { %r1, %r2 },            { %r3 },                { %f11371, %f11372, %f11373, %f11374 }; 
	// end inline asm
	// begin inline asm
	mma.sync.aligned.m16n8k8.row.col.f32.f16.f16.f32    { %f11363, %f11364, %f11365, %f11366 },    { %r1, %r2 },            { %r3 },                { %f11363, %f11364, %f11365, %f11366 }; 
	// end inline asm
	// begin inline asm
	mma.sync.aligned.m16n8k8.row.col.f32.f16.f16.f32    { %f11371, %f11372, %f11373, %f11374 },    { %r1, %r2 },            { %r3 },                { %f11371, %f11372, %f11373, %f11374 }; 
	// end inline asm
	// begin inline asm
	mma.sync.aligned.m16n8k8.row.col.f32.f16.f16.f32    { %f11363, %f11364, %f11365, %f11366 },    { %r1, %r2 },            { %r3 },                { %f11363, %f11364, %f11365, %f11366 }; 
	// end inline asm
	// begin inline asm
	mma.sync.aligned.m16n8k8.row.col.f32.f16.f16.f32    { %f11371, %f11372, %f11373, %f11374 },    { %r1, %r2 },            { %r3 },                { %f11371, %f11372, %f11373, %f11374 }; 
	// end inline asm
	// begin inline asm
	mma.sync.aligned.m16n8k8.row.col.f32.f16.f16.f32    { %f11363, %f11364, %f11365, %f11366 },    { %r1, %r2 },            { %r3 },                { %f11363, %f11364, %f11365, %f11366 }; 
	// end inline asm
	// begin inline asm
	mma.sync.aligned.m16n8k8.row.col.f32.f16.f16.f32    { %f11371, %f11372, %f11373, %f11374 },    { %r1, %r2 },            { %r3 },                { %f11371, %f11372, %f11373, %f11374 }; 
	// end inline asm
	// begin inline asm
	mma.sync.aligned.m16n8k8.row.col.f32.f16.f16.f32    { %f11363, %f11364, %f11365, %f11366 },    { %r1, %r2 },            { %r3 },                { %f11363, %f11364, %f11365, %f11366 }; 
	// end inline asm
	// begin inline asm
	mma.sync.aligned.m16n8k8.row.col.f32.f16.f16.f32    { %f11371, %f11372, %f11373, %f11374 },    { %r1, %r2 },            { %r3 },                { %f11371, %f11372, %f11373, %f11374 }; 
	// end inline asm
	// begin inline asm
	mma.sync.aligned.m16n8k8.row.col.f32.f16.f16.f32    { %f11363, %f11364, %f11365, %f11366 },    { %r1, %r2 },            { %r3 },                { %f11363, %f11364, %f11365, %f11366 }; 
	// end inline asm
	// begin inline asm
	mma.sync.aligned.m16n8k8.row.col.f32.f16.f16.f32    { %f11371, %f11372, %f11373, %f11374 },    { %r1, %r2 },            { %r3 },                { %f11371, %f11372, %f11373, %f11374 }; 
	// end inline asm
	// begin inline asm
	mma.sync.aligned.m16n8k8.row.col.f32.f16.f16.f32    { %f11363, %f11364, %f11365, %f11366 },    { %r1, %r2 },            { %r3 },                { %f11363, %f11364, %f11365, %f11366 }; 
	// end inline asm
	// begin inline asm
	mma.sync.aligned.m16n8k8.row.col.f32.f16.f16.f32    { %f11371, %f11372, %f11373, %f11374 },    { %r1, %r2 },            { %r3 },                { %f11371, %f11372, %f11373, %f11374 }; 
	// end inline asm
	// begin inline asm
	mma.sync.aligned.m16n8k8.row.col.f32.f16.f16.f32    { %f11363, %f11364, %f11365, %f11366 },    { %r1, %r2 },            { %r3 },                { %f11363, %f11364, %f11365, %f11366 }; 
	// end inline asm
	// begin inline asm
	mma.sync.aligned.m16n8k8.row.col.f32.f16.f16.f32    { %f11371, %f11372, %f11373, %f11374 },    { %r1, %r2 },            { %r3 },                { %f11371, %f11372, %f11373, %f11374 }; 
	// end inline asm
	// begin inline asm
	mma.sync.aligned.m16n8k8.row.col.f32.f16.f16.f32    { %f11363, %f11364, %f11365, %f11366 },    { %r1, %r2 },            { %r3 },                { %f11363, %f11364, %f11365, %f11366 }; 
	// end inline asm
	// begin inline asm
	mma.sync.aligned.m16n8k8.row.col.f32.f16.f16.f32    { %f11371, %f11372, %f11373, %f11374 },    { %r1, %r2 },            { %r3 },                { %f11371, %f11372, %f11373, %f11374 }; 
	// end inline asm
	// begin inline asm
	mma.sync.aligned.m16n8k8.row.col.f32.f16.f16.f32    { %f11363, %f11364, %f11365, %f11366 },    { %r1, %r2 },            { %r3 },                { %f11363, %f11364, %f11365, %f11366 }; 
	// end inline asm
	// begin inline asm
	mma.sync.aligned.m16n8k8.row.col.f32.f16.f16.f32    { %f11371, %f11372, %f11373, %f11374 },    { %r1, %r2 },            { %r3 },                { %f11371, %f11372, %f11373, %f11374 }; 
	// end inline asm
	// begin inline asm
	mma.sync.aligned.m16n8k8.row.col.f32.f16.f16.f32    { %f11363, %f11364, %f11365, %f11366 },    { %r1, %r2 },            { %r3 },                { %f11363, %f11364, %f11365, %f11366 }; 
	// end inline asm
	// begin inline asm
	mma.sync.aligned.m16n8k8.row.col.f32.f16.f16.f32    { %f11371, %f11372, %f11373, %f11374 },    { %r1, %r2 },            { %r3 },                { %f11371, %f11372, %f11373, %f11374 }; 
	// end inline asm
	// begin inline asm
	mma.sync.aligned.m16n8k8.row.col.f32.f16.f16.f32    { %f11363, %f11364, %f11365, %f11366 },    { %r1, %r2 },            { %r3 },                { %f11363, %f11364, %f11365, %f11366 }; 
	// end inline asm
	// begin inline asm
	mma.sync.aligned.m16n8k8.row.col.f32.f16.f16.f32    { %f11371, %f11372, %f11373, %f11374 },    { %r1, %r2 },            { %r3 },                { %f11371, %f11372, %f11373, %f11374 }; 
	// end inline asm
	// begin inline asm
	mma.sync.aligned.m16n8k8.row.col.f32.f16.f16.f32    { %f11363, %f11364, %f11365, %f11366 },    { %r1, %r2 },            { %r3 },                { %f11363, %f11364, %f11365, %f11366 }; 
	// end inline asm
	// begin inline asm
	mma.sync.aligned.m16n8k8.row.col.f32.f16.f16.f32    { %f11371, %f11372, %f11373, %f11374 },    { %r1, %r2 },            { %r3 },                { %f11371, %f11372, %f11373, %f11374 }; 
	// end inline asm
	// begin inline asm
	mma.sync.aligned.m16n8k8.row.col.f32.f16.f16.f32    { %f11363, %f11364, %f11365, %f11366 },    { %r1, %r2 },            { %r3 },                { %f11363, %f11364, %f11365, %f11366 }; 
	// end inline asm
	// begin inline asm
	mma.sync.aligned.m16n8k8.row.col.f32.f16.f16.f32    { %f11371, %f11372, %f11373, %f11374 },    { %r1, %r2 },            { %r3 },                { %f11371, %f11372, %f11373, %f11374 }; 
	// end inline asm
	// begin inline asm
	mma.sync.aligned.m16n8k8.row.col.f32.f16.f16.f32    { %f11363, %f11364, %f11365, %f11366 },    { %r1, %r2 },            { %r3 },                { %f11363, %f11364, %f11365, %f11366 }; 
	// end inline asm
	// begin inline asm
	mma.sync.aligned.m16n8k8.row.col.f32.f16.f16.f32    { %f11371, %f11372, %f11373, %f11374 },    { %r1, %r2 },            { %r3 },                { %f11371, %f11372, %f11373, %f11374 }; 
	// end inline asm
	// begin inline asm
	mma.sync.aligned.m16n8k8.row.col.f32.f16.f16.f32    { %f11363, %f11364, %f11365, %f11366 },    { %r1, %r2 },            { %r3 },                { %f11363, %f11364, %f11365, %f11366 }; 
	// end inline asm
	// begin inline asm
	mma.sync.aligned.m16n8k8.row.col.f32.f16.f16.f32    { %f11371, %f11372, %f11373, %f11374 },    { %r1, %r2 },            { %r3 },                { %f11371, %f11372, %f11373, %f11374 }; 
	// end inline asm
	// begin inline asm
	mma.sync.aligned.m16n8k8.row.col.f32.f16.f16.f32    { %f11363, %f11364, %f11365, %f11366 },    { %r1, %r2 },            { %r3 },                { %f11363, %f11364, %f11365, %f11366 }; 
	// end inline asm
	// begin inline asm
	mma.sync.aligned.m16n8k8.row.col.f32.f16.f16.f32    { %f11371, %f11372, %f11373, %f11374 },    { %r1, %r2 },            { %r3 },                { %f11371, %f11372, %f11373, %f11374 }; 
	// end inline asm
	// begin inline asm
	mma.sync.aligned.m16n8k8.row.col.f32.f16.f16.f32    { %f11363, %f11364, %f11365, %f11366 },    { %r1, %r2 },            { %r3 },                { %f11363, %f11364, %f11365, %f11366 }; 
	// end inline asm
	// begin inline asm
	mma.sync.aligned.m16n8k8.row.col.f32.f16.f16.f32    { %f11371, %f11372, %f11373, %f11374 },    { %r1, %r2 },            { %r3 },                { %f11371, %f11372, %f11373, %f11374 }; 
	// end inline asm
	// begin inline asm
	mma.sync.aligned.m16n8k8.row.col.f32.f16.f16.f32    { %f11363, %f11364, %f11365, %f11366 },    { %r1, %r2 },            { %r3 },                { %f11363, %f11364, %f11365, %f11366 }; 
	// end inline asm
	// begin inline asm
	mma.sync.aligned.m16n8k8.row.col.f32.f16.f16.f32    { %f11371, %f11372, %f11373, %f11374 },    { %r1, %r2 },            { %r3 },                { %f11371, %f11372, %f11373, %f11374 }; 
	// end inline asm
	// begin inline asm
	mma.sync.aligned.m16n8k8.row.col.f32.f16.f16.f32    { %f11363, %f11364, %f11365, %f11366 },    { %r1, %r2 },            { %r3 },                { %f11363, %f11364, %f11365, %f11366 }; 
	// end inline asm
	// begin inline asm
	mma.sync.aligned.m16n8k8.row.col.f32.f16.f16.f32    { %f11371, %f11372, %f11373, %f11374 },    { %r1, %r2 },            { %r3 },                { %f11371, %f11372, %f11373, %f11374 }; 
	// end inline asm
	// begin inline asm
	mma.sync.aligned.m16n8k8.row.col.f32.f16.f16.f32    { %f11363, %f11364, %f11365, %f11366 },    { %r1, %r2 },            { %r3 },                { %f11363, %f11364, %f11365, %f11366 }; 
	// end inline asm
	// begin inline asm
	mma.sync.aligned.m16n8k8.row.col.f32.f16.f16.f32    { %f11371, %f11372, %f11373, %f11374 },    { %r1, %r2 },            { %r3 },                { %f11371, %f11372, %f11373, %f11374 }; 
	// end inline asm
	// begin inline asm
	mma.sync.aligned.m16n8k8.row.col.f32.f16.f16.f32    { %f11363, %f11364, %f11365, %f11366 },    { %r1, %r2 },            { %r3 },                { %f11363, %f11364, %f11365, %f11366 }; 
	// end inline asm
	// begin inline asm
	mma.sync.aligned.m16n8k8.row.col.f32.f16.f16.f32    { %f11371, %f11372, %f11373, %f11374 },    { %r1, %r2 },            { %r3 },                { %f11371, %f11372, %f11373, %f11374 }; 
	// end inline asm
	// begin inline asm
	mma.sync.aligned.m16n8k8.row.col.f32.f16.f16.f32    { %f11363, %f11364, %f11365, %f11366 },    { %r1, %r2 },            { %r3 },                { %f11363, %f11364, %f11365, %f11366 }; 
	// end inline asm
	// begin inline asm
	mma.sync.aligned.m16n8k8.row.col.f32.f16.f16.f32    { %f11371, %f11372, %f11373, %f11374 },    { %r1, %r2 },            { %r3 },                { %f11371, %f11372, %f11373, %f11374 }; 
	// end inline asm
	// begin inline asm
	mma.sync.aligned.m16n8k8.row.col.f32.f16.f16.f32    { %f11363, %f11364, %f11365, %f11366 },    { %r1, %r2 },            { %r3 },                { %f11363, %f11364, %f11365, %f11366 }; 
	// end inline asm
	// begin inline asm
	mma.sync.aligned.m16n8k8.row.col.f32.f16.f16.f32    { %f11371, %f11372, %f11373, %f11374 },    { %r1, %r2 },            { %r3 },                { %f11371, %f11372, %f11373, %f11374 }; 
	// end inline asm
	// begin inline asm
	mma.sync.aligned.m16n8k8.row.col.f32.f16.f16.f32    { %f11363, %f11364, %f11365, %f11366 },    { %r1, %r2 },            { %r3 },                { %f11363, %f11364, %f11365, %f11366 }; 
	// end inline asm
	// begin inline asm
	mma.sync.aligned.m16n8k8.row.col.f32.f16.f16.f32    { %f11371, %f11372, %f11373, %f11374 },    { %r1, %r2 },            { %r3 },                { %f11371, %f11372, %f11373, %f11374 }; 
	// end inline asm
	// begin inline asm
	mma.sync.aligned.m16n8k8.row.col.f32.f16.f16.f32    { %f11363, %f11364, %f11365, %f11366 },    { %r1, %r2 },            { %r3 },                { %f11363, %f11364, %f11365, %f11366 }; 
	// end inline asm
	// begin inline asm
	mma.sync.aligned.m16n8k8.row.col.f32.f16.f16.f32    { %f11371, %f11372, %f11373, %f11374 },    { %r1, %r2 },            { %r3 },                { %f11371, %f11372, %f11373, %f11374 }; 
	// end inline asm
	// begin inline asm
	mma.sync.aligned.m16n8k8.row.col.f32.f16.f16.f32    { %f11363, %f11364, %f11365, %f11366 },    { %r1, %r2 },            { %r3 },                { %f11363, %f11364, %f11365, %f11366 }; 
	// end inline asm
	// begin inline asm
	mma.sync.aligned.m16n8k8.row.col.f32.f16.f16.f32    { %f11371, %f11372, %f11373, %f11374 },    { %r1, %r2 },            { %r3 },                { %f11371, %f11372, %f11373, %f11374 }; 
	// end inline asm
	// begin inline asm
	mma.sync.aligned.m16n8k8.row.col.f32.f16.f16.f32    { %f11363, %f11364, %f11365, %f11366 },    { %r1, %r2 },            { %r3 },                { %f11363, %f11364, %f11365, %f11366 }; 
	// end inline asm
	// begin inline asm
	mma.sync.aligned.m16n8k8.row.col.f32.f16.f16.f32    { %f11371, %f11372, %f11373, %f11374 },    { %r1, %r2 },            { %r3 },                { %f11371, %f11372, %f11373, %f11374 }; 
	// end inline asm
	// begin inline asm
	mma.sync.aligned.m16n8k8.row.col.f32.f16.f16.f32    { %f11363, %f11364, %f11365, %f11366 },    { %r1, %r2 },            { %r3 },                { %f11363, %f11364, %f11365, %f11366 }; 
	// end inline asm
	// begin inline asm
	mma.sync.aligned.m16n8k8.row.col.f32.f16.f16.f32    { %f11371, %f11372, %f11373, %f11374 },    { %r1, %r2 },            { %r3 },                { %f11371, %f11372, %f11373, %f11374 }; 
	// end inline asm
	// begin inline asm
	mma.sync.aligned.m16n8k8.row.col.f32.f16.f16.f32    { %f11363, %f11364, %f11365, %f11366 },    { %r1, %r2 },            { %r3 },                { %f11363, %f11364, %f11365, %f11366 }; 
	// end inline asm
	// begin inline asm
	mma.sync.aligned.m16n8k8.row.col.f32.f16.f16.f32    { %f11371, %f11372, %f11373, %f11374 },    { %r1, %r2 },            { %r3 },                { %f11371, %f11372, %f11373, %f11374 }; 
	// end inline asm
	// begin inline asm
	mma.sync.aligned.m16n8k8.row.col.f32.f16.f16.f32    { %f11363, %f11364, %f11365, %f11366 },    { %r1, %r2 },            { %r3 },                { %f11363, %f11364, %f11365, %f11366 }; 
	// end inline asm
	// begin inline asm
	mma.sync.aligned.m16n8k8.row.col.f32.f16.f16.f32    { %f11371, %f11372, %f11373, %f11374 },    { %r1, %r2 },            { %r3 },                { %f11371, %f11372, %f11373, %f11374 }; 
	// end inline asm
	// begin inline asm
	mma.sync.aligned.m16n8k8.row.col.f32.f16.f16.f32    { %f11363, %f11364, %f11365, %f11366 },    { %r1, %r2 },            { %r3 },                { %f11363, %f11364, %f11365, %f11366 }; 
	// end inline asm
	// begin inline asm
	mma.sync.aligned.m16n8k8.row.col.f32.f16.f16.f32    { %f11371, %f11372, %f11373, %f11374 },    { %r1, %r2 },            { %r3 },                { %f11371, %f11372, %f11373, %f11374 }; 
	// end inline asm
	// begin inline asm
	mma.sync.aligned.m16n8k8.row.col.f32.f16.f16.f32    { %f11363, %f11364, %f11365, %f11366 },    { %r1, %r2 },            { %r3 },                { %f11363, %f11364, %f11365, %f11366 }; 
	// end inline asm
	// begin inline asm
	mma.sync.aligned.m16n8k8.row.col.f32.f16.f16.f32    { %f11371, %f11372, %f11373, %f11374 },    { %r1, %r2 },            { %r3 },                { %f11371, %f11372, %f11373, %f11374 }; 
	// end inline asm
	// begin inline asm
	mma.sync.aligned.m16n8k8.row.col.f32.f16.f16.f32    { %f11363, %f11364, %f11365, %f11366 },    { %r1, %r2 },            { %r3 },                { %f11363, %f11364, %f11365, %f11366 }; 
	// end inline asm
	// begin inline asm
	mma.sync.aligned.m16n8k8.row.col.f32.f16.f16.f32    { %f11371, %f11372, %f11373, %f11374 },    { %r1, %r2 },            { %r3 },                { %f11371, %f11372, %f11373, %f11374 }; 
	// end inline asm
	// begin inline asm
	mma.sync.aligned.m16n8k8.row.col.f32.f16.f16.f32    { %f11363, %f11364, %f11365, %f11366 },    { %r1, %r2 },            { %r3 },                { %f11363, %f11364, %f11365, %f11366 }; 
	// end inline asm
	// begin inline asm
	mma.sync.aligned.m16n8k8.row.col.f32.f16.f16.f32    { %f11371, %f11372, %f11373, %f11374 },    { %r1, %r2 },            { %r3 },                { %f11371, %f11372, %f11373, %f11374 }; 
	// end inline asm
	// begin inline asm
	mma.sync.aligned.m16n8k8.row.col.f32.f16.f16.f32    { %f11363, %f11364, %f11365, %f11366 },    { %r1, %r2 },            { %r3 },                { %f11363, %f11364, %f11365, %f11366 }; 
	// end inline asm
	// begin inline asm
	mma.sync.aligned.m16n8k8.row.col.f32.f16.f16.f32    { %f11371, %f11372, %f11373, %f11374 },    { %r1, %r2 },            { %r3 },                { %f11371, %f11372, %f11373, %f11374 }; 
	// end inline asm
	// begin inline asm
	mma.sync.aligned.m16n8k8.row.col.f32.f16.f16.f32    { %f11363, %f11364, %f11365, %f11366 },    { %r1, %r2 },            { %r3 },                { %f11363, %f11364, %f11365, %f11366 }; 
	// end inline asm
	// begin inline asm
	mma.sync.aligned.m16n8k8.row.col.f32.f16.f16.f32    { %f11371, %f11372, %f11373, %f11374 },    { %r1, %r2 },            { %r3 },                { %f11371, %f11372, %f11373, %f11374 }; 
	// end inline asm
	// begin inline asm
	mma.sync.aligned.m16n8k8.row.col.f32.f16.f16.f32    { %f11363, %f11364, %f11365, %f11366 },    { %r1, %r2 },            { %r3 },                { %f11363, %f11364, %f11365, %f11366 }; 
	// end inline asm
	// begin inline asm
	mma.sync.aligned.m16n8k8.row.col.f32.f16.f16.f32    { %f11371, %f11372, %f11373, %f11374 },    { %r1, %r2 },            { %r3 },                { %f11371, %f11372, %f11373, %f11374 }; 
	// end inline asm
	// begin inline asm
	mma.sync.aligned.m16n8k8.row.col.f32.f16.f16.f32    { %f11363, %f11364, %f11365, %f11366 },    { %r1, %r2 },            { %r3 },                { %f11363, %f11364, %f11365, %f11366 }; 
	// end inline asm
	// begin inline asm
	mma.sync.aligned.m16n8k8.row.col.f32.f16.f16.f32    { %f11371, %f11372, %f11373, %f11374 },    { %r1, %r2 },            { %r3 },                { %f11371, %f11372, %f11373, %f11374 }; 
	// end inline asm
	// begin inline asm
	mma.sync.aligned.m16n8k8.row.col.f32.f16.f16.f32    { %f11363, %f11364, %f11365, %f11366 },    { %r1, %r2 },            { %r3 },                { %f11363, %f11364, %f11365, %f11366 }; 
	// end inline asm
	// begin inline asm
	mma.sync.aligned.m16n8k8.row.col.f32.f16.f16.f32    { %f11371, %f11372, %f11373, %f11374 },    { %r1, %r2 },            { %r3 },                { %f11371, %f11372, %f11373, %f11374 }; 
	// end inline asm
	// begin inline asm
	mma.sync.aligned.m16n8k8.row.col.f32.f16.f16.f32    { %f11363, %f11364, %f11365, %f11366 },    { %r1, %r2 },            { %r3 },                { %f11363, %f11364, %f11365, %f11366 }; 
	// end inline asm
	// begin inline asm
	mma.sync.aligned.m16n8k8.row.col.f32.f16.f16.f32    { %f11371, %f11372, %f11373, %f11374 },    { %r1, %r2 },            { %r3 },                { %f11371, %f11372, %f11373, %f11374 }; 
	// end inline asm
	// begin inline asm
	mma.sync.aligned.m16n8k8.row.col.f32.f16.f16.f32    { %f11363, %f11364, %f11365, %f11366 },    { %r1, %r2 },            { %r3 },                { %f11363, %f11364, %f11365, %f11366 }; 
	// end inline asm
	// begin inline asm
	mma.sync.aligned.m16n8k8.row.col.f32.f16.f16.f32    { %f11371, %f11372, %f11373, %f11374 },    { %r1, %r2 },            { %r3 },                { %f11371, %f11372, %f11373, %f11374 }; 
	// end inline asm
	// begin inline asm
	mma.sync.aligned.m16n8k8.row.col.f32.f16.f16.f32    { %f11363, %f11364, %f11365, %f11366 },    { %r1, %r2 },            { %r3 },                { %f11363, %f11364, %f11365, %f11366 }; 
	// end inline asm
	// begin inline asm
	mma.sync.aligned.m16n8k8.row.col.f32.f16.f16.f32    { %f11371, %f11372, %f11373, %f11374 },    { %r1, %r2 },            { %r3 },                { %f11371, %f11372, %f11373, %f11374 }; 
	// end inline asm
	// begin inline asm
	mma.sync.aligned.m16n8k8.row.col.f32.f16.f16.f32    { %f11363, %f11364, %f11365, %f11366 },    { %r1, %r2 },            { %r3 },                { %f11363, %f11364, %f11365, %f11366 }; 
	// end inline asm
	// begin inline asm
	mma.sync.aligned.m16n8k8.row.col.f32.f16.f16.f32    { %f11371, %f11372, %f11373, %f11374 },    { %r1, %r2 },            { %r3 },                { %f11371, %f11372, %f11373, %f11374 }; 
	// end inline asm
	// begin inline asm
	mma.sync.aligned.m16n8k8.row.col.f32.f16.f16.f32    { %f11363, %f11364, %f11365, %f11366 },    { %r1, %r2 },            { %r3 },                { %f11363, %f11364, %f11365, %f11366 }; 
	// end inline asm
	// begin inline asm
	mma.sync.aligned.m16n8k8.row.col.f32.f16.f16.f32    { %f11371, %f11372, %f11373, %f11374 },    { %r1, %r2 },            { %r3 },                { %f11371, %f11372, %f11373, %f11374 }; 
	// end inline asm
	// begin inline asm
	mma.sync.aligned.m16n8k8.row.col.f32.f16.f16.f32    { %f11363, %f11364, %f11365, %f11366 },    { %r1, %r2 },            { %r3 },                { %f11363, %f11364, %f11365, %f11366 }; 
	// end inline asm
	// begin inline asm
	mma.sync.aligned.m16n8k8.row.col.f32.f16.f16.f32    { %f11371, %f11372, %f11373, %f11374 },    { %r1, %r2 },            { %r3 },                { %f11371, %f11372, %f11373, %f11374 }; 
	// end inline asm
	// begin inline asm
	mma.sync.aligned.m16n8k8.row.col.f32.f16.f16.f32    { %f11363, %f11364, %f11365, %f11366 },    { %r1, %r2 },            { %r3 },                { %f11363, %f11364, %f11365, %f11366 }; 
	// end inline asm
	// begin inline asm
	mma.sync.aligned.m16n8k8.row.col.f32.f16.f16.f32    { %f11371, %f11372, %f11373, %f11374 },    { %r1, %r2 },            { %r3 },                { %f11371, %f11372, %f11373, %f11374 }; 
	// end inline asm
	// begin inline asm
	mma.sync.aligned.m16n8k8.row.col.f32.f16.f16.f32    { %f11363, %f11364, %f11365, %f11366 },    { %r1, %r2 },            { %r3 },                { %f11363, %f11364, %f11365, %f11366 }; 
	// end inline asm
	// begin inline asm
	mma.sync.aligned.m16n8k8.row.col.f32.f16.f16.f32    { %f11371, %f11372, %f11373, %f11374 },    { %r1, %r2 },            { %r3 },                { %f11371, %f11372, %f11373, %f11374 }; 
	// end inline asm
	// begin inline asm
	mma.sync.aligned.m16n8k8.row.col.f32.f16.f16.f32    { %f11363, %f11364, %f11365, %f11366 },    { %r1, %r2 },            { %r3 },                { %f11363, %f11364, %f11365, %f11366 }; 
	// end inline asm
	// begin inline asm
	mma.sync.aligned.m16n8k8.row.col.f32.f16.f16.f32    { %f11371, %f11372, %f11373, %f11374 },    { %r1, %r2 },            { %r3 },                { %f11371, %f11372, %f11373, %f11374 }; 
	// end inline asm
	// begin inline asm
	mma.sync.aligned.m16n8k8.row.col.f32.f16.f16.f32    { %f11363, %f11364, %f11365, %f11366 },    { %r1, %r2 },            { %r3 },                { %f11363, %f11364, %f11365, %f11366 }; 
	// end inline asm
	// begin inline asm
	mma.sync.aligned.m16n8k8.row.col.f32.f16.f16.f32    { %f11371, %f11372, %f11373, %f11374 },    { %r1, %r2 },            { %r3 },                { %f11371, %f11372, %f11373, %f11374 }; 
	// end inline asm
	// begin inline asm
	mma.sync.aligned.m16n8k8.row.col.f32.f16.f16.f32    { %f11363, %f11364, %f11365, %f11366 },    { %r1, %r2 },            { %r3 },                { %f11363, %f11364, %f11365, %f11366 }; 
	// end inline asm
	// begin inline asm
	mma.sync.aligned.m16n8k8.row.col.f32.f16.f16.f32    { %f11371, %f11372, %f11373, %f11374 },    { %r1, %r2 },            { %r3 },                { %f11371, %f11372, %f11373, %f11374 }; 
	// end inline asm
	// begin inline asm
	mma.sync.aligned.m16n8k8.row.col.f32.f16.f16.f32    { %f11363, %f11364, %f11365, %f11366 },    { %r1, %r2 },            { %r3 },                { %f11363, %f11364, %f11365, %f11366 }; 
	// end inline asm
	// begin inline asm
	mma.sync.aligned.m16n8k8.row.col.f32.f16.f16.f32    { %f11371, %f11372, %f11373, %f11374 },    { %r1, %r2 },            { %r3 },                { %f11371, %f11372, %f11373, %f11374 }; 
	// end inline asm
	// begin inline asm
	mma.sync.aligned.m16n8k8.row.col.f32.f16.f16.f32    { %f11363, %f11364, %f11365, %f11366 },    { %r1, %r2 },            { %r3 },                { %f11363, %f11364, %f11365, %f11366 }; 
	// end inline asm
	// begin inline asm
	mma.sync.aligned.m16n8k8.row.col.f32.f16.f16.f32    { %f11371, %f11372, %f11373, %f11374 },    { %r1, %r2 },            { %r3 },                { %f11371, %f11372, %f11373, %f11374 }; 
	// end inline asm
	// begin inline asm
	mma.sync.aligned.m16n8k8.row.col.f32.f16.f16.f32    { %f11363, %f11364, %f11365, %f11366 },    { %r1, %r2 },            { %r3 },                { %f11363, %f11364, %f11365, %f11366 }; 
	// end inline asm
	// begin inline asm
	mma.sync.aligned.m16n8k8.row.col.f32.f16.f16.f32    { %f11371, %f11372, %f11373, %f11374 },    { %r1, %r2 },            { %r3 },                { %f11371, %f11372, %f11373, %f11374 }; 
	// end inline asm
	// begin inline asm
	mma.sync.aligned.m16n8k8.row.col.f32.f16.f16.f32    { %f11363, %f11364, %f11365, %f11366 },    { %r1, %r2 },            { %r3 },                { %f11363, %f11364, %f11365, %f11366 }; 
	// end inline asm
	// begin inline asm
	mma.sync.aligned.m16n8k8.row.col.f32.f16.f16.f32    { %f11371, %f11372, %f11373, %f11374 },    { %r1, %r2 },            { %r3 },                { %f11371, %f11372, %f11373, %f11374 }; 
	// end inline asm
	// begin inline asm
	mma.sync.aligned.m16n8k8.row.col.f32.f16.f16.f32    { %f11363, %f11364, %f11365, %f11366 },    { %r1, %r2 },            { %r3 },                { %f11363, %f11364, %f11365, %f11366 }; 
	// end inline asm
	// begin inline asm
	mma.sync.aligned.m16n8k8.row.col.f32.f16.f16.f32    { %f11371, %f11372, %f11373, %f11374 },    { %r1, %r2 },            { %r3 },                { %f11371, %f11372, %f11373, %f11374 }; 
	// end inline asm
	// begin inline asm
	mma.sync.aligned.m16n8k8.row.col.f32.f16.f16.f32    { %f11363, %f11364, %f11365, %f11366 },    { %r1, %r2 },            { %r3 },                { %f11363, %f11364, %f11365, %f11366 }; 
	// end inline asm
	// begin inline asm
	mma.sync.aligned.m16n8k8.row.col.f32.f16.f16.f32    { %f11371, %f11372, %f11373, %f11374 },    { %r1, %r2 },            { %r3 },                { %f11371, %f11372, %f11373, %f11374 }; 
	// end inline asm
	// begin inline asm
	mma.sync.aligned.m16n8k8.row.col.f32.f16.f16.f32    { %f11363, %f11364, %f11365, %f11366 },    { %r1, %r2 },            { %r3 },                { %f11363, %f11364, %f11365, %f11366 }; 
	// end inline asm
	// begin inline asm
	mma.sync.aligned.m16n8k8.row.col.f32.f16.f16.f32    { %f11371, %f11372, %f11373, %f11374 },    { %r1, %r2 },            { %r3 },                { %f11371, %f11372, %f11373, %f11374 }; 
	// end inline asm
	// begin inline asm
	mma.sync.aligned.m16n8k8.row.col.f32.f16.f16.f32    { %f11363, %f11364, %f11365, %f11366 },    { %r1, %r2 },            { %r3 },                { %f11363, %f11364, %f11365, %f11366 }; 
	// end inline asm
	// begin inline asm
	mma.sync.aligned.m16n8k8.row.col.f32.f16.f16.f32    { %f11371, %f11372, %f11373, %f11374 },    { %r1, %r2 },            { %r3 },                { %f11371, %f11372, %f11373, %f11374 }; 
	// end inline asm
	// begin inline asm
	mma.sync.aligned.m16n8k8.row.col.f32.f16.f16.f32    { %f11363, %f11364, %f11365, %f11366 },    { %r1, %r2 },            { %r3 },                { %f11363, %f11364, %f11365, %f11366 }; 
	// end inline asm
	// begin inline asm
	mma.sync.aligned.m16n8k8.row.col.f32.f16.f16.f32    { %f11371, %f11372, %f11373, %f11374 },    { %r1, %r2 },            { %r3 },                { %f11371, %f11372, %f11373, %f11374 }; 
	// end inline asm
	// begin inline asm
	mma.sync.aligned.m16n8k8.row.col.f32.f16.f16.f32    { %f11363, %f11364, %f11365, %f11366 },    { %r1, %r2 },            { %r3 },                { %f11363, %f11364, %f11365, %f11366 }; 
	// end inline asm
	// begin inline asm
	mma.sync.aligned.m16n8k8.row.col.f32.f16.f16.f32    { %f11371, %f11372, %f11373, %f11374 },    { %r1, %r2 },            { %r3 },                { %f11371, %f11372, %f11373, %f11374 }; 
	// end inline asm
	// begin inline asm
	mma.sync.aligned.m16n8k8.row.col.f32.f16.f16.f32    { %f11363, %f11364, %f11365, %f11366 },    { %r1, %r2 },            { %r3 },                { %f11363, %f11364, %f11365, %f11366 }; 
	// end inline asm
	// begin inline asm
	mma.sync.aligned.m16n8k8.row.col.f32.f16.f16.f32    { %f11371, %f11372, %f11373, %f11374 },    { %r1, %r2 },            { %r3 },                { %f11371, %f11372, %f11373, %f11374 }; 
	// end inline asm
	// begin inline asm
	mma.sync.aligned.m16n8k8.row.col.f32.f16.f16.f32    { %f11363, %f11364, %f11365, %f11366 },    { %r1, %r2 },            { %r3 },                { %f11363, %f11364, %f11365, %f11366 }; 
	// end inline asm
	// begin inline asm
	mma.sync.aligned.m16n8k8.row.col.f32.f16.f16.f32    { %f11371, %f11372, %f11373, %f11374 },    { %r1, %r2 },            { %r3 },                { %f11371, %f11372, %f11373, %f11374 }; 
	// end inline asm
	// begin inline asm
	mma.sync.aligned.m16n8k8.row.col.f32.f16.f16.f32    { %f11363, %f11364, %f11365, %f11366 },    { %r1, %r2 },            { %r3 },                { %f11363, %f11364, %f11365, %f11366 }; 
	// end inline asm
	// begin inline asm
	mma.sync.aligned.m16n8k8.row.col.f32.f16.f16.f32    { %f11371, %f11372, %f11373, %f11374 },    { %r1, %r2 },            { %r3 },                { %f11371, %f11372, %f11373, %f11374 }; 
	// end inline asm
	// begin inline asm
	mma.sync.aligned.m16n8k8.row.col.f32.f16.f16.f32    { %f11363, %f11364, %f11365, %f11366 },    { %r1, %r2 },            { %r3 },                { %f11363, %f11364, %f11365, %f11366 }; 
	// end inline asm
	// begin inline asm
	mma.sync.aligned.m16n8k8.row.col.f32.f16.f16.f32    { %f11371, %f11372, %f11373, %f11374 },    { %r1, %r2 },            { %r3 },                { %f11371, %f11372, %f11373, %f11374 }; 
	// end inline asm
	// begin inline asm
	mma.sync.aligned.m16n8k8.row.col.f32.f16.f16.f32    { %f11363, %f11364, %f11365, %f11366 },    { %r1, %r2 },            { %r3 },                { %f11363, %f11364, %f11365, %f11366 }; 
	// end inline asm
	// begin inline asm
	mma.sync.aligned.m16n8k8.row.col.f32.f16.f16.f32    { %f11371, %f11372, %f11373, %f11374 },    { %r1, %r2 },            { %r3 },                { %f11371, %f11372, %f11373, %f11374 }; 
	// end inline asm
	// begin inline asm
	mma.sync.aligned.m16n8k8.row.col.f32.f16.f16.f32    { %f11363, %f11364, %f11365, %f11366 },    { %r1, %r2 },            { %r3 },                { %f11363, %f11364, %f11365, %f11366 }; 
	// end inline asm
	// begin inline asm
	mma.sync.aligned.m16n8k8.row.col.f32.f16.f16.f32    { %f11371, %f11372, %f11373, %f11374 },    { %r1, %r2 },            { %r3 },                { %f11371, %f11372, %f11373, %f11374 }; 
	// end inline asm
	// begin inline asm
	mma.sync.aligned.m16n8k8.row.col.f32.f16.f16.f32    { %f11363, %f11364, %f11365, %f11366 },    { %r1, %r2 },            { %r3 },                { %f11363, %f11364, %f11365, %f11366 }; 
	// end inline asm
	// begin inline asm
	mma.sync.aligned.m16n8k8.row.col.f32.f16.f16.f32    { %f11371, %f11372, %f11373, %f11374 },    { %r1, %r2 },            { %r3 },                { %f11371, %f11372, %f11373, %f11374 }; 
	// end inline asm
	// begin inline asm
	mma.sync.aligned.m16n8k8.row.col.f32.f16.f16.f32    { %f11363, %f11364, %f11365, %f11366 },    { %r1, %r2 },            { %r3 },                { %f11363, %f11364, %f11365, %f11366 }; 
	// end inline asm
	// begin inline asm
	mma.sync.aligned.m16n8k8.row.col.f32.f16.f16.f32    { %f11371, %f11372, %f11373, %f11374 },    { %r1, %r2 },            { %r3 },                { %f11371, %f11372, %f11373, %f11374 }; 
	// end inline asm
	// begin inline asm
	mma.sync.aligned.m16n8k8.row.col.f32.f16.f16.f32    { %f11363, %f11364, %f11365, %f11366 },    { %r1, %r2 },            { %r3 },                { %f11363, %f11364, %f11365, %f11366 }; 
	// end inline asm
	// begin inline asm
	mma.sync.aligned.m16n8k8.row.col.f32.f16.f16.f32    { %f11371, %f11372, %f11373, %f11374 },    { %r1, %r2 },            { %r3 },                { %f11371, %f11372, %f11373, %f11374 }; 
	// end inline asm
	// begin inline asm
	mma.sync.aligned.m16n8k8.row.col.f32.f16.f16.f32    { %f11363, %f11364, %f11365, %f11366 },    { %r1, %r2 },            { %r3 },                { %f11363, %f11364, %f11365, %f11366 }; 
	// end inline asm
	// begin inline asm
	mma.sync.aligned.m16n8k8.row.col.f32.f16.f16.f32    { %f11371, %f11372, %f11373, %f11374 },    { %r1, %r2 },            { %r3 },                { %f11371, %f11372, %f11373, %f11374 }; 
	// end inline asm
	// begin inline asm
	mma.sync.aligned.m16n8k8.row.col.f32.f16.f16.f32    { %f11363, %f11364, %f11365, %f11366 },    { %r1, %r2 },            { %r3 },                { %f11363, %f11364, %f11365, %f11366 }; 
	// end inline asm
	// begin inline asm
	mma.sync.aligned.m16n8k8.row.col.f32.f16.f16.f32    { %f11371, %f11372, %f11373, %f11374 },    { %r1, %r2 },            { %r3 },                { %f11371, %f11372, %f11373, %f11374 }; 
	// end inline asm
	// begin inline asm
	mma.sync.aligned.m16n8k8.row.col.f32.f16.f16.f32    { %f11363, %f11364, %f11365, %f11366 },    { %r1, %r2 },            { %r3 },                { %f11363, %f11364, %f11365, %f11366 }; 
	// end inline asm
	// begin inline asm
	mma.sync.aligned.m16n8k8.row.col.f32.f16.f16.f32    { %f11371, %f11372, %f11373, %f11374 },    { %r1, %r2 },            { %r3 },                { %f11371, %f11372, %f11373, %f11374 }; 
	// end inline asm
	// begin inline asm
	mma.sync.aligned.m16n8k8.row.col.f32.f16.f16.f32    { %f11363, %f11364, %f11365, %f11366 },    { %r1, %r2 },            { %r3 },                { %f11363, %f11364, %f11365, %f11366 }; 
	// end inline asm
	// begin inline asm
	mma.sync.aligned.m16n8k8.row.col.f32.f16.f16.f32    { %f11371, %f11372, %f11373, %f11374 },    { %r1, %r2 },            { %r3 },                { %f11371, %f11372, %f11373, %f11374 }; 
	// end inline asm
	// begin inline asm
	mma.sync.aligned.m16n8k8.row.col.f32.f16.f16.f32    { %f11363, %f11364, %f11365, %f11366 },    { %r1, %r2 },            { %r3 },                { %f11363, %f11364, %f11365, %f11366 }; 
	// end inline asm
	// begin inline asm
	mma.sync.aligned.m16n8k8.row.col.f32.f16.f16.f32    { %f11371, %f11372, %f11373, %f11374 },    { %r1, %r2 },            { %r3 },                { %f11371, %f11372, %f11373, %f11374 }; 
	// end inline asm
	// begin inline asm
	mma.sync.aligned.m16n8k8.row.col.f32.f16.f16.f32    { %f11363, %f11364, %f11365, %f11366 },    { %r1, %r2 },            { %r3 },                { %f11363, %f11364, %f11365, %f11366 }; 
	// end inline asm
	// begin inline asm
	mma.sync.aligned.m16n8k8.row.col.f32.f16.f16.f32    { %f11371, %f11372, %f11373, %f11374 },    { %r1, %r2 },            { %r3 },                { %f11371, %f11372, %f11373, %f11374 }; 
	// end inline asm
	// begin inline asm
	mma.sync.aligned.m16n8k8.row.col.f32.f16.f16.f32    { %f11363, %f11364, %f11365, %f11366 },    { %r1, %r2 },            { %r3 },                { %f11363, %f11364, %f11365, %f11366 }; 
	// end inline asm
	// begin inline asm
	mma.sync.aligned.m16n8k8.row.col.f32.f16.f16.f32    { %f11371, %f11372, %f11373, %f11374 },    { %r1, %r2 },            { %r3 },                { %f11371, %f11372, %f11373, %f11374 }; 
	// end inline asm
	// begin inline asm
	mma.sync.aligned.m16n8k8.row.col.f32.f16.f16.f32    { %f11363, %f11364, %f11365, %f11366 },    { %r1, %r2 },            { %r3 },                { %f11363, %f11364, %f11365, %f11366 }; 
	// end inline asm
	// begin inline asm
	mma.sync.aligned.m16n8k8.row.col.f32.f16.f16.f32    { %f11371, %f11372, %f11373, %f11374 },    { %r1, %r2 },            { %r3 },                { %f11371, %f11372, %f11373, %f11374 }; 
	// end inline asm
	// begin inline asm
	mma.sync.aligned.m16n8k8.row.col.f32.f16.f16.f32    { %f11363, %f11364, %f11365, %f11366 },    { %r1, %r2 },            { %r3 },                { %f11363, %f11364, %f11365, %f11366 }; 
	// end inline asm
	// begin inline asm
	mma.sync.aligned.m16n8k8.row.col.f32.f16.f16.f32    { %f11371, %f11372, %f11373, %f11374 },    { %r1, %r2 },            { %r3 },                { %f11371, %f11372, %f11373, %f11374 }; 
	// end inline asm
	// begin inline asm
	mma.sync.aligned.m16n8k8.row.col.f32.f16.f16.f32    { %f11363, %f11364, %f11365, %f11366 },    { %r1, %r2 },            { %r3 },                { %f11363, %f11364, %f11365, %f11366 }; 
	// end inline asm
	// begin inline asm
	mma.sync.aligned.m16n8k8.row.col.f32.f16.f16.f32    { %f11371, %f11372, %f11373, %f11374 },    { %r1, %r2 },            { %r3 },                { %f11371, %f11372, %f11373, %f11374 }; 
	// end inline asm
	// begin inline asm
	mma.sync.aligned.m16n8k8.row.col.f32.f16.f16.f32    { %f11363, %f11364, %f11365, %f11366 },    { %r1, %r2 },            { %r3 },                { %f11363, %f11364, %f11365, %f11366 }; 
	// end inline asm
	// begin inline asm
	mma.sync.aligned.m16n8k8.row.col.f32.f16.f16.f32    { %f11371, %f11372, %f11373, %f11374 },    { %r1, %r2 },            { %r3 },                { %f11371, %f11372, %f11373, %f11374 }; 
	// end inline asm
	// begin inline asm
	mma.sync.aligned.m16n8k8.row.col.f32.f16.f16.f32    { %f11363, %f11364, %f11365, %f11366 },    { %r1, %r2 },            { %r3 },                { %f11363, %f11364, %f11365, %f11366 }; 
	// end inline asm
	// begin inline asm
	mma.sync.aligned.m16n8k8.row.col.f32.f16.f16.f32    { %f11371, %f11372, %f11373, %f11374 },    { %r1, %r2 },            { %r3 },                { %f11371, %f11372, %f11373, %f11374 }; 
	// end inline asm
	// begin inline asm
	mma.sync.aligned.m16n8k8.row.col.f32.f16.f16.f32    { %f11363, %f11364, %f11365, %f11366 },    { %r1, %r2 },            { %r3 },                { %f11363, %f11364, %f11365, %f11366 }; 
	// end inline asm
	// begin inline asm
	mma.sync.aligned.m16n8k8.row.col.f32.f16.f16.f32    { %f11371, %f11372, %f11373, %f11374 },    { %r1, %r2 },            { %r3 },                { %f11371, %f11372, %f11373, %f11374 }; 
	// end inline asm
	// begin inline asm
	mma.sync.aligned.m16n8k8.row.col.f32.f16.f16.f32    { %f11363, %f11364, %f11365, %f11366 },    { %r1, %r2 },            { %r3 },                { %f11363, %f11364, %f11365, %f11366 }; 
	// end inline asm
	// begin inline asm
	mma.sync.aligned.m16n8k8.row.col.f32.f16.f16.f32    { %f11371, %f11372, %f11373, %f11374 },    { %r1, %r2 },            { %r3 },                { %f11371, %f11372, %f11373, %f11374 }; 
	// end inline asm
	// begin inline asm
	mma.sync.aligned.m16n8k8.row.col.f32.f16.f16.f32    { %f11363, %f11364, %f11365, %f11366 },    { %r1, %r2 },            { %r3 },                { %f11363, %f11364, %f11365, %f11366 }; 
	// end inline asm
	// begin inline asm
	mma.sync.aligned.m16n8k8.row.col.f32.f16.f16.f32    { %f11371, %f11372, %f11373, %f11374 },    { %r1, %r2 },            { %r3 },                { %f11371, %f11372, %f11373, %f11374 }; 
	// end inline asm
	// begin inline asm
	mma.sync.aligned.m16n8k8.row.col.f32.f16.f16.f32    { %f11363, %f11364, %f11365, %f11366 },    { %r1, %r2 },            { %r3 },                { %f11363, %f11364, %f11365, %f11366 }; 
	// end inline asm
	// begin inline asm
	mma.sync.aligned.m16n8k8.row.col.f32.f16.f16.f32    { %f11371, %f11372, %f11373, %f11374 },    { %r1, %r2 },            { %r3 },                { %f11371, %f11372, %f11373, %f11374 }; 
	// end inline asm
	// begin inline asm
	mma.sync.aligned.m16n8k8.row.col.f32.f16.f16.f32    { %f11363, %f11364, %f11365, %f11366 },    { %r1, %r2 },            { %r3 },                { %f11363, %f11364, %f11365, %f11366 }; 
	// end inline asm
	// begin inline asm
	mma.sync.aligned.m16n8k8.row.col.f32.f16.f16.f32    { %f11371, %f11372, %f11373, %f11374 },    { %r1, %r2 },            { %r3 },                { %f11371, %f11372, %f11373, %f11374 }; 
	// end inline asm
	// begin inline asm
	mma.sync.aligned.m16n8k8.row.col.f32.f16.f16.f32    { %f11363, %f11364, %f11365, %f11366 },    { %r1, %r2 },            { %r3 },                { %f11363, %f11364, %f11365, %f11366 }; 
	// end inline asm
	// begin inline asm
	mma.sync.aligned.m16n8k8.row.col.f32.f16.f16.f32    { %f11371, %f11372, %f11373, %f11374 },    { %r1, %r2 },            { %r3 },                { %f11371, %f11372, %f11373, %f11374 }; 
	// end inline asm
	// begin inline asm
	mma.sync.aligned.m16n8k8.row.col.f32.f16.f16.f32    { %f11363, %f11364, %f11365, %f11366 },    { %r1, %r2 },            { %r3 },                { %f11363, %f11364, %f11365, %f11366 }; 
	// end inline asm
	// begin inline asm
	mma.sync.aligned.m16n8k8.row.col.f32.f16.f16.f32    { %f11371, %f11372, %f11373, %f11374 },    { %r1, %r2 },            { %r3 },                { %f11371, %f11372, %f11373, %f11374 }; 
	// end inline asm
	// begin inline asm
	mma.sync.aligned.m16n8k8.row.col.f32.f16.f16.f32    { %f11363, %f11364, %f11365, %f11366 },    { %r1, %r2 },            { %r3 },                { %f11363, %f11364, %f11365, %f11366 }; 
	// end inline asm
	// begin inline asm
	mma.sync.aligned.m16n8k8.row.col.f32.f16.f16.f32    { %f11371, %f11372, %f11373, %f11374 },    { %r1, %r2 },            { %r3 },                { %f11371, %f11372, %f11373, %f11374 }; 
	// end inline asm
	// begin inline asm
	mma.sync.aligned.m16n8k8.row.col.f32.f16.f16.f32    { %f11363, %f11364, %f11365, %f11366 },    { %r1, %r2 },            { %r3 },                { %f11363, %f11364, %f11365, %f11366 }; 
	// end inline asm
	// begin inline asm
	mma.sync.aligned.m16n8k8.row.col.f32.f16.f16.f32    { %f11371, %f11372, %f11373, %f11374 },    { %r1, %r2 },            { %r3 },                { %f11371, %f11372, %f11373, %f11374 }; 
	// end inline asm
	// begin inline asm
	mma.sync.aligned.m16n8k8.row.col.f32.f16.f16.f32    { %f11363, %f11364, %f11365, %f11366 },    { %r1, %r2 },            { %r3 },                { %f11363, %f11364, %f11365, %f11366 }; 
	// end inline asm
	// begin inline asm
	mma.sync.aligned.m16n8k8.row.col.f32.f16.f16.f32    { %f11371, %f11372, %f11373, %f11374 },    { %r1, %r2 },            { %r3 },                { %f11371, %f11372, %f11373, %f11374 }; 
	// end inline asm
	// begin inline asm
	mma.sync.aligned.m16n8k8.row.col.f32.f16.f16.f32    { %f11363, %f11364, %f11365, %f11366 },    { %r1, %r2 },            { %r3 },                { %f11363, %f11364, %f11365, %f11366 }; 
	// end inline asm
	// begin inline asm
	mma.sync.aligned.m16n8k8.row.col.f32.f16.f16.f32    { %f11371, %f11372, %f11373, %f11374 },    { %r1, %r2 },            { %r3 },                { %f11371, %f11372, %f11373, %f11374 }; 
	// end inline asm
	// begin inline asm
	mma.sync.aligned.m16n8k8.row.col.f32.f16.f16.f32    { %f11363, %f11364, %f11365, %f11366 },    { %r1, %r2 },            { %r3 },                { %f11363, %f11364, %f11365, %f11366 }; 
	// end inline asm
	// begin inline asm
	mma.sync.aligned.m16n8k8.row.col.f32.f16.f16.f32    { %f11371, %f11372, %f11373, %f11374 },    { %r1, %r2 },            { %r3 },                { %f11371, %f11372, %f11373, %f11374 }; 
	// end inline asm
	// begin inline asm
	mma.sync.aligned.m16n8k8.row.col.f32.f16.f16.f32    { %f11363, %f11364, %f11365, %f11366 },    { %r1, %r2 },            { %r3 },                { %f11363, %f11364, %f11365, %f11366 }; 
	// end inline asm
	// begin inline asm
	mma.sync.aligned.m16n8k8.row.col.f32.f16.f16.f32    { %f11371, %f11372, %f11373, %f11374 },    { %r1, %r2 },            { %r3 },                { %f11371, %f11372, %f11373, %f11374 }; 
	// end inline asm
	// begin inline asm
	mma.sync.aligned.m16n8k8.row.col.f32.f16.f16.f32    { %f11363, %f11364, %f11365, %f11366 },    { %r1, %r2 },            { %r3 },                { %f11363, %f11364, %f11365, %f11366 }; 
	// end inline asm
	// begin inline asm
	mma.sync.aligned.m16n8k8.row.col.f32.f16.f16.f32    { %f11371, %f11372, %f11373, %f11374 },    { %r1, %r2 },            { %r3 },                { %f11371, %f11372, %f11373, %f11374 }; 
	// end inline asm
	// begin inline asm
	mma.sync.aligned.m16n8k8.row.col.f32.f16.f16.f32    { %f11363, %f11364, %f11365, %f11366 },    { %r1, %r2 },            { %r3 },                { %f11363, %f11364, %f11365, %f11366 }; 
	// end inline asm
	// begin inline asm
	mma.sync.aligned.m16n8k8.row.col.f32.f16.f16.f32    { %f11371, %f11372, %f11373, %f11374 },    { %r1, %r2 },            { %r3 },                { %f11371, %f11372, %f11373, %f11374 }; 
	// end inline asm
	// begin inline asm
	mma.sync.aligned.m16n8k8.row.col.f32.f16.f16.f32    { %f11363, %f11364, %f11365, %f11366 },    { %r1, %r2 },            { %r3 },                { %f11363, %f11364, %f11365, %f11366 }; 
	// end inline asm
	// begin inline asm
	mma.sync.aligned.m16n8k8.row.col.f32.f16.f16.f32    { %f11371, %f11372, %f11373, %f11374 },    { %r1, %r2 },            { %r3 },                { %f11371, %f11372, %f11373, %f11374 }; 
	// end inline asm
	// begin inline asm
	mma.sync.aligned.m16n8k8.row.col.f32.f16.f16.f32    { %f11363, %f11364, %f11365, %f11366 },    { %r1, %r2 },            { %r3 },                { %f11363, %f11364, %f11365, %f11366 }; 
	// end inline asm
	// begin inline asm
	mma.sync.aligned.m16n8k8.row.col.f32.f16.f16.f32    { %f11371, %f11372, %f11373, %f11374 },    { %r1, %r2 },            { %r3 },                { %f11371, %f11372, %f11373, %f11374 }; 
	// end inline asm
	// begin inline asm
	mma.sync.aligned.m16n8k8.row.col.f32.f16.f16.f32    { %f11363, %f11364, %f11365, %f11366 },    { %r1, %r2 },            { %r3 },                { %f11363, %f11364, %f11365, %f11366 }; 
	// end inline asm
	// begin inline asm
	mma.sync.aligned.m16n8k8.row.col.f32.f16.f16.f32    { %f11371, %f11372, %f11373, %f11374 },    { %r1, %r2 },            { %r3 },                { %f11371, %f11372, %f11373, %f11374 }; 
	// end inline asm
	// begin inline asm
	mma.sync.aligned.m16n8k8.row.col.f32.f16.f16.f32    { %f11363, %f11364, %f11365, %f11366 },    { %r1, %r2 },            { %r3 },                { %f11363, %f11364, %f11365, %f11366 }; 
	// end inline asm
	// begin inline asm
	mma.sync.aligned.m16n8k8.row.col.f32.f16.f16.f32    { %f11371, %f11372, %f11373, %f11374 },    { %r1, %r2 },            { %r3 },                { %f11371, %f11372, %f11373, %f11374 }; 
	// end inline asm
	// begin inline asm
	mma.sync.aligned.m16n8k8.row.col.f32.f16.f16.f32    { %f11363, %f11364, %f11365, %f11366 },    { %r1, %r2 },            { %r3 },                { %f11363, %f11364, %f11365, %f11366 }; 
	// end inline asm
	// begin inline asm
	mma.sync.aligned.m16n8k8.row.col.f32.f16.f16.f32    { %f11371, %f11372, %f11373, %f11374 },    { %r1, %r2 },            { %r3 },                { %f11371, %f11372, %f11373, %f11374 }; 
	// end inline asm
	// begin inline asm
	mma.sync.aligned.m16n8k8.row.col.f32.f16.f16.f32    { %f11363, %f11364, %f11365, %f11366 },    { %r1, %r2 },            { %r3 },                { %f11363, %f11364, %f11365, %f11366 }; 
	// end inline asm
	// begin inline asm
	mma.sync.aligned.m16n8k8.row.col.f32.f16.f16.f32    { %f11371, %f11372, %f11373, %f11374 },    { %r1, %r2 },            { %r3 },                { %f11371, %f11372, %f11373, %f11374 }; 
	// end inline asm
	// begin inline asm
	mma.sync.aligned.m16n8k8.row.col.f32.f16.f16.f32    { %f11363, %f11364, %f11365, %f11366 },    { %r1, %r2 },            { %r3 },                { %f11363, %f11364, %f11365, %f11366 }; 
	// end inline asm
	// begin inline asm
	mma.sync.aligned.m16n8k8.row.col.f32.f16.f16.f32    { %f11371, %f11372, %f11373, %f11374 },    { %r1, %r2 },            { %r3 },                { %f11371, %f11372, %f11373, %f11374 }; 
	// end inline asm
	// begin inline asm
	mma.sync.aligned.m16n8k8.row.col.f32.f16.f16.f32    { %f11363, %f11364, %f11365, %f11366 },    { %r1, %r2 },            { %r3 },                { %f11363, %f11364, %f11365, %f11366 }; 
	// end inline asm
	// begin inline asm
	mma.sync.aligned.m16n8k8.row.col.f32.f16.f16.f32    { %f11371, %f11372, %f11373, %f11374 },    { %r1, %r2 },            { %r3 },                { %f11371, %f11372, %f11373, %f11374 }; 
	// end inline asm
	// begin inline asm
	mma.sync.aligned.m16n8k8.row.col.f32.f16.f16.f32    { %f11363, %f11364, %f11365, %f11366 },    { %r1, %r2 },            { %r3 },                { %f11363, %f11364, %f11365, %f11366 }; 
	// end inline asm
	// begin inline asm
	mma.sync.aligned.m16n8k8.row.col.f32.f16.f16.f32    { %f11371, %f11372, %f11373, %f11374 },    { %r1, %r2 },            { %r3 },                { %f11371, %f11372, %f11373, %f11374 }; 
	// end inline asm
	// begin inline asm
	mma.sync.aligned.m16n8k8.row.col.f32.f16.f16.f32    { %f11363, %f11364, %f11365, %f11366 },    { %r1, %r2 },            { %r3 },                { %f11363, %f11364, %f11365, %f11366 }; 
	// end inline asm
	// begin inline asm
	mma.sync.aligned.m16n8k8.row.col.f32.f16.f16.f32    { %f11371, %f11372, %f11373, %f11374 },    { %r1, %r2 },            { %r3 },                { %f11371, %f11372, %f11373, %f11374 }; 
	// end inline asm
	// begin inline asm
	mma.sync.aligned.m16n8k8.row.col.f32.f16.f16.f32    { %f11363, %f11364, %f11365, %f11366 },    { %r1, %r2 },            { %r3 },                { %f11363, %f11364, %f11365, %f11366 }; 
	// end inline asm
	// begin inline asm
	mma.sync.aligned.m16n8k8.row.col.f32.f16.f16.f32    { %f11371, %f11372, %f11373, %f11374 },    { %r1, %r2 },            { %r3 },                { %f11371, %f11372, %f11373, %f11374 }; 
	// end inline asm
	// begin inline asm
	mma.sync.aligned.m16n8k8.row.col.f32.f16.f16.f32    { %f11363, %f11364, %f11365, %f11366 },    { %r1, %r2 },            { %r3 },                { %f11363, %f11364, %f11365, %f11366 }; 
	// end inline asm
	// begin inline asm
	mma.sync.aligned.m16n8k8.row.col.f32.f16.f16.f32    { %f11371, %f11372, %f11373, %f11374 },    { %r1, %r2 },            { %r3 },                { %f11371, %f11372, %f11373, %f11374 }; 
	// end inline asm
	// begin inline asm
	mma.sync.aligned.m16n8k8.row.col.f32.f16.f16.f32    { %f11363, %f11364, %f11365, %f11366 },    { %r1, %r2 },            { %r3 },                { %f11363, %f11364, %f11365, %f11366 }; 
	// end inline asm
	// begin inline asm
	mma.sync.aligned.m16n8k8.row.col.f32.f16.f16.f32    { %f11371, %f11372, %f11373, %f11374 },    { %r1, %r2 },            { %r3 },                { %f11371, %f11372, %f11373, %f11374 }; 
	// end inline asm
	// begin inline asm
	mma.sync.aligned.m16n8k8.row.col.f32.f16.f16.f32    { %f11363, %f11364, %f11365, %f11366 },    { %r1, %r2 },            { %r3 },                { %f11363, %f11364, %f11365, %f11366 }; 
	// end inline asm
	// begin inline asm
	mma.sync.aligned.m16n8k8.row.col.f32.f16.f16.f32    { %f11371, %f11372, %f11373, %f11374 },    { %r1, %r2 },            { %r3 },                { %f11371, %f11372, %f11373, %f11374 }; 
	// end inline asm
	// begin inline asm
	mma.sync.aligned.m16n8k8.row.col.f32.f16.f16.f32    { %f11363, %f11364, %f11365, %f11366 },    { %r1, %r2 },            { %r3 },                { %f11363, %f11364, %f11365, %f11366 }; 
	// end inline asm
	// begin inline asm
	mma.sync.aligned.m16n8k8.row.col.f32.f16.f16.f32    { %f11371, %f11372, %f11373, %f11374 },    { %r1, %r2 },            { %r3 },                { %f11371, %f11372, %f11373, %f11374 }; 
	// end inline asm
	// begin inline asm
	mma.sync.aligned.m16n8k8.row.col.f32.f16.f16.f32    { %f11363, %f11364, %f11365, %f11366 },    { %r1, %r2 },            { %r3 },                { %f11363, %f11364, %f11365, %f11366 }; 
	// end inline asm
	// begin inline asm
	mma.sync.aligned.m16n8k8.row.col.f32.f16.f16.f32    { %f11371, %f11372, %f11373, %f11374 },    { %r1, %r2 },            { %r3 },                { %f11371, %f11372, %f11373, %f11374 }; 
	// end inline asm
	// begin inline asm
	mma.sync.aligned.m16n8k8.row.col.f32.f16.f16.f32    { %f11363, %f11364, %f11365, %f11366 },    { %r1, %r2 },            { %r3 },                { %f11363, %f11364, %f11365, %f11366 }; 
	// end inline asm
	// begin inline asm
	mma.sync.aligned.m16n8k8.row.col.f32.f16.f16.f32    { %f11371, %f11372, %f11373, %f11374 },    { %r1, %r2 },            { %r3 },                { %f11371, %f11372, %f11373, %f11374 }; 
	// end inline asm
	// begin inline asm
	mma.sync.aligned.m16n8k8.row.col.f32.f16.f16.f32    { %f11363, %f11364, %f11365, %f11366 },    { %r1, %r2 },            { %r3 },                { %f11363, %f11364, %f11365, %f11366 }; 
	// end inline asm
	// begin inline asm
	mma.sync.aligned.m16n8k8.row.col.f32.f16.f16.f32    { %f11371, %f11372, %f11373, %f11374 },    { %r1, %r2 },            { %r3 },                { %f11371, %f11372, %f11373, %f11374 }; 
	// end inline asm
	// begin inline asm
	mma.sync.aligned.m16n8k8.row.col.f32.f16.f16.f32    { %f11363, %f11364, %f11365, %f11366 },    { %r1, %r2 },            { %r3 },                { %f11363, %f11364, %f11365, %f11366 }; 
	// end inline asm
	// begin inline asm
	mma.sync.aligned.m16n8k8.row.col.f32.f16.f16.f32    { %f11371, %f11372, %f11373, %f11374 },    { %r1, %r2 },            { %r3 },                { %f11371, %f11372, %f11373, %f11374 }; 
	// end inline asm
	// begin inline asm
	mma.sync.aligned.m16n8k8.row.col.f32.f16.f16.f32    { %f11363, %f11364, %f11365, %f11366 },    { %r1, %r2 },            { %r3 },                { %f11363, %f11364, %f11365, %f11366 }; 
	// end inline asm
	// begin inline asm
	mma.sync.aligned.m16n8k8.row.col.f32.f16.f16.f32    { %f11371, %f11372, %f11373, %f11374 },    { %r1, %r2 },            { %r3 },                { %f11371, %f11372, %f11373, %f11374 }; 
	// end inline asm
	// begin inline asm
	mma.sync.aligned.m16n8k8.row.col.f32.f16.f16.f32    { %f11363, %f11364, %f11365, %f11366 },    { %r1, %r2 },            { %r3 },                { %f11363, %f11364, %f11365, %f11366 }; 
	// end inline asm
	// begin inline asm
	mma.sync.aligned.m16n8k8.row.col.f32.f16.f16.f32    { %f11371, %f11372, %f11373, %f11374 },    { %r1, %r2 },            { %r3 },                { %f11371, %f11372, %f11373, %f11374 }; 
	// end inline asm
	// begin inline asm
	mma.sync.aligned.m16n8k8.row.col.f32.f16.f16.f32    { %f11363, %f11364, %f11365, %f11366 },    { %r1, %r2 },            { %r3 },                { %f11363, %f11364, %f11365, %f11366 }; 
	// end inline asm
	// begin inline asm
	mma.sync.aligned.m16n8k8.row.col.f32.f16.f16.f32    { %f11371, %f11372, %f11373, %f11374 },    { %r1, %r2 },            { %r3 },                { %f11371, %f11372, %f11373, %f11374 }; 
	// end inline asm
	// begin inline asm
	mma.sync.aligned.m16n8k8.row.col.f32.f16.f16.f32    { %f11363, %f11364, %f11365, %f11366 },    { %r1, %r2 },            { %r3 },                { %f11363, %f11364, %f11365, %f11366 }; 
	// end inline asm
	// begin inline asm
	mma.sync.aligned.m16n8k8.row.col.f32.f16.f16.f32    { %f11371, %f11372, %f11373, %f11374 },    { %r1, %r2 },            { %r3 },                { %f11371, %f11372, %f11373, %f11374 }; 
	// end inline asm
	// begin inline asm
	mma.sync.aligned.m16n8k8.row.col.f32.f16.f16.f32    { %f11363, %f11364, %f11365, %f11366 },    { %r1, %r2 },            { %r3 },                { %f11363, %f11364, %f11365, %f11366 }; 
	// end inline asm
	// begin inline asm
	mma.sync.aligned.m16n8k8.row.col.f32.f16.f16.f32    { %f11371, %f11372, %f11373, %f11374 },    { %r1, %r2 },            { %r3 },                { %f11371, %f11372, %f11373, %f11374 }; 
	// end inline asm
	// begin inline asm
	mma.sync.aligned.m16n8k8.row.col.f32.f16.f16.f32    { %f11363, %f11364, %f11365, %f11366 },    { %r1, %r2 },            { %r3 },                { %f11363, %f11364, %f11365, %f11366 }; 
	// end inline asm
	// begin inline asm
	mma.sync.aligned.m16n8k8.row.col.f32.f16.f16.f32    { %f11371, %f11372, %f11373, %f11374 },    { %r1, %r2 },            { %r3 },                { %f11371, %f11372, %f11373, %f11374 }; 
	// end inline asm
	// begin inline asm
	mma.sync.aligned.m16n8k8.row.col.f32.f16.f16.f32    { %f11363, %f11364, %f11365, %f11366 },    { %r1, %r2 },            { %r3 },                { %f11363, %f11364, %f11365, %f11366 }; 
	// end inline asm
	// begin inline asm
	mma.sync.aligned.m16n8k8.row.col.f32.f16.f16.f32    { %f11371, %f11372, %f11373, %f11374 },    { %r1, %r2 },            { %r3 },                { %f11371, %f11372, %f11373, %f11374 }; 
	// end inline asm
	// begin inline asm
	mma.sync.aligned.m16n8k8.row.col.f32.f16.f16.f32    { %f11363, %f11364, %f11365, %f11366 },    { %r1, %r2 },            { %r3 },                { %f11363, %f11364, %f11365, %f11366 }; 
	// end inline asm
	// begin inline asm
	mma.sync.aligned.m16n8k8.row.col.f32.f16.f16.f32    { %f11371, %f11372, %f11373, %f11374 },    { %r1, %r2 },            { %r3 },                { %f11371, %f11372, %f11373, %f11374 }; 
	// end inline asm
	// begin inline asm
	mma.sync.aligned.m16n8k8.row.col.f32.f16.f16.f32    { %f11363, %f11364, %f11365, %f11366 },    { %r1, %r2 },            { %r3 },                { %f11363, %f11364, %f11365, %f11366 }; 
	// end inline asm
	// begin inline asm
	mma.sync.aligned.m16n8k8.row.col.f32.f16.f16.f32    { %f11371, %f11372, %f11373, %f11374 },    { %r1, %r2 },            { %r3 },                { %f11371, %f11372, %f11373, %f11374 }; 
	// end inline asm
	// begin inline asm
	mma.sync.aligned.m16n8k8.row.col.f32.f16.f16.f32    { %f11363, %f11364, %f11365, %f11366 },    { %r1, %r2 },            { %r3 },                { %f11363, %f11364, %f11365, %f11366 }; 
	// end inline asm
	// begin inline asm
	mma.sync.aligned.m16n8k8.row.col.f32.f16.f16.f32    { %f11371, %f11372, %f11373, %f11374 },    { %r1, %r2 },            { %r3 },                { %f11371, %f11372, %f11373, %f11374 }; 
	// end inline asm
	// begin inline asm
	mma.sync.aligned.m16n8k8.row.col.f32.f16.f16.f32    { %f11363, %f11364, %f11365, %f11366 },    { %r1, %r2 },            { %r3 },                { %f11363, %f11364, %f11365, %f11366 }; 
	// end inline asm
	// begin inline asm
	mma.sync.aligned.m16n8k8.row.col.f32.f16.f16.f32    { %f11371, %f11372, %f11373, %f11374 },    { %r1, %r2 },            { %r3 },                { %f11371, %f11372, %f11373, %f11374 }; 
	// end inline asm
	// begin inline asm
	mma.sync.aligned.m16n8k8.row.col.f32.f16.f16.f32    { %f11363, %f11364, %f11365, %f11366 },    { %r1, %r2 },            { %r3 },                { %f11363, %f11364, %f11365, %f11366 }; 
	// end inline asm
	// begin inline asm
	mma.sync.aligned.m16n8k8.row.col.f32.f16.f16.f32    { %f11371, %f11372, %f11373, %f11374 },    { %r1, %r2 },            { %r3 },                { %f11371, %f11372, %f11373, %f11374 }; 
	// end inline asm
	// begin inline asm
	mma.sync.aligned.m16n8k8.row.col.f32.f16.f16.f32    { %f11363, %f11364, %f11365, %f11366 },    { %r1, %r2 },            { %r3 },                { %f11363, %f11364, %f11365, %f11366 }; 
	// end inline asm
	// begin inline asm
	mma.sync.aligned.m16n8k8.row.col.f32.f16.f16.f32    { %f11371, %f11372, %f11373, %f11374 },    { %r1, %r2 },            { %r3 },                { %f11371, %f11372, %f11373, %f11374 }; 
	// end inline asm
	// begin inline asm
	mma.sync.aligned.m16n8k8.row.col.f32.f16.f16.f32    { %f11363, %f11364, %f11365, %f11366 },    { %r1, %r2 },            { %r3 },                { %f11363, %f11364, %f11365, %f11366 }; 
	// end inline asm
	// begin inline asm
	mma.sync.aligned.m16n8k8.row.col.f32.f16.f16.f32    { %f11371, %f11372, %f11373, %f11374 },    { %r1, %r2 },            { %r3 },                { %f11371, %f11372, %f11373, %f11374 }; 
	// end inline asm
	// begin inline asm
	mma.sync.aligned.m16n8k8.row.col.f32.f16.f16.f32    { %f11363, %f11364, %f11365, %f11366 },    { %r1, %r2 },            { %r3 },                { %f11363, %f11364, %f11365, %f11366 }; 
	// end inline asm
	// begin inline asm
	mma.sync.aligned.m16n8k8.row.col.f32.f16.f16.f32    { %f11371, %f11372, %f11373, %f11374 },    { %r1, %r2 },            { %r3 },                { %f11371, %f11372, %f11373, %f11374 }; 
	// end inline asm
	// begin inline asm
	mma.sync.aligned.m16n8k8.row.col.f32.f16.f16.f32    { %f11363, %f11364, %f11365, %f11366 },    { %r1, %r2 },            { %r3 },                { %f11363, %f11364, %f11365, %f11366 }; 
	// end inline asm
	// begin inline asm
	mma.sync.aligned.m16n8k8.row.col.f32.f16.f16.f32    { %f11371, %f11372, %f11373, %f11374 },    { %r1, %r2 },            { %r3 },                { %f11371, %f11372, %f11373, %f11374 }; 
	// end inline asm
	// begin inline asm
	mma.sync.aligned.m16n8k8.row.col.f32.f16.f16.f32    { %f11363, %f11364, %f11365, %f11366 },    { %r1, %r2 },            { %r3 },                { %f11363, %f11364, %f11365, %f11366 }; 
	// end inline asm
	// begin inline asm
	mma.sync.aligned.m16n8k8.row.col.f32.f16.f16.f32    { %f11371, %f11372, %f11373, %f11374 },    { %r1, %r2 },            { %r3 },                { %f11371, %f11372, %f11373, %f11374 }; 
	// end inline asm
	// begin inline asm
	mma.sync.aligned.m16n8k8.row.col.f32.f16.f16.f32    { %f11363, %f11364, %f11365, %f11366 },    { %r1, %r2 },            { %r3 },                { %f11363, %f11364, %f11365, %f11366 }; 
	// end inline asm
	// begin inline asm
	mma.sync.aligned.m16n8k8.row.col.f32.f16.f16.f32    { %f11371, %f11372, %f11373, %f11374 },    { %r1, %r2 },            { %r3 },                { %f11371, %f11372, %f11373, %f11374 }; 
	// end inline asm
	// begin inline asm
	mma.sync.aligned.m16n8k8.row.col.f32.f16.f16.f32    { %f11363, %f11364, %f11365, %f11366 },    { %r1, %r2 },            { %r3 },                { %f11363, %f11364, %f11365, %f11366 }; 
	// end inline asm
	// begin inline asm
	mma.sync.aligned.m16n8k8.row.col.f32.f16.f16.f32    { %f11371, %f11372, %f11373, %f11374 },    { %r1, %r2 },            { %r3 },                { %f11371, %f11372, %f11373, %f11374 }; 
	// end inline asm
	// begin inline asm
	mma.sync.aligned.m16n8k8.row.col.f32.f16.f16.f32    { %f11363, %f11364, %f11365, %f11366 },    { %r1, %r2 },            { %r3 },                { %f11363, %f11364, %f11365, %f11366 }; 
	// end inline asm
	// begin inline asm
	mma.sync.aligned.m16n8k8.row.col.f32.f16.f16.f32    { %f11371, %f11372, %f11373, %f11374 },    { %r1, %r2 },            { %r3 },                { %f11371, %f11372, %f11373, %f11374 }; 
	// end inline asm
	// begin inline asm
	mma.sync.aligned.m16n8k8.row.col.f32.f16.f16.f32    { %f11363, %f11364, %f11365, %f11366 },    { %r1, %r2 },            { %r3 },                { %f11363, %f11364, %f11365, %f11366 }; 
	// end inline asm
	// begin inline asm
	mma.sync.aligned.m16n8k8.row.col.f32.f16.f16.f32    { %f11371, %f11372, %f11373, %f11374 },    { %r1, %r2 },            { %r3 },                { %f11371, %f11372, %f11373, %f11374 }; 
	// end inline asm
	// begin inline asm
	mma.sync.aligned.m16n8k8.row.col.f32.f16.f16.f32    { %f11363, %f11364, %f11365, %f11366 },    { %r1, %r2 },            { %r3 },                { %f11363, %f11364, %f11365, %f11366 }; 
	// end inline asm
	// begin inline asm
	mma.sync.aligned.m16n8k8.row.col.f32.f16.f16.f32    { %f11371, %f11372, %f11373, %f11374 },    { %r1, %r2 },            { %r3 },                { %f11371, %f11372, %f11373, %f11374 }; 
	// end inline asm
	// begin inline asm
	mma.sync.aligned.m16n8k8.row.col.f32.f16.f16.f32    { %f11363, %f11364, %f11365, %f11366 },    { %r1, %r2 },            { %r3 },                { %f11363, %f11364, %f11365, %f11366 }; 
	// end inline asm
	// begin inline asm
	mma.sync.aligned.m16n8k8.row.col.f32.f16.f16.f32    { %f11371, %f11372, %f11373, %f11374 },    { %r1, %r2 },            { %r3 },                { %f11371, %f11372, %f11373, %f11374 }; 
	// end inline asm
	// begin inline asm
	mma.sync.aligned.m16n8k8.row.col.f32.f16.f16.f32    { %f11363, %f11364, %f11365, %f11366 },    { %r1, %r2 },            { %r3 },                { %f11363, %f11364, %f11365, %f11366 }; 
	// end inline asm
	// begin inline asm
	mma.sync.aligned.m16n8k8.row.col.f32.f16.f16.f32    { %f11371, %f11372, %f11373, %f11374 },    { %r1, %r2 },            { %r3 },                { %f11371, %f11372, %f11373, %f11374 }; 
	// end inline asm
	// begin inline asm
	mma.sync.aligned.m16n8k8.row.col.f32.f16.f16.f32    { %f11363, %f11364, %f11365, %f11366 },    { %r1, %r2 },            { %r3 },                { %f11363, %f11364, %f11365, %f11366 }; 
	// end inline asm
	// begin inline asm
	mma.sync.aligned.m16n8k8.row.col.f32.f16.f16.f32    { %f11371, %f11372, %f11373, %f11374 },    { %r1, %r2 },            { %r3 },                { %f11371, %f11372, %f11373, %f11374 }; 
	// end inline asm
	// begin inline asm
	mma.sync.aligned.m16n8k8.row.col.f32.f16.f16.f32    { %f11363, %f11364, %f11365, %f11366 },    { %r1, %r2 },            { %r3 },                { %f11363, %f11364, %f11365, %f11366 }; 
	// end inline asm
	// begin inline asm
	mma.sync.aligned.m16n8k8.row.col.f32.f16.f16.f32    { %f11371, %f11372, %f11373, %f11374 },    { %r1, %r2 },            { %r3 },                { %f11371, %f11372, %f11373, %f11374 }; 
	// end inline asm
	// begin inline asm
	mma.sync.aligned.m16n8k8.row.col.f32.f16.f16.f32    { %f11363, %f11364, %f11365, %f11366 },    { %r1, %r2 },            { %r3 },                { %f11363, %f11364, %f11365, %f11366 }; 
	// end inline asm
	// begin inline asm
	mma.sync.aligned.m16n8k8.row.col.f32.f16.f16.f32    { %f11371, %f11372, %f11373, %f11374 },    { %r1, %r2 },            { %r3 },                { %f11371, %f11372, %f11373, %f11374 }; 
	// end inline asm
	// begin inline asm
	mma.sync.aligned.m16n8k8.row.col.f32.f16.f16.f32    { %f11363, %f11364, %f11365, %f11366 },    { %r1, %r2 },            { %r3 },                { %f11363, %f11364, %f11365, %f11366 }; 
	// end inline asm
	// begin inline asm
	mma.sync.aligned.m16n8k8.row.col.f32.f16.f16.f32    { %f11371, %f11372, %f11373, %f11374 },    { %r1, %r2 },            { %r3 },                { %f11371, %f11372, %f11373, %f11374 }; 
	// end inline asm
	// begin inline asm
	mma.sync.aligned.m16n8k8.row.col.f32.f16.f16.f32    { %f11363, %f11364, %f11365, %f11366 },    { %r1, %r2 },            { %r3 },                { %f11363, %f11364, %f11365, %f11366 }; 
	// end inline asm
	// begin inline asm
	mma.sync.aligned.m16n8k8.row.col.f32.f16.f16.f32    { %f11371, %f11372, %f11373, %f11374 },    { %r1, %r2 },            { %r3 },                { %f11371, %f11372, %f11373, %f11374 }; 
	// end inline asm
	// begin inline asm
	mma.sync.aligned.m16n8k8.row.col.f32.f16.f16.f32    { %f11363, %f11364, %f11365, %f11366 },    { %r1, %r2 },            { %r3 },                { %f11363, %f11364, %f11365, %f11366 }; 
	// end inline asm
	// begin inline asm
	mma.sync.aligned.m16n8k8.row.col.f32.f16.f16.f32    { %f11371, %f11372, %f11373, %f11374 },    { %r1, %r2 },            { %r3 },                { %f11371, %f11372, %f11373, %f11374 }; 
	// end inline asm
	// begin inline asm
	mma.sync.aligned.m16n8k8.row.col.f32.f16.f16.f32    { %f11363, %f11364, %f11365, %f11366 },    { %r1, %r2 },            { %r3 },                { %f11363, %f11364, %f11365, %f11366 }; 
	// end inline asm
	// begin inline asm
	mma.sync.aligned.m16n8k8.row.col.f32.f16.f16.f32    { %f11371, %f11372, %f11373, %f11374 },    { %r1, %r2 },            { %r3 },                { %f11371, %f11372, %f11373, %f11374 }; 
	// end inline asm
	// begin inline asm
	mma.sync.aligned.m16n8k8.row.col.f32.f16.f16.f32    { %f11363, %f11364, %f11365, %f11366 },    { %r1, %r2 },            { %r3 },                { %f11363, %f11364, %f11365, %f11366 }; 
	// end inline asm
	// begin inline asm
	mma.sync.aligned.m16n8k8.row.col.f32.f16.f16.f32    { %f11371, %f11372, %f11373, %f11374 },    { %r1, %r2 },            { %r3 },                { %f11371, %f11372, %f11373, %f11374 }; 
	// end inline asm
	// begin inline asm
	mma.sync.aligned.m16n8k8.row.col.f32.f16.f16.f32    { %f11363, %f11364, %f11365, %f11366 },    { %r1, %r2 },            { %r3 },                { %f11363, %f11364, %f11365, %f11366 }; 
	// end inline asm
	// begin inline asm
	mma.sync.aligned.m16n8k8.row.col.f32.f16.f16.f32    { %f11371, %f11372, %f11373, %f11374 },    { %r1, %r2 },            { %r3 },                { %f11371, %f11372, %f11373, %f11374 }; 
	// end inline asm
	// begin inline asm
	mma.sync.aligned.m16n8k8.row.col.f32.f16.f16.f32    { %f11363, %f11364, %f11365, %f11366 },    { %r1, %r2 },            { %r3 },                { %f11363, %f11364, %f11365, %f11366 }; 
	// end inline asm
	// begin inline asm
	mma.sync.aligned.m16n8k8.row.col.f32.f16.f16.f32    { %f11371, %f11372, %f11373, %f11374 },    { %r1, %r2 },            { %r3 },                { %f11371, %f11372, %f11373, %f11374 }; 
	// end inline asm
	// begin inline asm
	mma.sync.aligned.m16n8k8.row.col.f32.f16.f16.f32    { %f11363, %f11364, %f11365, %f11366 },    { %r1, %r2 },            { %r3 },                { %f11363, %f11364, %f11365, %f11366 }; 
	// end inline asm
	// begin inline asm
	mma.sync.aligned.m16n8k8.row.col.f32.f16.f16.f32    { %f11371, %f11372, %f11373, %f11374 },    { %r1, %r2 },            { %r3 },                { %f11371, %f11372, %f11373, %f11374 }; 
	// end inline asm
	// begin inline asm
	mma.sync.aligned.m16n8k8.row.col.f32.f16.f16.f32    { %f11363, %f11364, %f11365, %f11366 },    { %r1, %r2 },            { %r3 },                { %f11363, %f11364, %f11365, %f11366 }; 
	// end inline asm
	// begin inline asm
	mma.sync.aligned.m16n8k8.row.col.f32.f16.f16.f32    { %f11371, %f11372, %f11373, %f11374 },    { %r1, %r2 },            { %r3 },                { %f11371, %f11372, %f11373, %f11374 }; 
	// end inline asm
	// begin inline asm
	mma.sync.aligned.m16n8k8.row.col.f32.f16.f16.f32    { %f11363, %f11364, %f11365, %f11366 },    { %r1, %r2 },            { %r3 },                { %f11363, %f11364, %f11365, %f11366 }; 
	// end inline asm
	// begin inline asm
	mma.sync.aligned.m16n8k8.row.col.f32.f16.f16.f32    { %f11371, %f11372, %f11373, %f11374 },    { %r1, %r2 },            { %r3 },                { %f11371, %f11372, %f11373, %f11374 }; 
	// end inline asm
	// begin inline asm
	mma.sync.aligned.m16n8k8.row.col.f32.f16.f16.f32    { %f11363, %f11364, %f11365, %f11366 },    { %r1, %r2 },            { %r3 },                { %f11363, %f11364, %f11365, %f11366 }; 
	// end inline asm
	// begin inline asm
	mma.sync.aligned.m16n8k8.row.col.f32.f16.f16.f32    { %f11371, %f11372, %f11373, %f11374 },    { %r1, %r2 },            { %r3 },                { %f11371, %f11372, %f11373, %f11374 }; 
	// end inline asm
	// begin inline asm
	mma.sync.aligned.m16n8k8.row.col.f32.f16.f16.f32    { %f11363, %f11364, %f11365, %f11366 },    { %r1, %r2 },            { %r3 },                { %f11363, %f11364, %f11365, %f11366 }; 
	// end inline asm
	// begin inline asm
	mma.sync.aligned.m16n8k8.row.col.f32.f16.f16.f32    { %f11371, %f11372, %f11373, %f11374 },    { %r1, %r2 },            { %r3 },                { %f11371, %f11372, %f11373, %f11374 }; 
	// end inline asm
	// begin inline asm
	mma.sync.aligned.m16n8k8.row.col.f32.f16.f16.f32    { %f11363, %f11364, %f11365, %f11366 },    { %r1, %r2 },            { %r3 },                { %f11363, %f11364, %f11365, %f11366 }; 
	// end inline asm
	// begin inline asm
	mma.sync.aligned.m16n8k8.row.col.f32.f16.f16.f32    { %f11371, %f11372, %f11373, %f11374 },    { %r1, %r2 },            { %r3 },                { %f11371, %f11372, %f11373, %f11374 }; 
	// end inline asm
	// begin inline asm
	mma.sync.aligned.m16n8k8.row.col.f32.f16.f16.f32    { %f11363, %f11364, %f11365, %f11366 },    { %r1, %r2 },            { %r3 },                { %f11363, %f11364, %f11365, %f11366 }; 
	// end inline asm
	// begin inline asm
	mma.sync.aligned.m16n8k8.row.col.f32.f16.f16.f32    { %f11371, %f11372, %f11373, %f11374 },    { %r1, %r2 },            { %r3 },                { %f11371, %f11372, %f11373, %f11374 }; 
	// end inline asm
	// begin inline asm
	mma.sync.aligned.m16n8k8.row.col.f32.f16.f16.f32    { %f11363, %f11364, %f11365, %f11366 },    { %r1, %r2 },            { %r3 },                { %f11363, %f11364, %f11365, %f11366 }; 
	// end inline asm
	// begin inline asm
	mma.sync.aligned.m16n8k8.row.col.f32.f16.f16.f32    { %f11371, %f11372, %f11373, %f11374 },    { %r1, %r2 },            { %r3 },                { %f11371, %f11372, %f11373, %f11374 }; 
	// end inline asm
	// begin inline asm
	mma.sync.aligned.m16n8k8.row.col.f32.f16.f16.f32    { %f11363, %f11364, %f11365, %f11366 },    { %r1, %r2 },            { %r3 },                { %f11363, %f11364, %f11365, %f11366 }; 
	// end inline asm
	// begin inline asm
	mma.sync.aligned.m16n8k8.row.col.f32.f16.f16.f32    { %f11371, %f11372, %f11373, %f11374 },    { %r1, %r2 },            { %r3 },                { %f11371, %f11372, %f11373, %f11374 }; 
	// end inline asm
	// begin inline asm
	mma.sync.aligned.m16n8k8.row.col.f32.f16.f16.f32    { %f11363, %f11364, %f11365, %f11366 },    { %r1, %r2 },            { %r3 },                { %f11363, %f11364, %f11365, %f11366 }; 
	// end inline asm
	// begin inline asm
	mma.sync.aligned.m16n8k8.row.col.f32.f16.f16.f32    { %f11371, %f11372, %f11373, %f11374 },    { %r1, %r2 },            { %r3 },                { %f11371, %f11372, %f11373, %f11374 }; 
	// end inline asm
	// begin inline asm
	mma.sync.aligned.m16n8k8.row.col.f32.f16.f16.f32    { %f11363, %f11364, %f11365, %f11366 },    { %r1, %r2 },            { %r3 },                { %f11363, %f11364, %f11365, %f11366 }; 
	// end inline asm
	// begin inline asm
	mma.sync.aligned.m16n8k8.row.col.f32.f16.f16.f32    { %f11371, %f11372, %f11373, %f11374 },    { %r1, %r2 },            { %r3 },                { %f11371, %f11372, %f11373, %f11374 }; 
	// end inline asm
	// begin inline asm
	mma.sync.aligned.m16n8k8.row.col.f32.f16.f16.f32    { %f11363, %f11364, %f11365, %f11366 },    { %r1, %r2 },            { %r3 },                { %f11363, %f11364, %f11365, %f11366 }; 
	// end inline asm
	// begin inline asm
	mma.sync.aligned.m16n8k8.row.col.f32.f16.f16.f32    { %f11371, %f11372, %f11373, %f11374 },    { %r1, %r2 },            { %r3 },                { %f11371, %f11372, %f11373, %f11374 }; 
	// end inline asm
	// begin inline asm
	mma.sync.aligned.m16n8k8.row.col.f32.f16.f16.f32    { %f11363, %f11364, %f11365, %f11366 },    { %r1, %r2 },            { %r3 },                { %f11363, %f11364, %f11365, %f11366 }; 
	// end inline asm
	// begin inline asm
	mma.sync.aligned.m16n8k8.row.col.f32.f16.f16.f32    { %f11371, %f11372, %f11373, %f11374 },    { %r1, %r2 },            { %r3 },                { %f11371, %f11372, %f11373, %f11374 }; 
	// end inline asm
	// begin inline asm
	mma.sync.aligned.m16n8k8.row.col.f32.f16.f16.f32    { %f11363, %f11364, %f11365, %f11366 },    { %r1, %r2 },            { %r3 },                { %f11363, %f11364, %f11365, %f11366 }; 
	// end inline asm
	// begin inline asm
	mma.sync.aligned.m16n8k8.row.col.f32.f16.f16.f32    { %f11371, %f11372, %f11373, %f11374 },    { %r1, %r2 },            { %r3 },                { %f11371, %f11372, %f11373, %f11374 }; 
	// end inline asm
	// begin inline asm
	mma.sync.aligned.m16n8k8.row.col.f32.f16.f16.f32    { %f11363, %f11364, %f11365, %f11366 },    { %r1, %r2 },            { %r3 },                { %f11363, %f11364, %f11365, %f11366 }; 
	// end inline asm
	// begin inline asm
	mma.sync.aligned.m16n8k8.row.col.f32.f16.f16.f32    { %f11371, %f11372, %f11373, %f11374 },    { %r1, %r2 },            { %r3 },                { %f11371, %f11372, %f11373, %f11374 }; 
	// end inline asm
	// begin inline asm
	mma.sync.aligned.m16n8k8.row.col.f32.f16.f16.f32    { %f11363, %f11364, %f11365, %f11366 },    { %r1, %r2 },            { %r3 },                { %f11363, %f11364, %f11365, %f11366 }; 
	// end inline asm
	// begin inline asm
	mma.sync.aligned.m16n8k8.row.col.f32.f16.f16.f32    { %f11371, %f11372, %f11373, %f11374 },    { %r1, %r2 },            { %r3 },                { %f11371, %f11372, %f11373, %f11374 }; 
	// end inline asm
	// begin inline asm
	mma.sync.aligned.m16n8k8.row.col.f32.f16.f16.f32    { %f11363, %f11364, %f11365, %f11366 },    { %r1, %r2 },            { %r3 },                { %f11363, %f11364, %f11365, %f11366 }; 
	// end inline asm
	// begin inline asm
	mma.sync.aligned.m16n8k8.row.col.f32.f16.f16.f32    { %f11371, %f11372, %f11373, %f11374 },    { %r1, %r2 },            { %r3 },                { %f11371, %f11372, %f11373, %f11374 }; 
	// end inline asm
	// begin inline asm
	mma.sync.aligned.m16n8k8.row.col.f32.f16.f16.f32    { %f11363, %f11364, %f11365, %f11366 },    { %r1, %r2 },            { %r3 },                { %f11363, %f11364, %f11365, %f11366 }; 
	// end inline asm
	// begin inline asm
	mma.sync.aligned.m16n8k8.row.col.f32.f16.f16.f32    { %f11371, %f11372, %f11373, %f11374 },    { %r1, %r2 },            { %r3 },                { %f11371, %f11372, %f11373, %f11374 }; 
	// end inline asm
	// begin inline asm
	mma.sync.aligned.m16n8k8.row.col.f32.f16.f16.f32    { %f11363, %f11364, %f11365, %f11366 },    { %r1, %r2 },            { %r3 },                { %f11363, %f11364, %f11365, %f11366 }; 
	// end inline asm
	// begin inline asm
	mma.sync.aligned.m16n8k8.row.col.f32.f16.f16.f32    { %f11371, %f11372, %f11373, %f11374 },    { %r1, %r2 },            { %r3 },                { %f11371, %f11372, %f11373, %f11374 }; 
	// end inline asm
	// begin inline asm
	mma.sync.aligned.m16n8k8.row.col.f32.f16.f16.f32    { %f11363, %f11364, %f11365, %f11366 },    { %r1, %r2 },            { %r3 },                { %f11363, %f11364, %f11365, %f11366 }; 
	// end inline asm
	// begin inline asm
	mma.sync.aligned.m16n8k8.row.col.f32.f16.f16.f32    { %f11371, %f11372, %f11373, %f11374 },    { %r1, %r2 },            { %r3 },                { %f11371, %f11372, %f11373, %f11374 }; 
	// end inline asm
	// begin inline asm
	mma.sync.aligned.m16n8k8.row.col.f32.f16.f16.f32    { %f11363, %f11364, %f11365, %f11366 },    { %r1, %r2 },            { %r3 },                { %f11363, %f11364, %f11365, %f11366 }; 
	// end inline asm
	// begin inline asm
	mma.sync.aligned.m16n8k8.row.col.f32.f16.f16.f32    { %f11371, %f11372, %f11373, %f11374 },    { %r1, %r2 },            { %r3 },                { %f11371, %f11372, %f11373, %f11374 }; 
	// end inline asm
	// begin inline asm
	mma.sync.aligned.m16n8k8.row.col.f32.f16.f16.f32    { %f11363, %f11364, %f11365, %f11366 },    { %r1, %r2 },            { %r3 },                { %f11363, %f11364, %f11365, %f11366 }; 
	// end inline asm
	// begin inline asm
	mma.sync.aligned.m16n8k8.row.col.f32.f16.f16.f32    { %f11371, %f11372, %f11373, %f11374 },    { %r1, %r2 },            { %r3 },                { %f11371, %f11372, %f11373, %f11374 }; 
	// end inline asm
	// begin inline asm
	mma.sync.aligned.m16n8k8.row.col.f32.f16.f16.f32    { %f11363, %f11364, %f11365, %f11366 },    { %r1, %r2 },            { %r3 },                { %f11363, %f11364, %f11365, %f11366 }; 
	// end inline asm
	// begin inline asm
	mma.sync.aligned.m16n8k8.row.col.f32.f16.f16.f32    { %f11371, %f11372, %f11373, %f11374 },    { %r1, %r2 },            { %r3 },                { %f11371, %f11372, %f11373, %f11374 }; 
	// end inline asm
	// begin inline asm
	mma.sync.aligned.m16n8k8.row.col.f32.f16.f16.f32    { %f11363, %f11364, %f11365, %f11366 },    { %r1, %r2 },            { %r3 },                { %f11363, %f11364, %f11365, %f11366 }; 
	// end inline asm
	// begin inline asm
	mma.sync.aligned.m16n8k8.row.col.f32.f16.f16.f32    { %f11371, %f11372, %f11373, %f11374 },    { %r1, %r2 },            { %r3 },                { %f11371, %f11372, %f11373, %f11374 }; 
	// end inline asm
	// begin inline asm
	mma.sync.aligned.m16n8k8.row.col.f32.f16.f16.f32    { %f11363, %f11364, %f11365, %f11366 },    { %r1, %r2 },            { %r3 },                { %f11363, %f11364, %f11365, %f11366 }; 
	// end inline asm
	// begin inline asm
	mma.sync.aligned.m16n8k8.row.col.f32.f16.f16.f32    { %f11371, %f11372, %f11373, %f11374 },    { %r1, %r2 },            { %r3 },                { %f11371, %f11372, %f11373, %f11374 }; 
	// end inline asm
	// begin inline asm
	mma.sync.aligned.m16n8k8.row.col.f32.f16.f16.f32    { %f11363, %f11364, %f11365, %f11366 },    { %r1, %r2 },            { %r3 },                { %f11363, %f11364, %f11365, %f11366 }; 
	// end inline asm
	// begin inline asm
	mma.sync.aligned.m16n8k8.row.col.f32.f16.f16.f32    { %f11371, %f11372, %f11373, %f11374 },    { %r1, %r2 },            { %r3 },                { %f11371, %f11372, %f11373, %f11374 }; 
	// end inline asm
	// begin inline asm
	mma.sync.aligned.m16n8k8.row.col.f32.f16.f16.f32    { %f11363, %f11364, %f11365, %f11366 },    { %r1, %r2 },            { %r3 },                { %f11363, %f11364, %f11365, %f11366 }; 
	// end inline asm
	// begin inline asm
	mma.sync.aligned.m16n8k8.row.col.f32.f16.f16.f32    { %f11371, %f11372, %f11373, %f11374 },    { %r1, %r2 },            { %r3 },                { %f11371, %f11372, %f11373, %f11374 }; 
	// end inline asm
	// begin inline asm
	mma.sync.aligned.m16n8k8.row.col.f32.f16.f16.f32    { %f11363, %f11364, %f11365, %f11366 },    { %r1, %r2 },            { %r3 },                { %f11363, %f11364, %f11365, %f11366 }; 
	// end inline asm
	// begin inline asm
	mma.sync.aligned.m16n8k8.row.col.f32.f16.f16.f32    { %f11371, %f11372, %f11373, %f11374 },    { %r1, %r2 },            { %r3 },                { %f11371, %f11372, %f11373, %f11374 }; 
	// end inline asm
	// begin inline asm
	mma.sync.aligned.m16n8k8.row.col.f32.f16.f16.f32    { %f11363, %f11364, %f11365, %f11366 },    { %r1, %r2 },            { %r3 },                { %f11363, %f11364, %f11365, %f11366 }; 
	// end inline asm
	// begin inline asm
	mma.sync.aligned.m16n8k8.row.col.f32.f16.f16.f32    { %f11371, %f11372, %f11373, %f11374 },    { %r1, %r2 },            { %r3 },                { %f11371, %f11372, %f11373, %f11374 }; 
	// end inline asm
	// begin inline asm
	mma.sync.aligned.m16n8k8.row.col.f32.f16.f16.f32    { %f11363, %f11364, %f11365, %f11366 },    { %r1, %r2 },            { %r3 },                { %f11363, %f11364, %f11365, %f11366 }; 
	// end inline asm
	// begin inline asm
	mma.sync.aligned.m16n8k8.row.col.f32.f16.f16.f32    { %f11371, %f11372, %f11373, %f11374 },    { %r1, %r2 },            { %r3 },                { %f11371, %f11372, %f11373, %f11374 }; 
	// end inline asm
	// begin inline asm
	mma.sync.aligned.m16n8k8.row.col.f32.f16.f16.f32    { %f11363, %f11364, %f11365, %f11366 },    { %r1, %r2 },            { %r3 },                { %f11363, %f11364, %f11365, %f11366 }; 
	// end inline asm
	// begin inline asm
	mma.sync.aligned.m16n8k8.row.col.f32.f16.f16.f32    { %f11371, %f11372, %f11373, %f11374 },    { %r1, %r2 },            { %r3 },                { %f11371, %f11372, %f11373, %f11374 }; 
	// end inline asm
	// begin inline asm
	mma.sync.aligned.m16n8k8.row.col.f32.f16.f16.f32    { %f11363, %f11364, %f11365, %f11366 },    { %r1, %r2 },            { %r3 },                { %f11363, %f11364, %f11365, %f11366 }; 
	// end inline asm
	// begin inline asm
	mma.sync.aligned.m16n8k8.row.col.f32.f16.f16.f32    { %f11371, %f11372, %f11373, %f11374 },    { %r1, %r2 },            { %r3 },                { %f11371, %f11372, %f11373, %f11374 }; 
	// end inline asm
	// begin inline asm
	mma.sync.aligned.m16n8k8.row.col.f32.f16.f16.f32    { %f11363, %f11364, %f11365, %f11366 },    { %r1, %r2 },            { %r3 },                { %f11363, %f11364, %f11365, %f11366 }; 
	// end inline asm
	// begin inline asm
	mma.sync.aligned.m16n8k8.row.col.f32.f16.f16.f32    { %f11371, %f11372, %f11373, %f11374 },    { %r1, %r2 },            { %r3 },                { %f11371, %f11372, %f11373, %f11374 }; 
	// end inline asm
	// begin inline asm
	mma.sync.aligned.m16n8k8.row.col.f32.f16.f16.f32    { %f11363, %f11364, %f11365, %f11366 },    { %r1, %r2 },            { %r3 },                { %f11363, %f11364, %f11365, %f11366 }; 
	// end inline asm
	// begin inline asm
	mma.sync.aligned.m16n8k8.row.col.f32.f16.f16.f32    { %f11371, %f11372, %f11373, %f11374 },    { %r1, %r2 },            { %r3 },                { %f11371, %f11372, %f11373, %f11374 }; 
	// end inline asm
	// begin inline asm
	mma.sync.aligned.m16n8k8.row.col.f32.f16.f16.f32    { %f11363, %f11364, %f11365, %f11366 },    { %r1, %r2 },            { %r3 },                { %f11363, %f11364, %f11365, %f11366 }; 
	// end inline asm
	// begin inline asm
	mma.sync.aligned.m16n8k8.row.col.f32.f16.f16.f32    { %f11371, %f11372, %f11373, %f11374 },    { %r1, %r2 },            { %r3 },                { %f11371, %f11372, %f11373, %f11374 }; 
	// end inline asm
	// begin inline asm
	mma.sync.aligned.m16n8k8.row.col.f32.f16.f16.f32    { %f11363, %f11364, %f11365, %f11366 },    { %r1, %r2 },            { %r3 },                { %f11363, %f11364, %f11365, %f11366 }; 
	// end inline asm
	// begin inline asm
	mma.sync.aligned.m16n8k8.row.col.f32.f16.f16.f32    { %f11371, %f11372, %f11373, %f11374 },    { %r1, %r2 },            { %r3 },                { %f11371, %f11372, %f11373, %f11374 }; 
	// end inline asm
	// begin inline asm
	mma.sync.aligned.m16n8k8.row.col.f32.f16.f16.f32    { %f11363, %f11364, %f11365, %f11366 },    { %r1, %r2 },            { %r3 },                { %f11363, %f11364, %f11365, %f11366 }; 
	// end inline asm
	// begin inline asm
	mma.sync.aligned.m16n8k8.row.col.f32.f16.f16.f32    { %f11371, %f11372, %f11373, %f11374 },    { %r1, %r2 },            { %r3 },                { %f11371, %f11372, %f11373, %f11374 }; 
	// end inline asm
	// begin inline asm
	mma.sync.aligned.m16n8k8.row.col.f32.f16.f16.f32    { %f11363, %f11364, %f11365, %f11366 },    { %r1, %r2 },            { %r3 },                { %f11363, %f11364, %f11365, %f11366 }; 
	// end inline asm
	// begin inline asm
	mma.sync.aligned.m16n8k8.row.col.f32.f16.f16.f32    { %f11371, %f11372, %f11373, %f11374 },    { %r1, %r2 },            { %r3 },                { %f11371, %f11372, %f11373, %f11374 }; 
	// end inline asm
	// begin inline asm
	mma.sync.aligned.m16n8k8.row.col.f32.f16.f16.f32    { %f11363, %f11364, %f11365, %f11366 },    { %r1, %r2 },            { %r3 },                { %f11363, %f11364, %f11365, %f11366 }; 
	// end inline asm
	// begin inline asm
	mma.sync.aligned.m16n8k8.row.col.f32.f16.f16.f32    { %f11371, %f11372, %f11373, %f11374 },    { %r1, %r2 },            { %r3 },                { %f11371, %f11372, %f11373, %f11374 }; 
	// end inline asm
	// begin inline asm
	mma.sync.aligned.m16n8k8.row.col.f32.f16.f16.f32    { %f11363, %f11364, %f11365, %f11366 },    { %r1, %r2 },            { %r3 },                { %f11363, %f11364, %f11365, %f11366 }; 
	// end inline asm
	// begin inline asm
	mma.sync.aligned.m16n8k8.row.col.f32.f16.f16.f32    { %f11371, %f11372, %f11373, %f11374 },    { %r1, %r2 },            { %r3 },                { %f11371, %f11372, %f11373, %f11374 }; 
	// end inline asm
	// begin inline asm
	mma.sync.aligned.m16n8k8.row.col.f32.f16.f16.f32    { %f11363, %f11364, %f11365, %f11366 },    { %r1, %r2 },            { %r3 },                { %f11363, %f11364, %f11365, %f11366 }; 
	// end inline asm
	// begin inline asm
	mma.sync.aligned.m16n8k8.row.col.f32.f16.f16.f32    { %f11371, %f11372, %f11373, %f11374 },    { %r1, %r2 },            { %r3 },                { %f11371, %f11372, %f11373, %f11374 }; 
	// end inline asm
	// begin inline asm
	mma.sync.aligned.m16n8k8.row.col.f32.f16.f16.f32    { %f11363, %f11364, %f11365, %f11366 },    { %r1, %r2 },            { %r3 },                { %f11363, %f11364, %f11365, %f11366 }; 
	// end inline asm
	// begin inline asm
	mma.sync.aligned.m16n8k8.row.col.f32.f16.f16.f32    { %f11371, %f11372, %f11373, %f11374 },    { %r1, %r2 },            { %r3 },                { %f11371, %f11372, %f11373, %f11374 }; 
	// end inline asm
	// begin inline asm
	mma.sync.aligned.m16n8k8.row.col.f32.f16.f16.f32    { %f11363, %f11364, %f11365, %f11366 },    { %r1, %r2 },            { %r3 },                { %f11363, %f11364, %f11365, %f11366 }; 
	// end inline asm
	// begin inline asm
	mma.sync.aligned.m16n8k8.row.col.f32.f16.f16.f32    { %f11371, %f11372, %f11373, %f11374 },    { %r1, %r2 },            { %r3 },                { %f11371, %f11372, %f11373, %f11374 }; 
	// end inline asm
	// begin inline asm
	mma.sync.aligned.m16n8k8.row.col.f32.f16.f16.f32    { %f11363, %f11364, %f11365, %f11366 },    { %r1, %r2 },            { %r3 },                { %f11363, %f11364, %f11365, %f11366 }; 
	// end inline asm
	// begin inline asm
	mma.sync.aligned.m16n8k8.row.col.f32.f16.f16.f32    { %f11371, %f11372, %f11373, %f11374 },    { %r1, %r2 },            { %r3 },                { %f11371, %f11372, %f11373, %f11374 }; 
	// end inline asm
	// begin inline asm
	mma.sync.aligned.m16n8k8.row.col.f32.f16.f16.f32    { %f11363, %f11364, %f11365, %f11366 },    { %r1, %r2 },            { %r3 },                { %f11363, %f11364, %f11365, %f11366 }; 
	// end inline asm
	// begin inline asm
	mma.sync.aligned.m16n8k8.row.col.f32.f16.f16.f32    { %f11371, %f11372, %f11373, %f11374 },    { %r1, %r2 },            { %r3 },                { %f11371, %f11372, %f11373, %f11374 }; 
	// end inline asm
	// begin inline asm
	mma.sync.aligned.m16n8k8.row.col.f32.f16.f16.f32    { %f11363, %f11364, %f11365, %f11366 },    { %r1, %r2 },            { %r3 },                { %f11363, %f11364, %f11365, %f11366 }; 
	// end inline asm
	// begin inline asm
	mma.sync.aligned.m16n8k8.row.col.f32.f16.f16.f32    { %f11371, %f11372, %f11373, %f11374 },    { %r1, %r2 },            { %r3 },                { %f11371, %f11372, %f11373, %f11374 }; 
	// end inline asm
	// begin inline asm
	mma.sync.aligned.m16n8k8.row.col.f32.f16.f16.f32    { %f11363, %f11364, %f11365, %f11366 },    { %r1, %r2 },            { %r3 },                { %f11363, %f11364, %f11365, %f11366 }; 
	// end inline asm
	// begin inline asm
	mma.sync.aligned.m16n8k8.row.col.f32.f16.f16.f32    { %f11371, %f11372, %f11373, %f11374 },    { %r1, %r2 },            { %r3 },                { %f11371, %f11372, %f11373, %f11374 }; 
	// end inline asm
	// begin inline asm
	mma.sync.aligned.m16n8k8.row.col.f32.f16.f16.f32    { %f11363, %f11364, %f11365, %f11366 },    { %r1, %r2 },            { %r3 },                { %f11363, %f11364, %f11365, %f11366 }; 
	// end inline asm
	// begin inline asm
	mma.sync.aligned.m16n8k8.row.col.f32.f16.f16.f32    { %f11371, %f11372, %f11373, %f11374 },    { %r1, %r2 },            { %r3 },                { %f11371, %f11372, %f11373, %f11374 }; 
	// end inline asm
	// begin inline asm
	mma.sync.aligned.m16n8k8.row.col.f32.f16.f16.f32    { %f11363, %f11364, %f11365, %f11366 },    { %r1, %r2 },            { %r3 },                { %f11363, %f11364, %f11365, %f11366 }; 
	// end inline asm
	// begin inline asm
	mma.sync.aligned.m16n8k8.row.col.f32.f16.f16.f32    { %f11371, %f11372, %f11373, %f11374 },    { %r1, %r2 },            { %r3 },                { %f11371, %f11372, %f11373, %f11374 }; 
	// end inline asm
	// begin inline asm
	mma.sync.aligned.m16n8k8.row.col.f32.f16.f16.f32    { %f11363, %f11364, %f11365, %f11366 },    { %r1, %r2 },            { %r3 },                { %f11363, %f11364, %f11365, %f11366 }; 
	// end inline asm
	// begin inline asm
	mma.sync.aligned.m16n8k8.row.col.f32.f16.f16.f32    { %f11371, %f11372, %f11373, %f11374 },    { %r1, %r2 },            { %r3 },                { %f11371, %f11372, %f11373, %f11374 }; 
	// end inline asm
	// begin inline asm
	mma.sync.aligned.m16n8k8.row.col.f32.f16.f16.f32    { %f11363, %f11364, %f11365, %f11366 },    { %r1, %r2 },            { %r3 },                { %f11363, %f11364, %f11365, %f11366 }; 
	// end inline asm
	// begin inline asm
	mma.sync.aligned.m16n8k8.row.col.f32.f16.f16.f32    { %f11371, %f11372, %f11373, %f11374 },    { %r1, %r2 },            { %r3 },                { %f11371, %f11372, %f11373, %f11374 }; 
	// end inline asm
	// begin inline asm
	mma.sync.aligned.m16n8k8.row.col.f32.f16.f16.f32    { %f11363, %f11364, %f11365, %f11366 },    { %r1, %r2 },            { %r3 },                { %f11363, %f11364, %f11365, %f11366 }; 
	// end inline asm
	// begin inline asm
	mma.sync.aligned.m16n8k8.row.col.f32.f16.f16.f32    { %f11371, %f11372, %f11373, %f11374 },    { %r1, %r2 },            { %r3 },                { %f11371, %f11372, %f11373, %f11374 }; 
	// end inline asm
	// begin inline asm
	mma.sync.aligned.m16n8k8.row.col.f32.f16.f16.f32    { %f11363, %f11364, %f11365, %f11366 },    { %r1, %r2 },            { %r3 },                { %f11363, %f11364, %f11365, %f11366 }; 
	// end inline asm
	// begin inline asm
	mma.sync.aligned.m16n8k8.row.col.f32.f16.f16.f32    { %f11371, %f11372, %f11373, %f11374 },    { %r1, %r2 },            { %r3 },                { %f11371, %f11372, %f11373, %f11374 }; 
	// end inline asm
	// begin inline asm
	mma.sync.aligned.m16n8k8.row.col.f32.f16.f16.f32    { %f11363, %f11364, %f11365, %f11366 },    { %r1, %r2 },            { %r3 },                { %f11363, %f11364, %f11365, %f11366 }; 
	// end inline asm
	// begin inline asm
	mma.sync.aligned.m16n8k8.row.col.f32.f16.f16.f32    { %f11371, %f11372, %f11373, %f11374 },    { %r1, %r2 },            { %r3 },                { %f11371, %f11372, %f11373, %f11374 }; 
	// end inline asm
	// begin inline asm
	mma.sync.aligned.m16n8k8.row.col.f32.f16.f16.f32    { %f11363, %f11364, %f11365, %f11366 },    { %r1, %r2 },            { %r3 },                { %f11363, %f11364, %f11365, %f11366 }; 
	// end inline asm
	// begin inline asm
	mma.sync.aligned.m16n8k8.row.col.f32.f16.f16.f32    { %f11371, %f11372, %f11373, %f11374 },    { %r1, %r2 },            { %r3 },                { %f11371, %f11372, %f11373, %f11374 }; 
	// end inline asm
	// begin inline asm
	mma.sync.aligned.m16n8k8.row.col.f32.f16.f16.f32    { %f11363, %f11364, %f11365, %f11366 },    { %r1, %r2 },            { %r3 },                { %f11363, %f11364, %f11365, %f11366 }; 
	// end inline asm
	// begin inline asm
	mma.sync.aligned.m16n8k8.row.col.f32.f16.f16.f32    { %f11371, %f11372, %f11373, %f11374 },    { %r1, %r2 },            { %r3 },                { %f11371, %f11372, %f11373, %f11374 }; 
	// end inline asm
	// begin inline asm
	mma.sync.aligned.m16n8k8.row.col.f32.f16.f16.f32    { %f11363, %f11364, %f11365, %f11366 },    { %r1, %r2 },            { %r3 },                { %f11363, %f11364, %f11365, %f11366 }; 
	// end inline asm
	// begin inline asm
	mma.sync.aligned.m16n8k8.row.col.f32.f16.f16.f32    { %f11371, %f11372, %f11373, %f11374 },    { %r1, %r2 },            { %r3 },                { %f11371, %f11372, %f11373, %f11374 }; 
	// end inline asm
	// begin inline asm
	mma.sync.aligned.m16n8k8.row.col.f32.f16.f16.f32    { %f11363, %f11364, %f11365, %f11366 },    { %r1, %r2 },            { %r3 },                { %f11363, %f11364, %f11365, %f11366 }; 
	// end inline asm
	// begin inline asm
	mma.sync.aligned.m16n8k8.row.col.f32.f16.f16.f32    { %f11371, %f11372, %f11373, %f11374 },    { %r1, %r2 },            { %r3 },                { %f11371, %f11372, %f11373, %f11374 }; 
	// end inline asm
	// begin inline asm
	mma.sync.aligned.m16n8k8.row.col.f32.f16.f16.f32    { %f11363, %f11364, %f11365, %f11366 },    { %r1, %r2 },            { %r3 },                { %f11363, %f11364, %f11365, %f11366 }; 
	// end inline asm
	// begin inline asm
	mma.sync.aligned.m16n8k8.row.col.f32.f16.f16.f32    { %f11371, %f11372, %f11373, %f11374 },    { %r1, %r2 },            { %r3 },                { %f11371, %f11372, %f11373, %f11374 }; 
	// end inline asm
	// begin inline asm
	mma.sync.aligned.m16n8k8.row.col.f32.f16.f16.f32    { %f11363, %f11364, %f11365, %f11366 },    { %r1, %r2 },            { %r3 },                { %f11363, %f11364, %f11365, %f11366 }; 
	// end inline asm
	// begin inline asm
	mma.sync.aligned.m16n8k8.row.col.f32.f16.f16.f32    { %f11371, %f11372, %f11373, %f11374 },    { %r1, %r2 },            { %r3 },                { %f11371, %f11372, %f11373, %f11374 }; 
	// end inline asm
	// begin inline asm
	mma.sync.aligned.m16n8k8.row.col.f32.f16.f16.f32    { %f11363, %f11364, %f11365, %f11366 },    { %r1, %r2 },            { %r3 },                { %f11363, %f11364, %f11365, %f11366 }; 
	// end inline asm
	// begin inline asm
	mma.sync.aligned.m16n8k8.row.col.f32.f16.f16.f32    { %f11371, %f11372, %f11373, %f11374 },    { %r1, %r2 },            { %r3 },                { %f11371, %f11372, %f11373, %f11374 }; 
	// end inline asm
	// begin inline asm
	mma.sync.aligned.m16n8k8.row.col.f32.f16.f16.f32    { %f11363, %f11364, %f11365, %f11366 },    { %r1, %r2 },            { %r3 },                { %f11363, %f11364, %f11365, %f11366 }; 
	// end inline asm
	// begin inline asm
	mma.sync.aligned.m16n8k8.row.col.f32.f16.f16.f32    { %f11371, %f11372, %f11373, %f11374 },    { %r1, %r2 },            { %r3 },                { %f11371, %f11372, %f11373, %f11374 }; 
	// end inline asm
	// begin inline asm
	mma.sync.aligned.m16n8k8.row.col.f32.f16.f16.f32    { %f11363, %f11364, %f11365, %f11366 },    { %r1, %r2 },            { %r3 },                { %f11363, %f11364, %f11365, %f11366 }; 
	// end inline asm
	// begin inline asm
	mma.sync.aligned.m16n8k8.row.col.f32.f16.f16.f32    { %f11371, %f11372, %f11373, %f11374 },    { %r1, %r2 },            { %r3 },                { %f11371, %f11372, %f11373, %f11374 }; 
	// end inline asm
	// begin inline asm
	mma.sync.aligned.m16n8k8.row.col.f32.f16.f16.f32    { %f11363, %f11364, %f11365, %f11366 },    { %r1, %r2 },            { %r3 },                { %f11363, %f11364, %f11365, %f11366 }; 
	// end inline asm
	// begin inline asm
	mma.sync.aligned.m16n8k8.row.col.f32.f16.f16.f32    { %f11371, %f11372, %f11373, %f11374 },    { %r1, %r2 },            { %r3 },                { %f11371, %f11372, %f11373, %f11374 }; 
	// end inline asm
	// begin inline asm
	mma.sync.aligned.m16n8k8.row.col.f32.f16.f16.f32    { %f11363, %f11364, %f11365, %f11366 },    { %r1, %r2 },            { %r3 },                { %f11363, %f11364, %f11365, %f11366 }; 
	// end inline asm
	// begin inline asm
	mma.sync.aligned.m16n8k8.row.col.f32.f16.f16.f32    { %f11371, %f11372, %f11373, %f11374 },    { %r1, %r2 },            { %r3 },                { %f11371, %f11372, %f11373, %f11374 }; 
	// end inline asm
	// begin inline asm
	mma.sync.aligned.m16n8k8.row.col.f32.f16.f16.f32    { %f11363, %f11364, %f11365, %f11366 },    { %r1, %r2 },            { %r3 },                { %f11363, %f11364, %f11365, %f11366 }; 
	// end inline asm
	// begin inline asm
	mma.sync.aligned.m16n8k8.row.col.f32.f16.f16.f32    { %f11371, %f11372, %f11373, %f11374 },    { %r1, %r2 },            { %r3 },                { %f11371, %f11372, %f11373, %f11374 }; 
	// end inline asm
	// begin inline asm
	mma.sync.aligned.m16n8k8.row.col.f32.f16.f16.f32    { %f11363, %f11364, %f11365, %f11366 },    { %r1, %r2 },            { %r3 },                { %f11363, %f11364, %f11365, %f11366 }; 
	// end inline asm
	// begin inline asm
	mma.sync.aligned.m16n8k8.row.col.f32.f16.f16.f32    { %f11371, %f11372, %f11373, %f11374 },    { %r1, %r2 },            { %r3 },                { %f11371, %f11372, %f11373, %f11374 }; 
	// end inline asm
	// begin inline asm
	mma.sync.aligned.m16n8k8.row.col.f32.f16.f16.f32    { %f11363, %f11364, %f11365, %f11366 },    { %r1, %r2 },            { %r3 },                { %f11363, %f11364, %f11365, %f11366 }; 
	// end inline asm
	// begin inline asm
	mma.sync.aligned.m16n8k8.row.col.f32.f16.f16.f32    { %f11371, %f11372, %f11373, %f11374 },    { %r1, %r2 },            { %r3 },                { %f11371, %f11372, %f11373, %f11374 }; 
	// end inline asm
	// begin inline asm
	mma.sync.aligned.m16n8k8.row.col.f32.f16.f16.f32    { %f11363, %f11364, %f11365, %f11366 },    { %r1, %r2 },            { %r3 },                { %f11363, %f11364, %f11365, %f11366 }; 
	// end inline asm
	// begin inline asm
	mma.sync.aligned.m16n8k8.row.col.f32.f16.f16.f32    { %f11371, %f11372, %f11373, %f11374 },    { %r1, %r2 },            { %r3 },                { %f11371, %f11372, %f11373, %f11374 }; 
	// end inline asm
	// begin inline asm
	mma.sync.aligned.m16n8k8.row.col.f32.f16.f16.f32    { %f11363, %f11364, %f11365, %f11366 },    { %r1, %r2 },            { %r3 },                { %f11363, %f11364, %f11365, %f11366 }; 
	// end inline asm
	// begin inline asm
	mma.sync.aligned.m16n8k8.row.col.f32.f16.f16.f32    { %f11371, %f11372, %f11373, %f11374 },    { %r1, %r2 },            { %r3 },                { %f11371, %f11372, %f11373, %f11374 }; 
	// end inline asm
	// begin inline asm
	mma.sync.aligned.m16n8k8.row.col.f32.f16.f16.f32    { %f11363, %f11364, %f11365, %f11366 },    { %r1, %r2 },            { %r3 },                { %f11363, %f11364, %f11365, %f11366 }; 
	// end inline asm
	// begin inline asm
	mma.sync.aligned.m16n8k8.row.col.f32.f16.f16.f32    { %f11371, %f11372, %f11373, %f11374 },    { %r1, %r2 },            { %r3 },                { %f11371, %f11372, %f11373, %f11374 }; 
	// end inline asm
	// begin inline asm
	mma.sync.aligned.m16n8k8.row.col.f32.f16.f16.f32    { %f11363, %f11364, %f11365, %f11366 },    { %r1, %r2 },            { %r3 },                { %f11363, %f11364, %f11365, %f11366 }; 
	// end inline asm
	// begin inline asm
	mma.sync.aligned.m16n8k8.row.col.f32.f16.f16.f32    { %f11371, %f11372, %f11373, %f11374 },    { %r1, %r2 },            { %r3 },                { %f11371, %f11372, %f11373, %f11374 }; 
	// end inline asm
	// begin inline asm
	mma.sync.aligned.m16n8k8.row.col.f32.f16.f16.f32    { %f11363, %f11364, %f11365, %f11366 },    { %r1, %r2 },            { %r3 },                { %f11363, %f11364, %f11365, %f11366 }; 
	// end inline asm
	// begin inline asm
	mma.sync.aligned.m16n8k8.row.col.f32.f16.f16.f32    { %f11371, %f11372, %f11373, %f11374 },    { %r1, %r2 },            { %r3 },                { %f11371, %f11372, %f11373, %f11374 }; 
	// end inline asm
	// begin inline asm
	mma.sync.aligned.m16n8k8.row.col.f32.f16.f16.f32    { %f11363, %f11364, %f11365, %f11366 },    { %r1, %r2 },            { %r3 },                { %f11363, %f11364, %f11365, %f11366 }; 
	// end inline asm
	// begin inline asm
	mma.sync.aligned.m16n8k8.row.col.f32.f16.f16.f32    { %f11371, %f11372, %f11373, %f11374 },    { %r1, %r2 },            { %r3 },                { %f11371, %f11372, %f11373, %f11374 }; 
	// end inline asm
	// begin inline asm
	mma.sync.aligned.m16n8k8.row.col.f32.f16.f16.f32    { %f11363, %f11364, %f11365, %f11366 },    { %r1, %r2 },            { %r3 },                { %f11363, %f11364, %f11365, %f11366 }; 
	// end inline asm
	// begin inline asm
	mma.sync.aligned.m16n8k8.row.col.f32.f16.f16.f32    { %f11371, %f11372, %f11373, %f11374 },    { %r1, %r2 },            { %r3 },                { %f11371, %f11372, %f11373, %f11374 }; 
	// end inline asm
	// begin inline asm
	mma.sync.aligned.m16n8k8.row.col.f32.f16.f16.f32    { %f11363, %f11364, %f11365, %f11366 },    { %r1, %r2 },            { %r3 },                { %f11363, %f11364, %f11365, %f11366 }; 
	// end inline asm
	// begin inline asm
	mma.sync.aligned.m16n8k8.row.col.f32.f16.f16.f32    { %f11371, %f11372, %f11373, %f11374 },    { %r1, %r2 },            { %r3 },                { %f11371, %f11372, %f11373, %f11374 }; 
	// end inline asm
	// begin inline asm
	mma.sync.aligned.m16n8k8.row.col.f32.f16.f16.f32    { %f11363, %f11364, %f11365, %f11366 },    { %r1, %r2 },            { %r3 },                { %f11363, %f11364, %f11365, %f11366 }; 
	// end inline asm
	// begin inline asm
	mma.sync.aligned.m16n8k8.row.col.f32.f16.f16.f32    { %f11371, %f11372, %f11373, %f11374 },    { %r1, %r2 },            { %r3 },                { %f11371, %f11372, %f11373, %f11374 }; 
	// end inline asm
	// begin inline asm
	mma.sync.aligned.m16n8k8.row.col.f32.f16.f16.f32    { %f11363, %f11364, %f11365, %f11366 },    { %r1, %r2 },            { %r3 },                { %f11363, %f11364, %f11365, %f11366 }; 
	// end inline asm
	// begin inline asm
	mma.sync.aligned.m16n8k8.row.col.f32.f16.f16.f32    { %f11371, %f11372, %f11373, %f11374 },    { %r1, %r2 },            { %r3 },                { %f11371, %f11372, %f11373, %f11374 }; 
	// end inline asm
	// begin inline asm
	mma.sync.aligned.m16n8k8.row.col.f32.f16.f16.f32    { %f11363, %f11364, %f11365, %f11366 },    { %r1, %r2 },            { %r3 },                { %f11363, %f11364, %f11365, %f11366 }; 
	// end inline asm
	// begin inline asm
	mma.sync.aligned.m16n8k8.row.col.f32.f16.f16.f32    { %f11371, %f11372, %f11373, %f11374 },    { %r1, %r2 },            { %r3 },                { %f11371, %f11372, %f11373, %f11374 }; 
	// end inline asm
	mov.f32 	%f17044, %f11364;
	mov.f32 	%f17046, %f11366;
	mov.f32 	%f17043, %f11363;
	mov.f32 	%f17045, %f11365;
	// begin inline asm
	mma.sync.aligned.m16n8k8.row.col.f32.f16.f16.f32    { %f17043, %f17044, %f17045, %f17046 },    { %r1, %r2 },            { %r3 },                { %f17043, %f17044, %f17045, %f17046 }; 
	// end inline asm
	mov.f32 	%f17051, %f11371;
	mov.f32 	%f17053, %f11373;
	mov.f32 	%f17052, %f11372;
	mov.f32 	%f17054, %f11374;
	// begin inline asm
	mma.sync.aligned.m16n8k8.row.col.f32.f16.f16.f32    { %f17051, %f17052, %f17053, %f17054 },    { %r1, %r2 },            { %r3 },                { %f17051, %f17052, %f17053, %f17054 }; 
	// end inline asm
	// begin inline asm
	mma.sync.aligned.m16n8k8.row.col.f32.f16.f16.f32    { %f17043, %f17044, %f17045, %f17046 },    { %r1, %r2 },            { %r3 },                { %f17043, %f17044, %f17045, %f17046 }; 
	// end inline asm
	// begin inline asm
	mma.sync.aligned.m16n8k8.row.col.f32.f16.f16.f32    { %f17051, %f17052, %f17053, %f17054 },    { %r1, %r2 },            { %r3 },                { %f17051, %f17052, %f17053, %f17054 }; 
	// end inline asm
	// begin inline asm
	mma.sync.aligned.m16n8k8.row.col.f32.f16.f16.f32    { %f17043, %f17044, %f17045, %f17046 },    { %r1, %r2 },            { %r3 },                { %f17043, %f17044, %f17045, %f17046 }; 
	// end inline asm
	// begin inline asm
	mma.sync.aligned.m16n8k8.row.col.f32.f16.f16.f32    { %f17051, %f17052, %f17053, %f17054 },    { %r1, %r2 },            { %r3 },                { %f17051, %f17052, %f17053, %f17054 }; 
	// end inline asm
	// begin inline asm
	mma.sync.aligned.m16n8k8.row.col.f32.f16.f16.f32    { %f17043, %f17044, %f17045, %f17046 },    { %r1, %r2 },            { %r3 },                { %f17043, %f17044, %f17045, %f17046 }; 
	// end inline asm
	// begin inline asm
	mma.sync.aligned.m16n8k8.row.col.f32.f16.f16.f32    { %f17051, %f17052, %f17053, %f17054 },    { %r1, %r2 },            { %r3 },                { %f17051, %f17052, %f17053, %f17054 }; 
	// end inline asm
	// begin inline asm
	mma.sync.aligned.m16n8k8.row.col.f32.f16.f16.f32    { %f17043, %f17044, %f17045, %f17046 },    { %r1, %r2 },            { %r3 },                { %f17043, %f17044, %f17045, %f17046 }; 
	// end inline asm
	// begin inline asm
	mma.sync.aligned.m16n8k8.row.col.f32.f16.f16.f32    { %f17051, %f17052, %f17053, %f17054 },    { %r1, %r2 },            { %r3 },                { %f17051, %f17052, %f17053, %f17054 }; 
	// end inline asm
	// begin inline asm
	mma.sync.aligned.m16n8k8.row.col.f32.f16.f16.f32    { %f17043, %f17044, %f17045, %f17046 },    { %r1, %r2 },            { %r3 },                { %f17043, %f17044, %f17045, %f17046 }; 
	// end inline asm
	// begin inline asm
	mma.sync.aligned.m16n8k8.row.col.f32.f16.f16.f32    { %f17051, %f17052, %f17053, %f17054 },    { %r1, %r2 },            { %r3 },                { %f17051, %f17052, %f17053, %f17054 }; 
	// end inline asm
	// begin inline asm
	mma.sync.aligned.m16n8k8.row.col.f32.f16.f16.f32    { %f17043, %f17044, %f17045, %f17046 },    { %r1, %r2 },            { %r3 },                { %f17043, %f17044, %f17045, %f17046 }; 
	// end inline asm
	// begin inline asm
	mma.sync.aligned.m16n8k8.row.col.f32.f16.f16.f32    { %f17051, %f17052, %f17053, %f17054 },    { %r1, %r2 },            { %r3 },                { %f17051, %f17052, %f17053, %f17054 }; 
	// end inline asm
	// begin inline asm
	mma.sync.aligned.m16n8k8.row.col.f32.f16.f16.f32    { %f17043, %f17044, %f17045, %f17046 },    { %r1, %r2 },            { %r3 },                { %f17043, %f17044, %f17045, %f17046 }; 
	// end inline asm
	// begin inline asm
	mma.sync.aligned.m16n8k8.row.col.f32.f16.f16.f32    { %f17051, %f17052, %f17053, %f17054 },    { %r1, %r2 },            { %r3 },                { %f17051, %f17052, %f17053, %f17054 }; 
	// end inline asm
	// begin inline asm
	mma.sync.aligned.m16n8k8.row.col.f32.f16.f16.f32    { %f17043, %f17044, %f17045, %f17046 },    { %r1, %r2 },            { %r3 },                { %f17043, %f17044, %f17045, %f17046 }; 
	// end inline asm
	// begin inline asm
	mma.sync.aligned.m16n8k8.row.col.f32.f16.f16.f32    { %f17051, %f17052, %f17053, %f17054 },    { %r1, %r2 },            { %r3 },                { %f17051, %f17052, %f17053, %f17054 }; 
	// end inline asm
	// begin inline asm
	mma.sync.aligned.m16n8k8.row.col.f32.f16.f16.f32    { %f17043, %f17044, %f17045, %f17046 },    { %r1, %r2 },            { %r3 },                { %f17043, %f17044, %f17045, %f17046 }; 
	// end inline asm
	// begin inline asm
	mma.sync.aligned.m16n8k8.row.col.f32.f16.f16.f32    { %f17051, %f17052, %f17053, %f17054 },    { %r1, %r2 },            { %r3 },                { %f17051, %f17052, %f17053, %f17054 }; 
	// end inline asm
	// begin inline asm
	mma.sync.aligned.m16n8k8.row.col.f32.f16.f16.f32    { %f17043, %f17044, %f17045, %f17046 },    { %r1, %r2 },            { %r3 },                { %f17043, %f17044, %f17045, %f17046 }; 
	// end inline asm
	// begin inline asm
	mma.sync.aligned.m16n8k8.row.col.f32.f16.f16.f32    { %f17051, %f17052, %f17053, %f17054 },    { %r1, %r2 },            { %r3 },                { %f17051, %f17052, %f17053, %f17054 }; 
	// end inline asm
	// begin inline asm
	mma.sync.aligned.m16n8k8.row.col.f32.f16.f16.f32    { %f17043, %f17044, %f17045, %f17046 },    { %r1, %r2 },            { %r3 },                { %f17043, %f17044, %f17045, %f17046 }; 
	// end inline asm
	// begin inline asm
	mma.sync.aligned.m16n8k8.row.col.f32.f16.f16.f32    { %f17051, %f17052, %f17053, %f17054 },    { %r1, %r2 },            { %r3 },                { %f17051, %f17052, %f17053, %f17054 }; 
	// end inline asm
	// begin inline asm
	mma.sync.aligned.m16n8k8.row.col.f32.f16.f16.f32    { %f17043, %f17044, %f17045, %f17046 },    { %r1, %r2 },            { %r3 },                { %f17043, %f17044, %f17045, %f17046 }; 
	// end inline asm
	// begin inline asm
	mma.sync.aligned.m16n8k8.row.col.f32.f16.f16.f32    { %f17051, %f17052, %f17053, %f17054 },    { %r1, %r2 },            { %r3 },                { %f17051, %f17052, %f17053, %f17054 }; 
	// end inline asm
	// begin inline asm
	mma.sync.aligned.m16n8k8.row.col.f32.f16.f16.f32    { %f17043, %f17044, %f17045, %f17046 },    { %r1, %r2 },            { %r3 },                { %f17043, %f17044, %f17045, %f17046 }; 
	// end inline asm
	// begin inline asm
	mma.sync.aligned.m16n8k8.row.col.f32.f16.f16.f32    { %f17051, %f17052, %f17053, %f17054 },    { %r1, %r2 },            { %r3 },                { %f17051, %f17052, %f17053, %f17054 }; 
	// end inline asm
	// begin inline asm
	mma.sync.aligned.m16n8k8.row.col.f32.f16.f16.f32    { %f17043, %f17044, %f17045, %f17046 },    { %r1, %r2 },            { %r3 },                { %f17043, %f17044, %f17045, %f17046 }; 
	// end inline asm
	// begin inline asm
	mma.sync.aligned.m16n8k8.row.col.f32.f16.f16.f32    { %f17051, %f17052, %f17053, %f17054 },    { %r1, %r2 },            { %r3 },                { %f17051, %f17052, %f17053, %f17054 }; 
	// end inline asm
	// begin inline asm
	mma.sync.aligned.m16n8k8.row.col.f32.f16.f16.f32    { %f17043, %f17044, %f17045, %f17046 },    { %r1, %r2 },            { %r3 },                { %f17043, %f17044, %f17045, %f17046 }; 
	// end inline asm
	// begin inline asm
	mma.sync.aligned.m16n8k8.row.col.f32.f16.f16.f32    { %f17051, %f17052, %f17053, %f17054 },    { %r1, %r2 },            { %r3 },                { %f17051, %f17052, %f17053, %f17054 }; 
	// end inline asm
	// begin inline asm
	mma.sync.aligned.m16n8k8.row.col.f32.f16.f16.f32    { %f17043, %f17044, %f17045, %f17046 },    { %r1, %r2 },            { %r3 },                { %f17043, %f17044, %f17045, %f17046 }; 
	// end inline asm
	// begin inline asm
	mma.sync.aligned.m16n8k8.row.col.f32.f16.f16.f32    { %f17051, %f17052, %f17053, %f17054 },    { %r1, %r2 },            { %r3 },                { %f17051, %f17052, %f17053, %f17054 }; 
	// end inline asm
	// begin inline asm
	mma.sync.aligned.m16n8k8.row.col.f32.f16.f16.f32    { %f17043, %f17044, %f17045, %f17046 },    { %r1, %r2 },            { %r3 },                { %f17043, %f17044, %f17045, %f17046 }; 
	// end inline asm
	// begin inline asm
	mma.sync.aligned.m16n8k8.row.col.f32.f16.f16.f32    { %f17051, %f17052, %f17053, %f17054 },    { %r1, %r2 },            { %r3 },                { %f17051, %f17052, %f17053, %f17054 }; 
	// end inline asm
	// begin inline asm
	mma.sync.aligned.m16n8k8.row.col.f32.f16.f16.f32    { %f17043, %f17044, %f17045, %f17046 },    { %r1, %r2 },            { %r3 },                { %f17043, %f17044, %f17045, %f17046 }; 
	// end inline asm
	// begin inline asm
	mma.sync.aligned.m16n8k8.row.col.f32.f16.f16.f32    { %f17051, %f17052, %f17053, %f17054 },    { %r1, %r2 },            { %r3 },                { %f17051, %f17052, %f17053, %f17054 }; 
	// end inline asm
	// begin inline asm
	mma.sync.aligned.m16n8k8.row.col.f32.f16.f16.f32    { %f17043, %f17044, %f17045, %f17046 },    { %r1, %r2 },            { %r3 },                { %f17043, %f17044, %f17045, %f17046 }; 
	// end inline asm
	// begin inline asm
	mma.sync.aligned.m16n8k8.row.col.f32.f16.f16.f32    { %f17051, %f17052, %f17053, %f17054 },    { %r1, %r2 },            { %r3 },                { %f17051, %f17052, %f17053, %f17054 }; 
	// end inline asm
	// begin inline asm
	mma.sync.aligned.m16n8k8.row.col.f32.f16.f16.f32    { %f17043, %f17044, %f17045, %f17046 },    { %r1, %r2 },            { %r3 },                { %f17043, %f17044, %f17045, %f17046 }; 
	// end inline asm
	// begin inline asm
	mma.sync.aligned.m16n8k8.row.col.f32.f16.f16.f32    { %f17051, %f17052, %f17053, %f17054 },    { %r1, %r2 },            { %r3 },                { %f17051, %f17052, %f17053, %f17054 }; 
	// end inline asm
	// begin inline asm
	mma.sync.aligned.m16n8k8.row.col.f32.f16.f16.f32    { %f17043, %f17044, %f17045, %f17046 },    { %r1, %r2 },            { %r3 },                { %f17043, %f17044, %f17045, %f17046 }; 
	// end inline asm
	// begin inline asm
	mma.sync.aligned.m16n8k8.row.col.f32.f16.f16.f32    { %f17051, %f17052, %f17053, %f17054 },    { %r1, %r2 },            { %r3 },                { %f17051, %f17052, %f17053, %f17054 }; 
	// end inline asm
	// begin inline asm
	mma.sync.aligned.m16n8k8.row.col.f32.f16.f16.f32    { %f17043, %f17044, %f17045, %f17046 },    { %r1, %r2 },            { %r3 },                { %f17043, %f17044, %f17045, %f17046 }; 
	// end inline asm
	// begin inline asm
	mma.sync.aligned.m16n8k8.row.col.f32.f16.f16.f32    { %f17051, %f17052, %f17053, %f17054 },    { %r1, %r2 },            { %r3 },                { %f17051, %f17052, %f17053, %f17054 }; 
	// end inline asm
	// begin inline asm
	mma.sync.aligned.m16n8k8.row.col.f32.f16.f16.f32    { %f17043, %f17044, %f17045, %f17046 },    { %r1, %r2 },            { %r3 },                { %f17043, %f17044, %f17045, %f17046 }; 
	// end inline asm
	// begin inline asm
	mma.sync.aligned.m16n8k8.row.col.f32.f16.f16.f32    { %f17051, %f17052, %f17053, %f17054 },    { %r1, %r2 },            { %r3 },                { %f17051, %f17052, %f17053, %f17054 }; 
	// end inline asm
	// begin inline asm
	mma.sync.aligned.m16n8k8.row.col.f32.f16.f16.f32    { %f17043, %f17044, %f17045, %f17046 },    { %r1, %r2 },            { %r3 },                { %f17043, %f17044, %f17045, %f17046 }; 
	// end inline asm
	// begin inline asm
	mma.sync.aligned.m16n8k8.row.col.f32.f16.f16.f32    { %f17051, %f17052, %f17053, %f17054 },    { %r1, %r2 },            { %r3 },                { %f17051, %f17052, %f17053, %f17054 }; 
	// end inline asm
	// begin inline asm
	mma.sync.aligned.m16n8k8.row.col.f32.f16.f16.f32    { %f17043, %f17044, %f17045, %f17046 },    { %r1, %r2 },            { %r3 },                { %f17043, %f17044, %f17045, %f17046 }; 
	// end inline asm
	// begin inline asm
	mma.sync.aligned.m16n8k8.row.col.f32.f16.f16.f32    { %f17051, %f17052, %f17053, %f17054 },    { %r1, %r2 },            { %r3 },                { %f17051, %f17052, %f17053, %f17054 }; 
	// end inline asm
	// begin inline asm
	mma.sync.aligned.m16n8k8.row.col.f32.f16.f16.f32    { %f17043, %f17044, %f17045, %f17046 },    { %r1, %r2 },            { %r3 },                { %f17043, %f17044, %f17045, %f17046 }; 
	// end inline asm
	// begin inline asm
	mma.sync.aligned.m16n8k8.row.col.f32.f16.f16.f32    { %f17051, %f17052, %f17053, %f17054 },    { %r1, %r2 },            { %r3 },                { %f17051, %f17052, %f17053, %f17054 }; 
	// end inline asm
	// begin inline asm
	mma.sync.aligned.m16n8k8.row.col.f32.f16.f16.f32    { %f17043, %f17044, %f17045, %f17046 },    { %r1, %r2 },            { %r3 },                { %f17043, %f17044, %f17045, %f17046 }; 
	// end inline asm
	// begin inline asm
	mma.sync.aligned.m16n8k8.row.col.f32.f16.f16.f32    { %f17051, %f17052, %f17053, %f17054 },    { %r1, %r2 },            { %r3 },                { %f17051, %f17052, %f17053, %f17054 }; 
	// end inline asm
	// begin inline asm
	mma.sync.aligned.m16n8k8.row.col.f32.f16.f16.f32    { %f17043, %f17044, %f17045, %f17046 },    { %r1, %r2 },            { %r3 },                { %f17043, %f17044, %f17045, %f17046 }; 
	// end inline asm
	// begin inline asm
	mma.sync.aligned.m16n8k8.row.col.f32.f16.f16.f32    { %f17051, %f17052, %f17053, %f17054 },    { %r1, %r2 },            { %r3 },                { %f17051, %f17052, %f17053, %f17054 }; 
	// end inline asm
	// begin inline asm
	mma.sync.aligned.m16n8k8.row.col.f32.f16.f16.f32    { %f17043, %f17044, %f17045, %f17046 },    { %r1, %r2 },            { %r3 },                { %f17043, %f17044, %f17045, %f17046 }; 
	// end inline asm
	// begin inline asm
	mma.sync.aligned.m16n8k8.row.col.f32.f16.f16.f32    { %f17051, %f17052, %f17053, %f17054 },    { %r1, %r2 },            { %r3 },                { %f17051, %f17052, %f17053, %f17054 }; 
	// end inline asm
	// begin inline asm
	mma.sync.aligned.m16n8k8.row.col.f32.f16.f16.f32    { %f17043, %f17044, %f17045, %f17046 },    { %r1, %r2 },            { %r3 },                { %f17043, %f17044, %f17045, %f17046 }; 
	// end inline asm
	// begin inline asm
	mma.sync.aligned.m16n8k8.row.col.f32.f16.f16.f32    { %f17051, %f17052, %f17053, %f17054 },    { %r1, %r2 },            { %r3 },                { %f17051, %f17052, %f17053, %f17054 }; 
	// end inline asm
	// begin inline asm
	mma.sync.aligned.m16n8k8.row.col.f32.f16.f16.f32    { %f17043, %f17044, %f17045, %f17046 },    { %r1, %r2 },            { %r3 },                { %f17043, %f17044, %f17045, %f17046 }; 
	// end inline asm
	// begin inline asm
	mma.sync.aligned.m16n8k8.row.col.f32.f16.f16.f32    { %f17051, %f17052, %f17053, %f17054 },    { %r1, %r2 },            { %r3 },                { %f17051, %f17052, %f17053, %f17054 }; 
	// end inline asm
	// begin inline asm
	mma.sync.aligned.m16n8k8.row.col.f32.f16.f16.f32    { %f17043, %f17044, %f17045, %f17046 },    { %r1, %r2 },            { %r3 },                { %f17043, %f17044, %f17045, %f17046 }; 
	// end inline asm
	// begin inline asm
	mma.sync.aligned.m16n8k8.row.col.f32.f16.f16.f32    { %f17051, %f17052, %f17053, %f17054 },    { %r1, %r2 },            { %r3 },                { %f17051, %f17052, %f17053, %f17054 }; 
	// end inline asm
	// begin inline asm
	mma.sync.aligned.m16n8k8.row.col.f32.f16.f16.f32    { %f17043, %f17044, %f17045, %f17046 },    { %r1, %r2 },            { %r3 },                { %f17043, %f17044, %f17045, %f17046 }; 
	// end inline asm
	// begin inline asm
	mma.sync.aligned.m16n8k8.row.col.f32.f16.f16.f32    { %f17051, %f17052, %f17053, %f17054 },    { %r1, %r2 },            { %r3 },                { %f17051, %f17052, %f17053, %f17054 }; 
	// end inline asm
	// begin inline asm
	mma.sync.aligned.m16n8k8.row.col.f32.f16.f16.f32    { %f17043, %f17044, %f17045, %f17046 },    { %r1, %r2 },            { %r3 },                { %f17043, %f17044, %f17045, %f17046 }; 
	// end inline asm
	// begin inline asm
	mma.sync.aligned.m16n8k8.row.col.f32.f16.f16.f32    { %f17051, %f17052, %f17053, %f17054 },    { %r1, %r2 },            { %r3 },                { %f17051, %f17052, %f17053, %f17054 }; 
	// end inline asm
	// begin inline asm
	mma.sync.aligned.m16n8k8.row.col.f32.f16.f16.f32    { %f17043, %f17044, %f17045, %f17046 },    { %r1, %r2 },            { %r3 },                { %f17043, %f17044, %f17045, %f17046 }; 
	// end inline asm
	// begin inline asm
	mma.sync.aligned.m16n8k8.row.col.f32.f16.f16.f32    { %f17051, %f17052, %f17053, %f17054 },    { %r1, %r2 },            { %r3 },                { %f17051, %f17052, %f17053, %f17054 }; 
	// end inline asm
	// begin inline asm
	mma.sync.aligned.m16n8k8.row.col.f32.f16.f16.f32    { %f17043, %f17044, %f17045, %f17046 },    { %r1, %r2 },            { %r3 },                { %f17043, %f17044, %f17045, %f17046 }; 
	// end inline asm
	// begin inline asm
	mma.sync.aligned.m16n8k8.row.col.f32.f16.f16.f32    { %f17051, %f17052, %f17053, %f17054 },    { %r1, %r2 },            { %r3 },                { %f17051, %f17052, %f17053, %f17054 }; 
	// end inline asm
	// begin inline asm
	mma.sync.aligned.m16n8k8.row.col.f32.f16.f16.f32    { %f17043, %f17044, %f17045, %f17046 },    { %r1, %r2 },            { %r3 },                { %f17043, %f17044, %f17045, %f17046 }; 
	// end inline asm
	// begin inline asm
	mma.sync.aligned.m16n8k8.row.col.f32.f16.f16.f32    { %f17051, %f17052, %f17053, %f17054 },    { %r1, %r2 },            { %r3 },                { %f17051, %f17052, %f17053, %f17054 }; 
	// end inline asm
	// begin inline asm
	mma.sync.aligned.m16n8k8.row.col.f32.f16.f16.f32    { %f17043, %f17044, %f17045, %f17046 },    { %r1, %r2 },            { %r3 },                { %f17043, %f17044, %f17045, %f17046 }; 
	// end inline asm
	// begin inline asm
	mma.sync.aligned.m16n8k8.row.col.f32.f16.f16.f32    { %f17051, %f17052, %f17053, %f17054 },    { %r1, %r2 },            { %r3 },                { %f17051, %f17052, %f17053, %f17054 }; 
	// end inline asm
	// begin inline asm
	mma.sync.aligned.m16n8k8.row.col.f32.f16.f16.f32    { %f17043, %f17044, %f17045, %f17046 },    { %r1, %r2 },            { %r3 },                { %f17043, %f17044, %f17045, %f17046 }; 
	// end inline asm
	// begin inline asm
	mma.sync.aligned.m16n8k8.row.col.f32.f16.f16.f32    { %f17051, %f17052, %f17053, %f17054 },    { %r1, %r2 },            { %r3 },                { %f17051, %f17052, %f17053, %f17054 }; 
	// end inline asm
	// begin inline asm
	mma.sync.aligned.m16n8k8.row.col.f32.f16.f16.f32    { %f17043, %f17044, %f17045, %f17046 },    { %r1, %r2 },            { %r3 },                { %f17043, %f17044, %f17045, %f17046 }; 
	// end inline asm
	// begin inline asm
	mma.sync.aligned.m16n8k8.row.col.f32.f16.f16.f32    { %f17051, %f17052, %f17053, %f17054 },    { %r1, %r2 },            { %r3 },                { %f17051, %f17052, %f17053, %f17054 }; 
	// end inline asm
	// begin inline asm
	mma.sync.aligned.m16n8k8.row.col.f32.f16.f16.f32    { %f17043, %f17044, %f17045, %f17046 },    { %r1, %r2 },            { %r3 },                { %f17043, %f17044, %f17045, %f17046 }; 
	// end inline asm
	// begin inline asm
	mma.sync.aligned.m16n8k8.row.col.f32.f16.f16.f32    { %f17051, %f17052, %f17053, %f17054 },    { %r1, %r2 },            { %r3 },                { %f17051, %f17052, %f17053, %f17054 }; 
	// end inline asm
	// begin inline asm
	mma.sync.aligned.m16n8k8.row.col.f32.f16.f16.f32    { %f17043, %f17044, %f17045, %f17046 },    { %r1, %r2 },            { %r3 },                { %f17043, %f17044, %f17045, %f17046 }; 
	// end inline asm
	// begin inline asm
	mma.sync.aligned.m16n8k8.row.col.f32.f16.f16.f32    { %f17051, %f17052, %f17053, %f17054 },    { %r1, %r2 },            { %r3 },                { %f17051, %f17052, %f17053, %f17054 }; 
	// end inline asm
	// begin inline asm
	mma.sync.aligned.m16n8k8.row.col.f32.f16.f16.f32    { %f17043, %f17044, %f17045, %f17046 },    { %r1, %r2 },            { %r3 },                { %f17043, %f17044, %f17045, %f17046 }; 
	// end inline asm
	// begin inline asm
	mma.sync.aligned.m16n8k8.row.col.f32.f16.f16.f32    { %f17051, %f17052, %f17053, %f17054 },    { %r1, %r2 },            { %r3 },                { %f17051, %f17052, %f17053, %f17054 }; 
	// end inline asm
	// begin inline asm
	mma.sync.aligned.m16n8k8.row.col.f32.f16.f16.f32    { %f17043, %f17044, %f17045, %f17046 },    { %r1, %r2 },            { %r3 },                { %f17043, %f17044, %f17045, %f17046 }; 
	// end inline asm
	// begin inline asm
	mma.sync.aligned.m16n8k8.row.col.f32.f16.f16.f32    { %f17051, %f17052, %f17053, %f17054 },    { %r1, %r2 },            { %r3 },                { %f17051, %f17052, %f17053, %f17054 }; 
	// end inline asm
	// begin inline asm
	mma.sync.aligned.m16n8k8.row.col.f32.f16.f16.f32    { %f17043, %f17044, %f17045, %f17046 },    { %r1, %r2 },            { %r3 },                { %f17043, %f17044, %f17045, %f17046 }; 
	// end inline asm
	// begin inline asm
	mma.sync.aligned.m16n8k8.row.col.f32.f16.f16.f32    { %f17051, %f17052, %f17053, %f17054 },    { %r1, %r2 },            { %r3 },                { %f17051, %f17052, %f17053, %f17054 }; 
	// end inline asm
	// begin inline asm
	mma.sync.aligned.m16n8k8.row.col.f32.f16.f16.f32    { %f17043, %f17044, %f17045, %f17046 },    { %r1, %r2 },            { %r3 },                { %f17043, %f17044, %f17045, %f17046 }; 
	// end inline asm
	// begin inline asm
	mma.sync.aligned.m16n8k8.row.col.f32.f16.f16.f32    { %f17051, %f17052, %f17053, %f17054 },    { %r1, %r2 },            { %r3 },                { %f17051, %f17052, %f17053, %f17054 }; 
	// end inline asm
	// begin inline asm
	mma.sync.aligned.m16n8k8.row.col.f32.f16.f16.f32    { %f17043, %f17044, %f17045, %f17046 },    { %r1, %r2 },            { %r3 },                { %f17043, %f17044, %f17045, %f17046 }; 
	// end inline asm
	// begin inline asm
	mma.sync.aligned.m16n8k8.row.col.f32.f16.f16.f32    { %f17051, %f17052, %f17053, %f17054 },    { %r1, %r2 },            { %r3 },                { %f17051, %f17052, %f17053, %f17054 }; 
	// end inline asm
	// begin inline asm
	mma.sync.aligned.m16n8k8.row.col.f32.f16.f16.f32    { %f17043, %f17044, %f17045, %f17046 },    { %r1, %r2 },            { %r3 },                { %f17043, %f17044, %f17045, %f17046 }; 
	// end inline asm
	// begin inline asm
	mma.sync.aligned.m16n8k8.row.col.f32.f16.f16.f32    { %f17051, %f17052, %f17053, %f17054 },    { %r1, %r2 },            { %r3 },                { %f17051, %f17052, %f17053, %f17054 }; 
	// end inline asm
	// begin inline asm
	mma.sync.aligned.m16n8k8.row.col.f32.f16.f16.f32    { %f17043, %f17044, %f17045, %f17046 },    { %r1, %r2 },            { %r3 },                { %f17043, %f17044, %f17045, %f17046 }; 
	// end inline asm
	// begin inline asm
	mma.sync.aligned.m16n8k8.row.col.f32.f16.f16.f32    { %f17051, %f17052, %f17053, %f17054 },    { %r1, %r2 },            { %r3 },                { %f17051, %f17052, %f17053, %f17054 }; 
	// end inline asm
	// begin inline asm
	mma.sync.aligned.m16n8k8.row.col.f32.f16.f16.f32    { %f17043, %f17044, %f17045, %f17046 },    { %r1, %r2 },            { %r3 },                { %f17043, %f17044, %f17045, %f17046 }; 
	// end inline asm
	// begin inline asm
	mma.sync.aligned.m16n8k8.row.col.f32.f16.f16.f32    { %f17051, %f17052, %f17053, %f17054 },    { %r1, %r2 },            { %r3 },                { %f17051, %f17052, %f17053, %f17054 }; 
	// end inline asm
	// begin inline asm
	mma.sync.aligned.m16n8k8.row.col.f32.f16.f16.f32    { %f17043, %f17044, %f17045, %f17046 },    { %r1, %r2 },            { %r3 },                { %f17043, %f17044, %f17045, %f17046 }; 
	// end inline asm
	// begin inline asm
	mma.sync.aligned.m16n8k8.row.col.f32.f16.f16.f32    { %f17051, %f17052, %f17053, %f17054 },    { %r1, %r2 },            { %r3 },                { %f17051, %f17052, %f17053, %f17054 }; 
	// end inline asm
	// begin inline asm
	mma.sync.aligned.m16n8k8.row.col.f32.f16.f16.f32    { %f17043, %f17044, %f17045, %f17046 },    { %r1, %r2 },            { %r3 },                { %f17043, %f17044, %f17045, %f17046 }; 
	// end inline asm
	// begin inline asm
	mma.sync.aligned.m16n8k8.row.col.f32.f16.f16.f32    { %f17051, %f17052, %f17053, %f17054 },    { %r1, %r2 },            { %r3 },                { %f17051, %f17052, %f17053, %f17054 }; 
	// end inline asm
	// begin inline asm
	mma.sync.aligned.m16n8k8.row.col.f32.f16.f16.f32    { %f17043, %f17044, %f17045, %f17046 },    { %r1, %r2 },            { %r3 },                { %f17043, %f17044, %f17045, %f17046 }; 
	// end inline asm
	// begin inline asm
	mma.sync.aligned.m16n8k8.row.col.f32.f16.f16.f32    { %f17051, %f17052, %f17053, %f17054 },    { %r1, %r2 },            { %r3 },                { %f17051, %f17052, %f17053, %f17054 }; 
	// end inline asm
	// begin inline asm
	mma.sync.aligned.m16n8k8.row.col.f32.f16.f16.f32    { %f17043, %f17044, %f17045, %f17046 },    { %r1, %r2 },            { %r3 },                { %f17043, %f17044, %f17045, %f17046 }; 
	// end inline asm
	// begin inline asm
	mma.sync.aligned.m16n8k8.row.col.f32.f16.f16.f32    { %f17051, %f17052, %f17053, %f17054 },    { %r1, %r2 },            { %r3 },                { %f17051, %f17052, %f17053, %f17054 }; 
	// end inline asm
	// begin inline asm
	mma.sync.aligned.m16n8k8.row.col.f32.f16.f16.f32    { %f17043, %f17044, %f17045, %f17046 },    { %r1, %r2 },            { %r3 },                { %f17043, %f17044, %f17045, %f17046 }; 
	// end inline asm
	// begin inline asm
	mma.sync.aligned.m16n8k8.row.col.f32.f16.f16.f32    { %f17051, %f17052, %f17053, %f17054 },    { %r1, %r2 },            { %r3 },                { %f17051, %f17052, %f17053, %f17054 }; 
	// end inline asm
	// begin inline asm
	mma.sync.aligned.m16n8k8.row.col.f32.f16.f16.f32    { %f17043, %f17044, %f17045, %f17046 },    { %r1, %r2 },            { %r3 },                { %f17043, %f17044, %f17045, %f17046 }; 
	// end inline asm
	// begin inline asm
	mma.sync.aligned.m16n8k8.row.col.f32.f16.f16.f32    { %f17051, %f17052, %f17053, %f17054 },    { %r1, %r2 },            { %r3 },                { %f17051, %f17052, %f17053, %f17054 }; 
	// end inline asm
	// begin inline asm
	mma.sync.aligned.m16n8k8.row.col.f32.f16.f16.f32    { %f17043, %f17044, %f17045, %f17046 },    { %r1, %r2 },            { %r3 },                { %f17043, %f17044, %f17045, %f17046 }; 
	// end inline asm
	// begin inline asm
	mma.sync.aligned.m16n8k8.row.col.f32.f16.f16.f32    { %f17051, %f17052, %f17053, %f17054 },    { %r1, %r2 },            { %r3 },                { %f17051, %f17052, %f17053, %f17054 }; 
	// end inline asm
	// begin inline asm
	mma.sync.aligned.m16n8k8.row.col.f32.f16.f16.f32    { %f17043, %f17044, %f17045, %f17046 },    { %r1, %r2 },            { %r3 },                { %f17043, %f17044, %f17045, %f17046 }; 
	// end inline asm
	// begin inline asm
	mma.sync.aligned.m16n8k8.row.col.f32.f16.f16.f32    { %f17051, %f17052, %f17053, %f17054 },    { %r1, %r2 },            { %r3 },                { %f17051, %f17052, %f17053, %f17054 }; 
	// end inline asm
	// begin inline asm
	mma.sync.aligned.m16n8k8.row.col.f32.f16.f16.f32    { %f17043, %f17044, %f17045, %f17046 },    { %r1, %r2 },            { %r3 },                { %f17043, %f17044, %f17045, %f17046 }; 
	// end inline asm
	// begin inline asm
	mma.sync.aligned.m16n8k8.row.col.f32.f16.f16.f32    { %f17051, %f17052, %f17053, %f17054 },    { %r1, %r2 },            { %r3 },                { %f17051, %f17052, %f17053, %f17054 }; 
	// end inline asm
	// begin inline asm
	mma.sync.aligned.m16n8k8.row.col.f32.f16.f16.f32    { %f17043, %f17044, %f17045, %f17046 },    { %r1, %r2 },            { %r3 },                { %f17043, %f17044, %f17045, %f17046 }; 
	// end inline asm
	// begin inline asm
	mma.sync.aligned.m16n8k8.row.col.f32.f16.f16.f32    { %f17051, %f17052, %f17053, %f17054 },    { %r1, %r2 },            { %r3 },                { %f17051, %f17052, %f17053, %f17054 }; 
	// end inline asm
	// begin inline asm
	mma.sync.aligned.m16n8k8.row.col.f32.f16.f16.f32    { %f17043, %f17044, %f17045, %f17046 },    { %r1, %r2 },            { %r3 },                { %f17043, %f17044, %f17045, %f17046 }; 
	// end inline asm
	// begin inline asm
	mma.sync.aligned.m16n8k8.row.col.f32.f16.f16.f32    { %f17051, %f17052, %f17053, %f17054 },    { %r1, %r2 },            { %r3 },                { %f17051, %f17052, %f17053, %f17054 }; 
	// end inline asm
	// begin inline asm
	mma.sync.aligned.m16n8k8.row.col.f32.f16.f16.f32    { %f17043, %f17044, %f17045, %f17046 },    { %r1, %r2 },            { %r3 },                { %f17043, %f17044, %f17045, %f17046 }; 
	// end inline asm
	// begin inline asm
	mma.sync.aligned.m16n8k8.row.col.f32.f16.f16.f32    { %f17051, %f17052, %f17053, %f17054 },    { %r1, %r2 },            { %r3 },                { %f17051, %f17052, %f17053, %f17054 }; 
	// end inline asm
	// begin inline asm
	mma.sync.aligned.m16n8k8.row.col.f32.f16.f16.f32    { %f17043, %f17044, %f17045, %f17046 },    { %r1, %r2 },            { %r3 },                { %f17043, %f17044, %f17045, %f17046 }; 
	// end inline asm
	// begin inline asm
	mma.sync.aligned.m16n8k8.row.col.f32.f16.f16.f32    { %f17051, %f17052, %f17053, %f17054 },    { %r1, %r2 },            { %r3 },                { %f17051, %f17052, %f17053, %f17054 }; 
	// end inline asm
	// begin inline asm
	mma.sync.aligned.m16n8k8.row.col.f32.f16.f16.f32    { %f17043, %f17044, %f17045, %f17046 },    { %r1, %r2 },            { %r3 },                { %f17043, %f17044, %f17045, %f17046 }; 
	// end inline asm
	// begin inline asm
	mma.sync.aligned.m16n8k8.row.col.f32.f16.f16.f32    { %f17051, %f17052, %f17053, %f17054 },    { %r1, %r2 },            { %r3 },                { %f17051, %f17052, %f17053, %f17054 }; 
	// end inline asm
	// begin inline asm
	mma.sync.aligned.m16n8k8.row.col.f32.f16.f16.f32    { %f17043, %f17044, %f17045, %f17046 },    { %r1, %r2 },            { %r3 },                { %f17043, %f17044, %f17045, %f17046 }; 
	// end inline asm
	// begin inline asm
	mma.sync.aligned.m16n8k8.row.col.f32.f16.f16.f32    { %f17051, %f17052, %f17053, %f17054 },    { %r1, %r2 },            { %r3 },                { %f17051, %f17052, %f17053, %f17054 }; 
	// end inline asm
	// begin inline asm
	mma.sync.aligned.m16n8k8.row.col.f32.f16.f16.f32    { %f17043, %f17044, %f17045, %f17046 },    { %r1, %r2 },            { %r3 },                { %f17043, %f17044, %f17045, %f17046 }; 
	// end inline asm
	// begin inline asm
	mma.sync.aligned.m16n8k8.row.col.f32.f16.f16.f32    { %f17051, %f17052, %f17053, %f17054 },    { %r1, %r2 },            { %r3 },                { %f17051, %f17052, %f17053, %f17054 }; 
	// end inline asm
	// begin inline asm
	mma.sync.aligned.m16n8k8.row.col.f32.f16.f16.f32    { %f17043, %f17044, %f17045, %f17046 },    { %r1, %r2 },            { %r3 },                { %f17043, %f17044, %f17045, %f17046 }; 
	// end inline asm
	// begin inline asm
	mma.sync.aligned.m16n8k8.row.col.f32.f16.f16.f32    { %f17051, %f17052, %f17053, %f17054 },    { %r1, %r2 },            { %r3 },                { %f17051, %f17052, %f17053, %f17054 }; 
	// end inline asm
	// begin inline asm
	mma.sync.aligned.m16n8k8.row.col.f32.f16.f16.f32    { %f17043, %f17044, %f17045, %f17046 },    { %r1, %r2 },            { %r3 },                { %f17043, %f17044, %f17045, %f17046 }; 
	// end inline asm
	// begin inline asm
	mma.sync.aligned.m16n8k8.row.col.f32.f16.f16.f32    { %f17051, %f17052, %f17053, %f17054 },    { %r1, %r2 },            { %r3 },                { %f17051, %f17052, %f17053, %f17054 }; 
	// end inline asm
	// begin inline asm
	mma.sync.aligned.m16n8k8.row.col.f32.f16.f16.f32    { %f17043, %f17044, %f17045, %f17046 },    { %r1, %r2 },            { %r3 },                { %f17043, %f17044, %f17045, %f17046 }; 
	// end inline asm
	// begin inline asm
	mma.sync.aligned.m16n8k8.row.col.f32.f16.f16.f32    { %f17051, %f17052, %f17053, %f17054 },    { %r1, %r2 },            { %r3 },                { %f17051, %f17052, %f17053, %f17054 }; 
	// end inline asm
	// begin inline asm
	mma.sync.aligned.m16n8k8.row.col.f32.f16.f16.f32    { %f17043, %f17044, %f17045, %f17046 },    { %r1, %r2 },            { %r3 },                { %f17043, %f17044, %f17045, %f17046 }; 
	// end inline asm
	// begin inline asm
	mma.sync.aligned.m16n8k8.row.col.f32.f16.f16.f32    { %f17051, %f17052, %f17053, %f17054 },    { %r1, %r2 },            { %r3 },                { %f17051, %f17052, %f17053, %f17054 }; 
	// end inline asm
	// begin inline asm
	mma.sync.aligned.m16n8k8.row.col.f32.f16.f16.f32    { %f17043, %f17044, %f17045, %f17046 },    { %r1, %r2 },            { %r3 },                { %f17043, %f17044, %f17045, %f17046 }; 
	// end inline asm
	// begin inline asm
	mma.sync.aligned.m16n8k8.row.col.f32.f16.f16.f32    { %f17051, %f17052, %f17053, %f17054 },    { %r1, %r2 },            { %r3 },                { %f17051, %f17052, %f17053, %f17054 }; 
	// end inline asm
	// begin inline asm
	mma.sync.aligned.m16n8k8.row.col.f32.f16.f16.f32    { %f17043, %f17044, %f17045, %f17046 },    { %r1, %r2 },            { %r3 },                { %f17043, %f17044, %f17045, %f17046 }; 
	// end inline asm
	// begin inline asm
	mma.sync.aligned.m16n8k8.row.col.f32.f16.f16.f32    { %f17051, %f17052, %f17053, %f17054 },    { %r1, %r2 },            { %r3 },                { %f17051, %f17052, %f17053, %f17054 }; 
	// end inline asm
	// begin inline asm
	mma.sync.aligned.m16n8k8.row.col.f32.f16.f16.f32    { %f17043, %f17044, %f17045, %f17046 },    { %r1, %r2 },            { %r3 },                { %f17043, %f17044, %f17045, %f17046 }; 
	// end inline asm
	// begin inline asm
	mma.sync.aligned.m16n8k8.row.col.f32.f16.f16.f32    { %f17051, %f17052, %f17053, %f17054 },    { %r1, %r2 },            { %r3 },                { %f17051, %f17052, %f17053, %f17054 }; 
	// end inline asm
	// begin inline asm
	mma.sync.aligned.m16n8k8.row.col.f32.f16.f16.f32    { %f17043, %f17044, %f17045, %f17046 },    { %r1, %r2 },            { %r3 },                { %f17043, %f17044, %f17045, %f17046 }; 
	// end inline asm
	// begin inline asm
	mma.sync.aligned.m16n8k8.row.col.f32.f16.f16.f32    { %f17051, %f17052, %f17053, %f17054 },    { %r1, %r2 },            { %r3 },                { %f17051, %f17052, %f17053, %f17054 }; 
	// end inline asm
	// begin inline asm
	mma.sync.aligned.m16n8k8.row.col.f32.f16.f16.f32    { %f17043, %f17044, %f17045, %f17046 },    { %r1, %r2 },            { %r3 },                { %f17043, %f17044, %f17045, %f17046 }; 
	// end inline asm
	// begin inline asm
	mma.sync.aligned.m16n8k8.row.col.f32.f16.f16.f32    { %f17051, %f17052, %f17053, %f17054 },    { %r1, %r2 },            { %r3 },                { %f17051, %f17052, %f17053, %f17054 }; 
	// end inline asm
	// begin inline asm
	mma.sync.aligned.m16n8k8.row.col.f32.f16.f16.f32    { %f17043, %f17044, %f17045, %f17046 },    { %r1, %r2 },            { %r3 },                { %f17043, %f17044, %f17045, %f17046 }; 
	// end inline asm
	// begin inline asm
	mma.sync.aligned.m16n8k8.row.col.f32.f16.f16.f32    { %f17051, %f17052, %f17053, %f17054 },    { %r1, %r2 },            { %r3 },                { %f17051, %f17052, %f17053, %f17054 }; 
	// end inline asm
	// begin inline asm
	mma.sync.aligned.m16n8k8.row.col.f32.f16.f16.f32    { %f17043, %f17044, %f17045, %f17046 },    { %r1, %r2 },            { %r3 },                { %f17043, %f17044, %f17045, %f17046 }; 
	// end inline asm
	// begin inline asm
	mma.sync.aligned.m16n8k8.row.col.f32.f16.f16.f32    { %f17051, %f17052, %f17053, %f17054 },    { %r1, %r2 },            { %r3 },                { %f17051, %f17052, %f17053, %f17054 }; 
	// end inline asm
	// begin inline asm
	mma.sync.aligned.m16n8k8.row.col.f32.f16.f16.f32    { %f17043, %f17044, %f17045, %f17046 },    { %r1, %r2 },            { %r3 },                { %f17043, %f17044, %f17045, %f17046 }; 
	// end inline asm
	// begin inline asm
	mma.sync.aligned.m16n8k8.row.col.f32.f16.f16.f32    { %f17051, %f17052, %f17053, %f17054 },    { %r1, %r2 },            { %r3 },                { %f17051, %f17052, %f17053, %f17054 }; 
	// end inline asm
	// begin inline asm
	mma.sync.aligned.m16n8k8.row.col.f32.f16.f16.f32    { %f17043, %f17044, %f17045, %f17046 },    { %r1, %r2 },            { %r3 },                { %f17043, %f17044, %f17045, %f17046 }; 
	// end inline asm
	// begin inline asm
	mma.sync.aligned.m16n8k8.row.col.f32.f16.f16.f32    { %f17051, %f17052, %f17053, %f17054 },    { %r1, %r2 },            { %r3 },                { %f17051, %f17052, %f17053, %f17054 }; 
	// end inline asm
	// begin inline asm
	mma.sync.aligned.m16n8k8.row.col.f32.f16.f16.f32    { %f17043, %f17044, %f17045, %f17046 },    { %r1, %r2 },            { %r3 },                { %f17043, %f17044, %f17045, %f17046 }; 
	// end inline asm
	// begin inline asm
	mma.sync.aligned.m16n8k8.row.col.f32.f16.f16.f32    { %f17051, %f17052, %f17053, %f17054 },    { %r1, %r2 },            { %r3 },                { %f17051, %f17052, %f17053, %f17054 }; 
	// end inline asm
	// begin inline asm
	mma.sync.aligned.m16n8k8.row.col.f32.f16.f16.f32    { %f17043, %f17044, %f17045, %f17046 },    { %r1, %r2 },            { %r3 },                { %f17043, %f17044, %f17045, %f17046 }; 
	// end inline asm
	// begin inline asm
	mma.sync.aligned.m16n8k8.row.col.f32.f16.f16.f32    { %f17051, %f17052, %f17053, %f17054 },    { %r1, %r2 },            { %r3 },                { %f17051, %f17052, %f17053, %f17054 }; 
	// end inline asm
	// begin inline asm
	mma.sync.aligned.m16n8k8.row.col.f32.f16.f16.f32    { %f17043, %f17044, %f17045, %f17046 },    { %r1, %r2 },            { %r3 },                { %f17043, %f17044, %f17045, %f17046 }; 
	// end inline asm
	// begin inline asm
	mma.sync.aligned.m16n8k8.row.col.f32.f16.f16.f32    { %f17051, %f17052, %f17053, %f17054 },    { %r1, %r2 },            { %r3 },                { %f17051, %f17052, %f17053, %f17054 }; 
	// end inline asm
	// begin inline asm
	mma.sync.aligned.m16n8k8.row.col.f32.f16.f16.f32    { %f17043, %f17044, %f17045, %f17046 },    { %r1, %r2 },            { %r3 },                { %f17043, %f17044, %f17045, %f17046 }; 
	// end inline asm
	// begin inline asm
	mma.sync.aligned.m16n8k8.row.col.f32.f16.f16.f32    { %f17051, %f17052, %f17053, %f17054 },    { %r1, %r2 },            { %r3 },                { %f17051, %f17052, %f17053, %f17054 }; 
	// end inline asm
	// begin inline asm
	mma.sync.aligned.m16n8k8.row.col.f32.f16.f16.f32    { %f17043, %f17044, %f17045, %f17046 },    { %r1, %r2 },            { %r3 },                { %f17043, %f17044, %f17045, %f17046 }; 
	// end inline asm
	// begin inline asm
	mma.sync.aligned.m16n8k8.row.col.f32.f16.f16.f32    { %f17051, %f17052, %f17053, %f17054 },    { %r1, %r2 },            { %r3 },                { %f17051, %f17052, %f17053, %f17054 }; 
	// end inline asm
	// begin inline asm
	mma.sync.aligned.m16n8k8.row.col.f32.f16.f16.f32    { %f17043, %f17044, %f17045, %f17046 },    { %r1, %r2 },            { %r3 },                { %f17043, %f17044, %f17045, %f17046 }; 
	// end inline asm
	// begin inline asm
	mma.sync.aligned.m16n8k8.row.col.f32.f16.f16.f32    { %f17051, %f17052, %f17053, %f17054 },    { %r1, %r2 },            { %r3 },                { %f17051, %f17052, %f17053, %f17054 }; 
	// end inline asm
	// begin inline asm
	mma.sync.aligned.m16n8k8.row.col.f32.f16.f16.f32    { %f17043, %f17044, %f17045, %f17046 },    { %r1, %r2 },            { %r3 },                { %f17043, %f17044, %f17045, %f17046 }; 
	// end inline asm
	// begin inline asm
	mma.sync.aligned.m16n8k8.row.col.f32.f16.f16.f32    { %f17051, %f17052, %f17053, %f17054 },    { %r1, %r2 },            { %r3 },                { %f17051, %f17052, %f17053, %f17054 }; 
	// end inline asm
	// begin inline asm
	mma.sync.aligned.m16n8k8.row.col.f32.f16.f16.f32    { %f17043, %f17044, %f17045, %f17046 },    { %r1, %r2 },            { %r3 },                { %f17043, %f17044, %f17045, %f17046 }; 
	// end inline asm
	// begin inline asm
	mma.sync.aligned.m16n8k8.row.col.f32.f16.f16.f32    { %f17051, %f17052, %f17053, %f17054 },    { %r1, %r2 },            { %r3 },                { %f17051, %f17052, %f17053, %f17054 }; 
	// end inline asm
	// begin inline asm
	mma.sync.aligned.m16n8k8.row.col.f32.f16.f16.f32    { %f17043, %f17044, %f17045, %f17046 },    { %r1, %r2 },            { %r3 },                { %f17043, %f17044, %f17045, %f17046 }; 
	// end inline asm
	// begin inline asm
	mma.sync.aligned.m16n8k8.row.col.f32.f16.f16.f32    { %f17051, %f17052, %f17053, %f17054 },    { %r1, %r2 },            { %r3 },                { %f17051, %f17052, %f17053, %f17054 }; 
	// end inline asm
	// begin inline asm
	mma.sync.aligned.m16n8k8.row.col.f32.f16.f16.f32    { %f17043, %f17044, %f17045, %f17046 },    { %r1, %r2 },            { %r3 },                { %f17043, %f17044, %f17045, %f17046 }; 
	// end inline asm
	// begin inline asm
	mma.sync.aligned.m16n8k8.row.col.f32.f16.f16.f32    { %f17051, %f17052, %f17053, %f17054 },    { %r1, %r2 },            { %r3 },                { %f17051, %f17052, %f17053, %f17054 }; 
	// end inline asm
	// begin inline asm
	mma.sync.aligned.m16n8k8.row.col.f32.f16.f16.f32    { %f17043, %f17044, %f17045, %f17046 },    { %r1, %r2 },            { %r3 },                { %f17043, %f17044, %f17045, %f17046 }; 
	// end inline asm
	// begin inline asm
	mma.sync.aligned.m16n8k8.row.col.f32.f16.f16.f32    { %f17051, %f17052, %f17053, %f17054 },    { %r1, %r2 },            { %r3 },                { %f17051, %f17052, %f17053, %f17054 }; 
	// end inline asm
	// begin inline asm
	mma.sync.aligned.m16n8k8.row.col.f32.f16.f16.f32    { %f17043, %f17044, %f17045, %f17046 },    { %r1, %r2 },            { %r3 },                { %f17043, %f17044, %f17045, %f17046 }; 
	// end inline asm
	// begin inline asm
	mma.sync.aligned.m16n8k8.row.col.f32.f16.f16.f32    { %f17051, %f17052, %f17053, %f17054 },    { %r1, %r2 },            { %r3 },                { %f17051, %f17052, %f17053, %f17054 }; 
	// end inline asm
	// begin inline asm
	mma.sync.aligned.m16n8k8.row.col.f32.f16.f16.f32    { %f17043, %f17044, %f17045, %f17046 },    { %r1, %r2 },            { %r3 },                { %f17043, %f17044, %f17045, %f17046 }; 
	// end inline asm
	// begin inline asm
	mma.sync.aligned.m16n8k8.row.col.f32.f16.f16.f32    { %f17051, %f17052, %f17053, %f17054 },    { %r1, %r2 },            { %r3 },                { %f17051, %f17052, %f17053, %f17054 }; 
	// end inline asm
	// begin inline asm
	mma.sync.aligned.m16n8k8.row.col.f32.f16.f16.f32    { %f17043, %f17044, %f17045, %f17046 },    { %r1, %r2 },            { %r3 },                { %f17043, %f17044, %f17045, %f17046 }; 
	// end inline asm
	// begin inline asm
	mma.sync.aligned.m16n8k8.row.col.f32.f16.f16.f32    { %f17051, %f17052, %f17053, %f17054 },    { %r1, %r2 },            { %r3 },                { %f17051, %f17052, %f17053, %f17054 }; 
	// end inline asm
	// begin inline asm
	mma.sync.aligned.m16n8k8.row.col.f32.f16.f16.f32    { %f17043, %f17044, %f17045, %f17046 },    { %r1, %r2 },            { %r3 },                { %f17043, %f17044, %f17045, %f17046 }; 
	// end inline asm
	// begin inline asm
	mma.sync.aligned.m16n8k8.row.col.f32.f16.f16.f32    { %f17051, %f17052, %f17053, %f17054 },    { %r1, %r2 },            { %r3 },                { %f17051, %f17052, %f17053, %f17054 }; 
	// end inline asm
	// begin inline asm
	mma.sync.aligned.m16n8k8.row.col.f32.f16.f16.f32    { %f17043, %f17044, %f17045, %f17046 },    { %r1, %r2 },            { %r3 },                { %f17043, %f17044, %f17045, %f17046 }; 
	// end inline asm
	// begin inline asm
	mma.sync.aligned.m16n8k8.row.col.f32.f16.f16.f32    { %f17051, %f17052, %f17053, %f17054 },    { %r1, %r2 },            { %r3 },                { %f17051, %f17052, %f17053, %f17054 }; 
	// end inline asm
	// begin inline asm
	mma.sync.aligned.m16n8k8.row.col.f32.f16.f16.f32    { %f17043, %f17044, %f17045, %f17046 },    { %r1, %r2 },            { %r3 },                { %f17043, %f17044, %f17045, %f17046 }; 
	// end inline asm
	// begin inline asm
	mma.sync.aligned.m16n8k8.row.col.f32.f16.f16.f32    { %f17051, %f17052, %f17053, %f17054 },    { %r1, %r2 },            { %r3 },                { %f17051, %f17052, %f17053, %f17054 }; 
	// end inline asm
	// begin inline asm
	mma.sync.aligned.m16n8k8.row.col.f32.f16.f16.f32    { %f17043, %f17044, %f17045, %f17046 },    { %r1, %r2 },            { %r3 },                { %f17043, %f17044, %f17045, %f17046 }; 
	// end inline asm
	// begin inline asm
	mma.sync.aligned.m16n8k8.row.col.f32.f16.f16.f32    { %f17051, %f17052, %f17053, %f17054 },    { %r1, %r2 },            { %r3 },                { %f17051, %f17052, %f17053, %f17054 }; 
	// end inline asm
	// begin inline asm
	mma.sync.aligned.m16n8k8.row.col.f32.f16.f16.f32    { %f17043, %f17044, %f17045, %f17046 },    { %r1, %r2 },            { %r3 },                { %f17043, %f17044, %f17045, %f17046 }; 
	// end inline asm
	// begin inline asm
	mma.sync.aligned.m16n8k8.row.col.f32.f16.f16.f32    { %f17051, %f17052, %f17053, %f17054 },    { %r1, %r2 },            { %r3 },                { %f17051, %f17052, %f17053, %f17054 }; 
	// end inline asm
	// begin inline asm
	mma.sync.aligned.m16n8k8.row.col.f32.f16.f16.f32    { %f17043, %f17044, %f17045, %f17046 },    { %r1, %r2 },            { %r3 },                { %f17043, %f17044, %f17045, %f17046 }; 
	// end inline asm
	// begin inline asm
	mma.sync.aligned.m16n8k8.row.col.f32.f16.f16.f32    { %f17051, %f17052, %f17053, %f17054 },    { %r1, %r2 },            { %r3 },                { %f17051, %f17052, %f17053, %f17054 }; 
	// end inline asm
	// begin inline asm
	mma.sync.aligned.m16n8k8.row.col.f32.f16.f16.f32    { %f17043, %f17044, %f17045, %f17046 },    { %r1, %r2 },            { %r3 },                { %f17043, %f17044, %f17045, %f17046 }; 
	// end inline asm
	// begin inline asm
	mma.sync.aligned.m16n8k8.row.col.f32.f16.f16.f32    { %f17051, %f17052, %f17053, %f17054 },    { %r1, %r2 },            { %r3 },                { %f17051, %f17052, %f17053, %f17054 }; 
	// end inline asm
	// begin inline asm
	mma.sync.aligned.m16n8k8.row.col.f32.f16.f16.f32    { %f17043, %f17044, %f17045, %f17046 },    { %r1, %r2 },            { %r3 },                { %f17043, %f17044, %f17045, %f17046 }; 
	// end inline asm
	// begin inline asm
	mma.sync.aligned.m16n8k8.row.col.f32.f16.f16.f32    { %f17051, %f17052, %f17053, %f17054 },    { %r1, %r2 },            { %r3 },                { %f17051, %f17052, %f17053, %f17054 }; 
	// end inline asm
	// begin inline asm
	mma.sync.aligned.m16n8k8.row.col.f32.f16.f16.f32    { %f17043, %f17044, %f17045, %f17046 },    { %r1, %r2 },            { %r3 },                { %f17043, %f17044, %f17045, %f17046 }; 
	// end inline asm
	// begin inline asm
	mma.sync.aligned.m16n8k8.row.col.f32.f16.f16.f32    { %f17051, %f17052, %f17053, %f17054 },    { %r1, %r2 },            { %r3 },                { %f17051, %f17052, %f17053, %f17054 }; 
	// end inline asm
	// begin inline asm
	mma.sync.aligned.m16n8k8.row.col.f32.f16.f16.f32    { %f17043, %f17044, %f17045, %f17046 },    { %r1, %r2 },            { %r3 },                { %f17043, %f17044, %f17045, %f17046 }; 
	// end inline asm
	// begin inline asm
	mma.sync.aligned.m16n8k8.row.col.f32.f16.f16.f32    { %f17051, %f17052, %f17053, %f17054 },    { %r1, %r2 },            { %r3 },                { %f17051, %f17052, %f17053, %f17054 }; 
	// end inline asm
	// begin inline asm
	mma.sync.aligned.m16n8k8.row.col.f32.f16.f16.f32    { %f17043, %f17044, %f17045, %f17046 },    { %r1, %r2 },            { %r3 },                { %f17043, %f17044, %f17045, %f17046 }; 
	// end inline asm
	// begin inline asm
	mma.sync.aligned.m16n8k8.row.col.f32.f16.f16.f32    { %f17051, %f17052, %f17053, %f17054 },    { %r1, %r2 },            { %r3 },                { %f17051, %f17052, %f17053, %f17054 }; 
	// end inline asm
	// begin inline asm
	mma.sync.aligned.m16n8k8.row.col.f32.f16.f16.f32    { %f17043, %f17044, %f17045, %f17046 },    { %r1, %r2 },            { %r3 },                { %f17043, %f17044, %f17045, %f17046 }; 
	// end inline asm
	// begin inline asm
	mma.sync.aligned.m16n8k8.row.col.f32.f16.f16.f32    { %f17051, %f17052, %f17053, %f17054 },    { %r1, %r2 },            { %r3 },                { %f17051, %f17052, %f17053, %f17054 }; 
	// end inline asm
	// begin inline asm
	mma.sync.aligned.m16n8k8.row.col.f32.f16.f16.f32    { %f17043, %f17044, %f17045, %f17046 },    { %r1, %r2 },            { %r3 },                { %f17043, %f17044, %f17045, %f17046 }; 
	// end inline asm
	// begin inline asm
	mma.sync.aligned.m16n8k8.row.col.f32.f16.f16.f32    { %f17051, %f17052, %f17053, %f17054 },    { %r1, %r2 },            { %r3 },                { %f17051, %f17052, %f17053, %f17054 }; 
	// end inline asm
	// begin inline asm
	mma.sync.aligned.m16n8k8.row.col.f32.f16.f16.f32    { %f17043, %f17044, %f17045, %f17046 },    { %r1, %r2 },            { %r3 },                { %f17043, %f17044, %f17045, %f17046 }; 
	// end inline asm
	// begin inline asm
	mma.sync.aligned.m16n8k8.row.col.f32.f16.f16.f32    { %f17051, %f17052, %f17053, %f17054 },    { %r1, %r2 },            { %r3 },                { %f17051, %f17052, %f17053, %f17054 }; 
	// end inline asm
	// begin inline asm
	mma.sync.aligned.m16n8k8.row.col.f32.f16.f16.f32    { %f17043, %f17044, %f17045, %f17046 },    { %r1, %r2 },            { %r3 },                { %f17043, %f17044, %f17045, %f17046 }; 
	// end inline asm
	// begin inline asm
	mma.sync.aligned.m16n8k8.row.col.f32.f16.f16.f32    { %f17051, %f17052, %f17053, %f17054 },    { %r1, %r2 },            { %r3 },                { %f17051, %f17052, %f17053, %f17054 }; 
	// end inline asm
	// begin inline asm
	mma.sync.aligned.m16n8k8.row.col.f32.f16.f16.f32    { %f17043, %f17044, %f17045, %f17046 },    { %r1, %r2 },            { %r3 },                { %f17043, %f17044, %f17045, %f17046 }; 
	// end inline asm
	// begin inline asm
	mma.sync.aligned.m16n8k8.row.col.f32.f16.f16.f32    { %f17051, %f17052, %f17053, %f17054 },    { %r1, %r2 },            { %r3 },                { %f17051, %f17052, %f17053, %f17054 }; 
	// end inline asm
	// begin inline asm
	mma.sync.aligned.m16n8k8.row.col.f32.f16.f16.f32    { %f17043, %f17044, %f17045, %f17046 },    { %r1, %r2 },            { %r3 },                { %f17043, %f17044, %f17045, %f17046 }; 
	// end inline asm
	// begin inline asm
	mma.sync.aligned.m16n8k8.row.col.f32.f16.f16.f32    { %f17051, %f17052, %f17053, %f17054 },    { %r1, %r2 },            { %r3 },                { %f17051, %f17052, %f17053, %f17054 }; 
	// end inline asm
	// begin inline asm
	mma.sync.aligned.m16n8k8.row.col.f32.f16.f16.f32    { %f17043, %f17044, %f17045, %f17046 },    { %r1, %r2 },            { %r3 },                { %f17043, %f17044, %f17045, %f17046 }; 
	// end inline asm
	// begin inline asm
	mma.sync.aligned.m16n8k8.row.col.f32.f16.f16.f32    { %f17051, %f17052, %f17053, %f17054 },    { %r1, %r2 },            { %r3 },                { %f17051, %f17052, %f17053, %f17054 }; 
	// end inline asm
	// begin inline asm
	mma.sync.aligned.m16n8k8.row.col.f32.f16.f16.f32    { %f17043, %f17044, %f17045, %f17046 },    { %r1, %r2 },            { %r3 },                { %f17043, %f17044, %f17045, %f17046 }; 
	// end inline asm
	// begin inline asm
	mma.sync.aligned.m16n8k8.row.col.f32.f16.f16.f32    { %f17051, %f17052, %f17053, %f17054 },    { %r1, %r2 },            { %r3 },                { %f17051, %f17052, %f17053, %f17054 }; 
	// end inline asm
	// begin inline asm
	mma.sync.aligned.m16n8k8.row.col.f32.f16.f16.f32    { %f17043, %f17044, %f17045, %f17046 },    { %r1, %r2 },            { %r3 },                { %f17043, %f17044, %f17045, %f17046 }; 
	// end inline asm
	// begin inline asm
	mma.sync.aligned.m16n8k8.row.col.f32.f16.f16.f32    { %f17051, %f17052, %f17053, %f17054 },    { %r1, %r2 },            { %r3 },                { %f17051, %f17052, %f17053, %f17054 }; 
	// end inline asm
	// begin inline asm
	mma.sync.aligned.m16n8k8.row.col.f32.f16.f16.f32    { %f17043, %f17044, %f17045, %f17046 },    { %r1, %r2 },            { %r3 },                { %f17043, %f17044, %f17045, %f17046 }; 
	// end inline asm
	// begin inline asm
	mma.sync.aligned.m16n8k8.row.col.f32.f16.f16.f32    { %f17051, %f17052, %f17053, %f17054 },    { %r1, %r2 },            { %r3 },                { %f17051, %f17052, %f17053, %f17054 }; 
	// end inline asm
	// begin inline asm
	mma.sync.aligned.m16n8k8.row.col.f32.f16.f16.f32    { %f17043, %f17044, %f17045, %f17046 },    { %r1, %r2 },            { %r3 },                { %f17043, %f17044, %f17045, %f17046 }; 
	// end inline asm
	// begin inline asm
	mma.sync.aligned.m16n8k8.row.col.f32.f16.f16.f32    { %f17051, %f17052, %f17053, %f17054 },    { %r1, %r2 },            { %r3 },                { %f17051, %f17052, %f17053, %f17054 }; 
	// end inline asm
	// begin inline asm
	mma.sync.aligned.m16n8k8.row.col.f32.f16.f16.f32    { %f17043, %f17044, %f17045, %f17046 },    { %r1, %r2 },            { %r3 },                { %f17043, %f17044, %f17045, %f17046 }; 
	// end inline asm
	// begin inline asm
	mma.sync.aligned.m16n8k8.row.col.f32.f16.f16.f32    { %f17051, %f17052, %f17053, %f17054 },    { %r1, %r2 },            { %r3 },                { %f17051, %f17052, %f17053, %f17054 }; 
	// end inline asm
	// begin inline asm
	mma.sync.aligned.m16n8k8.row.col.f32.f16.f16.f32    { %f17043, %f17044, %f17045, %f17046 },    { %r1, %r2 },            { %r3 },                { %f17043, %f17044, %f17045, %f17046 }; 
	// end inline asm
	// begin inline asm
	mma.sync.aligned.m16n8k8.row.col.f32.f16.f16.f32    { %f17051, %f17052, %f17053, %f17054 },    { %r1, %r2 },            { %r3 },                { %f17051, %f17052, %f17053, %f17054 }; 
	// end inline asm
	// begin inline asm
	mma.sync.aligned.m16n8k8.row.col.f32.f16.f16.f32    { %f17043, %f17044, %f17045, %f17046 },    { %r1, %r2 },            { %r3 },                { %f17043, %f17044, %f17045, %f17046 }; 
	// end inline asm
	// begin inline asm
	mma.sync.aligned.m16n8k8.row.col.f32.f16.f16.f32    { %f17051, %f17052, %f17053, %f17054 },    { %r1, %r2 },            { %r3 },                { %f17051, %f17052, %f17053, %f17054 }; 
	// end inline asm
	// begin inline asm
	mma.sync.aligned.m16n8k8.row.col.f32.f16.f16.f32    { %f17043, %f17044, %f17045, %f17046 },    { %r1, %r2 },            { %r3 },                { %f17043, %f17044, %f17045, %f17046 }; 
	// end inline asm
	// begin inline asm
	mma.sync.aligned.m16n8k8.row.col.f32.f16.f16.f32    { %f17051, %f17052, %f17053, %f17054 },    { %r1, %r2 },            { %r3 },                { %f17051, %f17052, %f17053, %f17054 }; 
	// end inline asm
	// begin inline asm
	mma.sync.aligned.m16n8k8.row.col.f32.f16.f16.f32    { %f17043, %f17044, %f17045, %f17046 },    { %r1, %r2 },            { %r3 },                { %f17043, %f17044, %f17045, %f17046 }; 
	// end inline asm
	// begin inline asm
	mma.sync.aligned.m16n8k8.row.col.f32.f16.f16.f32    { %f17051, %f17052, %f17053, %f17054 },    { %r1, %r2 },            { %r3 },                { %f17051, %f17052, %f17053, %f17054 }; 
	// end inline asm
	// begin inline asm
	mma.sync.aligned.m16n8k8.row.col.f32.f16.f16.f32    { %f17043, %f17044, %f17045, %f17046 },    { %r1, %r2 },            { %r3 },                { %f17043, %f17044, %f17045, %f17046 }; 
	// end inline asm
	// begin inline asm
	mma.sync.aligned.m16n8k8.row.col.f32.f16.f16.f32    { %f17051, %f17052, %f17053, %f17054 },    { %r1, %r2 },            { %r3 },                { %f17051, %f17052, %f17053, %f17054 }; 
	// end inline asm
	// begin inline asm
	mma.sync.aligned.m16n8k8.row.col.f32.f16.f16.f32    { %f17043, %f17044, %f17045, %f17046 },    { %r1, %r2 },            { %r3 },                { %f17043, %f17044, %f17045, %f17046 }; 
	// end inline asm
	// begin inline asm
	mma.sync.aligned.m16n8k8.row.col.f32.f16.f16.f32    { %f17051, %f17052, %f17053, %f17054 },    { %r1, %r2 },            { %r3 },                { %f17051, %f17052, %f17053, %f17054 }; 
	// end inline asm
	// begin inline asm
	mma.sync.aligned.m16n8k8.row.col.f32.f16.f16.f32    { %f17043, %f17044, %f17045, %f17046 },    { %r1, %r2 },            { %r3 },                { %f17043, %f17044, %f17045, %f17046 }; 
	// end inline asm
	// begin inline asm
	mma.sync.aligned.m16n8k8.row.col.f32.f16.f16.f32    { %f17051, %f17052, %f17053, %f17054 },    { %r1, %r2 },            { %r3 },                { %f17051, %f17052, %f17053, %f17054 }; 
	// end inline asm
	// begin inline asm
	mma.sync.aligned.m16n8k8.row.col.f32.f16.f16.f32    { %f17043, %f17044, %f17045, %f17046 },    { %r1, %r2 },            { %r3 },                { %f17043, %f17044, %f17045, %f17046 }; 
	// end inline asm
	// begin inline asm
	mma.sync.aligned.m16n8k8.row.col.f32.f16.f16.f32    { %f17051, %f17052, %f17053, %f17054 },    { %r1, %r2 },            { %r3 },                { %f17051, %f17052, %f17053, %f17054 }; 
	// end inline asm
	// begin inline asm
	mma.sync.aligned.m16n8k8.row.col.f32.f16.f16.f32    { %f17043, %f17044, %f17045, %f17046 },    { %r1, %r2 },            { %r3 },                { %f17043, %f17044, %f17045, %f17046 }; 
	// end inline asm
	// begin inline asm
	mma.sync.aligned.m16n8k8.row.col.f32.f16.f16.f32    { %f17051, %f17052, %f17053, %f17054 },    { %r1, %r2 },            { %r3 },                { %f17051, %f17052, %f17053, %f17054 }; 
	// end inline asm
	// begin inline asm
	mma.sync.aligned.m16n8k8.row.col.f32.f16.f16.f32    { %f17043, %f17044, %f17045, %f17046 },    { %r1, %r2 },            { %r3 },                { %f17043, %f17044, %f17045, %f17046 }; 
	// end inline asm
	// begin inline asm
	mma.sync.aligned.m16n8k8.row.col.f32.f16.f16.f32    { %f17051, %f17052, %f17053, %f17054 },    { %r1, %r2 },            { %r3 },                { %f17051, %f17052, %f17053, %f17054 }; 
	// end inline asm
	// begin inline asm
	mma.sync.aligned.m16n8k8.row.col.f32.f16.f16.f32    { %f17043, %f17044, %f17045, %f17046 },    { %r1, %r2 },            { %r3 },                { %f17043, %f17044, %f17045, %f17046 }; 
	// end inline asm
	// begin inline asm
	mma.sync.aligned.m16n8k8.row.col.f32.f16.f16.f32    { %f17051, %f17052, %f17053, %f17054 },    { %r1, %r2 },            { %r3 },                { %f17051, %f17052, %f17053, %f17054 }; 
	// end inline asm
	// begin inline asm
	mma.sync.aligned.m16n8k8.row.col.f32.f16.f16.f32    { %f17043, %f17044, %f17045, %f17046 },    { %r1, %r2 },            { %r3 },                { %f17043, %f17044, %f17045, %f17046 }; 
	// end inline asm
	// begin inline asm
	mma.sync.aligned.m16n8k8.row.col.f32.f16.f16.f32    { %f17051, %f17052, %f17053, %f17054 },    { %r1, %r2 },            { %r3 },                { %f17051, %f17052, %f17053, %f17054 }; 
	// end inline asm
	// begin inline asm
	mma.sync.aligned.m16n8k8.row.col.f32.f16.f16.f32    { %f17043, %f17044, %f17045, %f17046 },    { %r1, %r2 },            { %r3 },                { %f17043, %f17044, %f17045, %f17046 }; 
	// end inline asm
	// begin inline asm
	mma.sync.aligned.m16n8k8.row.col.f32.f16.f16.f32    { %f17051, %f17052, %f17053, %f17054 },    { %r1, %r2 },            { %r3 },                { %f17051, %f17052, %f17053, %f17054 }; 
	// end inline asm
	// begin inline asm
	mma.sync.aligned.m16n8k8.row.col.f32.f16.f16.f32    { %f17043, %f17044, %f17045, %f17046 },    { %r1, %r2 },            { %r3 },                { %f17043, %f17044, %f17045, %f17046 }; 
	// end inline asm
	// begin inline asm
	mma.sync.aligned.m16n8k8.row.col.f32.f16.f16.f32    { %f17051, %f17052, %f17053, %f17054 },    { %r1, %r2 },            { %r3 },                { %f17051, %f17052, %f17053, %f17054 }; 
	// end inline asm
	// begin inline asm
	mma.sync.aligned.m16n8k8.row.col.f32.f16.f16.f32    { %f17043, %f17044, %f17045, %f17046 },    { %r1, %r2 },            { %r3 },                { %f17043, %f17044, %f17045, %f17046 }; 
	// end inline asm
	// begin inline asm
	mma.sync.aligned.m16n8k8.row.col.f32.f16.f16.f32    { %f17051, %f17052, %f17053, %f17054 },    { %r1, %r2 },            { %r3 },                { %f17051, %f17052, %f17053, %f17054 }; 
	// end inline asm
	// begin inline asm
	mma.sync.aligned.m16n8k8.row.col.f32.f16.f16.f32    { %f17043, %f17044, %f17045, %f17046 },    { %r1, %r2 },            { %r3 },                { %f17043, %f17044, %f17045, %f17046 }; 
	// end inline asm
	// begin inline asm
	mma.sync.aligned.m16n8k8.row.col.f32.f16.f16.f32    { %f17051, %f17052, %f17053, %f17054 },    { %r1, %r2 },            { %r3 },                { %f17051, %f17052, %f17053, %f17054 }; 
	// end inline asm
	// begin inline asm
	mma.sync.aligned.m16n8k8.row.col.f32.f16.f16.f32    { %f17043, %f17044, %f17045, %f17046 },    { %r1, %r2 },            { %r3 },                { %f17043, %f17044, %f17045, %f17046 }; 
	// end inline asm
	// begin inline asm
	mma.sync.aligned.m16n8k8.row.col.f32.f16.f16.f32    { %f17051, %f17052, %f17053, %f17054 },    { %r1, %r2 },            { %r3 },                { %f17051, %f17052, %f17053, %f17054 }; 
	// end inline asm
	// begin inline asm
	mma.sync.aligned.m16n8k8.row.col.f32.f16.f16.f32    { %f17043, %f17044, %f17045, %f17046 },    { %r1, %r2 },            { %r3 },                { %f17043, %f17044, %f17045, %f17046 }; 
	// end inline asm
	// begin inline asm
	mma.sync.aligned.m16n8k8.row.col.f32.f16.f16.f32    { %f17051, %f17052, %f17053, %f17054 },    { %r1, %r2 },            { %r3 },                { %f17051, %f17052, %f17053, %f17054 }; 
	// end inline asm
	// begin inline asm
	mma.sync.aligned.m16n8k8.row.col.f32.f16.f16.f32    { %f17043, %f17044, %f17045, %f17046 },    { %r1, %r2 },            { %r3 },                { %f17043, %f17044, %f17045, %f17046 }; 
	// end inline asm
	// begin inline asm
	mma.sync.aligned.m16n8k8.row.col.f32.f16.f16.f32    { %f17051, %f17052, %f17053, %f17054 },    { %r1, %r2 },            { %r3 },                { %f17051, %f17052, %f17053, %f17054 }; 
	// end inline asm
	// begin inline asm
	mma.sync.aligned.m16n8k8.row.col.f32.f16.f16.f32    { %f17043, %f17044, %f17045, %f17046 },    { %r1, %r2 },            { %r3 },                { %f17043, %f17044, %f17045, %f17046 }; 
	// end inline asm
	// begin inline asm
	mma.sync.aligned.m16n8k8.row.col.f32.f16.f16.f32    { %f17051, %f17052, %f17053, %f17054 },    { %r1, %r2 },            { %r3 },                { %f17051, %f17052, %f17053, %f17054 }; 
	// end inline asm
	// begin inline asm
	mma.sync.aligned.m16n8k8.row.col.f32.f16.f16.f32    { %f17043, %f17044, %f17045, %f17046 },    { %r1, %r2 },            { %r3 },                { %f17043, %f17044, %f17045, %f17046 }; 
	// end inline asm
	// begin inline asm
	mma.sync.aligned.m16n8k8.row.col.f32.f16.f16.f32    { %f17051, %f17052, %f17053, %f17054 },    { %r1, %r2 },            { %r3 },                { %f17051, %f17052, %f17053, %f17054 }; 
	// end inline asm
	// begin inline asm
	mma.sync.aligned.m16n8k8.row.col.f32.f16.f16.f32    { %f17043, %f17044, %f17045, %f17046 },    { %r1, %r2 },            { %r3 },                { %f17043, %f17044, %f17045, %f17046 }; 
	// end inline asm
	// begin inline asm
	mma.sync.aligned.m16n8k8.row.col.f32.f16.f16.f32    { %f17051, %f17052, %f17053, %f17054 },    { %r1, %r2 },            { %r3 },                { %f17051, %f17052, %f17053, %f17054 }; 
	// end inline asm
	// begin inline asm
	mma.sync.aligned.m16n8k8.row.col.f32.f16.f16.f32    { %f17043, %f17044, %f17045, %f17046 },    { %r1, %r2 },            { %r3 },                { %f17043, %f17044, %f17045, %f17046 }; 
	// end inline asm
	// begin inline asm
	mma.sync.aligned.m16n8k8.row.col.f32.f16.f16.f32    { %f17051, %f17052, %f17053, %f17054 },    { %r1, %r2 },            { %r3 },                { %f17051, %f17052, %f17053, %f17054 }; 
	// end inline asm
	// begin inline asm
	mma.sync.aligned.m16n8k8.row.col.f32.f16.f16.f32    { %f17043, %f17044, %f17045, %f17046 },    { %r1, %r2 },            { %r3 },                { %f17043, %f17044, %f17045, %f17046 }; 
	// end inline asm
	// begin inline asm
	mma.sync.aligned.m16n8k8.row.col.f32.f16.f16.f32    { %f17051, %f17052, %f17053, %f17054 },    { %r1, %r2 },            { %r3 },                { %f17051, %f17052, %f17053, %f17054 }; 
	// end inline asm
	// begin inline asm
	mma.sync.aligned.m16n8k8.row.col.f32.f16.f16.f32    { %f17043, %f17044, %f17045, %f17046 },    { %r1, %r2 },            { %r3 },                { %f17043, %f17044, %f17045, %f17046 }; 
	// end inline asm
	// begin inline asm
	mma.sync.aligned.m16n8k8.row.col.f32.f16.f16.f32    { %f17051, %f17052, %f17053, %f17054 },    { %r1, %r2 },            { %r3 },                { %f17051, %f17052, %f17053, %f17054 }; 
	// end inline asm
	// begin inline asm
	mma.sync.aligned.m16n8k8.row.col.f32.f16.f16.f32    { %f17043, %f17044, %f17045, %f17046 },    { %r1, %r2 },            { %r3 },                { %f17043, %f17044, %f17045, %f17046 }; 
	// end inline asm
	// begin inline asm
	mma.sync.aligned.m16n8k8.row.col.f32.f16.f16.f32    { %f17051, %f17052, %f17053, %f17054 },    { %r1, %r2 },            { %r3 },                { %f17051, %f17052, %f17053, %f17054 }; 
	// end inline asm
	// begin inline asm
	mma.sync.aligned.m16n8k8.row.col.f32.f16.f16.f32    { %f17043, %f17044, %f17045, %f17046 },    { %r1, %r2 },            { %r3 },                { %f17043, %f17044, %f17045, %f17046 }; 
	// end inline asm
	// begin inline asm
	mma.sync.aligned.m16n8k8.row.col.f32.f16.f16.f32    { %f17051, %f17052, %f17053, %f17054 },    { %r1, %r2 },            { %r3 },                { %f17051, %f17052, %f17053, %f17054 }; 
	// end inline asm
	// begin inline asm
	mma.sync.aligned.m16n8k8.row.col.f32.f16.f16.f32    { %f17043, %f17044, %f17045, %f17046 },    { %r1, %r2 },            { %r3 },                { %f17043, %f17044, %f17045, %f17046 }; 
	// end inline asm
	// begin inline asm
	mma.sync.aligned.m16n8k8.row.col.f32.f16.f16.f32    { %f17051, %f17052, %f17053, %f17054 },    { %r1, %r2 },            { %r3 },                { %f17051, %f17052, %f17053, %f17054 }; 
	// end inline asm
	// begin inline asm
	mma.sync.aligned.m16n8k8.row.col.f32.f16.f16.f32    { %f17043, %f17044, %f17045, %f17046 },    { %r1, %r2 },            { %r3 },                { %f17043, %f17044, %f17045, %f17046 }; 
	// end inline asm
	// begin inline asm
	mma.sync.aligned.m16n8k8.row.col.f32.f16.f16.f32    { %f17051, %f17052, %f17053, %f17054 },    { %r1, %r2 },            { %r3 },                { %f17051, %f17052, %f17053, %f17054 }; 
	// end inline asm
	// begin inline asm
	mma.sync.aligned.m16n8k8.row.col.f32.f16.f16.f32    { %f17043, %f17044, %f17045, %f17046 },    { %r1, %r2 },            { %r3 },                { %f17043, %f17044, %f17045, %f17046 }; 
	// end inline asm
	// begin inline asm
	mma.sync.aligned.m16n8k8.row.col.f32.f16.f16.f32    { %f17051, %f17052, %f17053, %f17054 },    { %r1, %r2 },            { %r3 },                { %f17051, %f17052, %f17053, %f17054 }; 
	// end inline asm
	// begin inline asm
	mma.sync.aligned.m16n8k8.row.col.f32.f16.f16.f32    { %f17043, %f17044, %f17045, %f17046 },    { %r1, %r2 },            { %r3 },                { %f17043, %f17044, %f17045, %f17046 }; 
	// end inline asm
	// begin inline asm
	mma.sync.aligned.m16n8k8.row.col.f32.f16.f16.f32    { %f17051, %f17052, %f17053, %f17054 },    { %r1, %r2 },            { %r3 },                { %f17051, %f17052, %f17053, %f17054 }; 
	// end inline asm
	// begin inline asm
	mma.sync.aligned.m16n8k8.row.col.f32.f16.f16.f32    { %f17043, %f17044, %f17045, %f17046 },    { %r1, %r2 },            { %r3 },                { %f17043, %f17044, %f17045, %f17046 }; 
	// end inline asm
	// begin inline asm
	mma.sync.aligned.m16n8k8.row.col.f32.f16.f16.f32    { %f17051, %f17052, %f17053, %f17054 },    { %r1, %r2 },            { %r3 },                { %f17051, %f17052, %f17053, %f17054 }; 
	// end inline asm
	// begin inline asm
	mma.sync.aligned.m16n8k8.row.col.f32.f16.f16.f32    { %f17043, %f17044, %f17045, %f17046 },    { %r1, %r2 },            { %r3 },                { %f17043, %f17044, %f17045, %f17046 }; 
	// end inline asm
	// begin inline asm
	mma.sync.aligned.m16n8k8.row.col.f32.f16.f16.f32    { %f17051, %f17052, %f17053, %f17054 },    { %r1, %r2 },            { %r3 },                { %f17051, %f17052, %f17053, %f17054 }; 
	// end inline asm
	// begin inline asm
	mma.sync.aligned.m16n8k8.row.col.f32.f16.f16.f32    { %f17043, %f17044, %f17045, %f17046 },    { %r1, %r2 },            { %r3 },                { %f17043, %f17044, %f17045, %f17046 }; 
	// end inline asm
	// begin inline asm
	mma.sync.aligned.m16n8k8.row.col.f32.f16.f16.f32    { %f17051, %f17052, %f17053, %f17054 },    { %r1, %r2 },            { %r3 },                { %f17051, %f17052, %f17053, %f17054 }; 
	// end inline asm
	// begin inline asm
	mma.sync.aligned.m16n8k8.row.col.f32.f16.f16.f32    { %f17043, %f17044, %f17045, %f17046 },    { %r1, %r2 },            { %r3 },                { %f17043, %f17044, %f17045, %f17046 }; 
	// end inline asm
	// begin inline asm
	mma.sync.aligned.m16n8k8.row.col.f32.f16.f16.f32    { %f17051, %f17052, %f17053, %f17054 },    { %r1, %r2 },            { %r3 },                { %f17051, %f17052, %f17053, %f17054 }; 
	// end inline asm
	// begin inline asm
	mma.sync.aligned.m16n8k8.row.col.f32.f16.f16.f32    { %f17043, %f17044, %f17045, %f17046 },    { %r1, %r2 },            { %r3 },                { %f17043, %f17044, %f17045, %f17046 }; 
	// end inline asm
	// begin inline asm
	mma.sync.aligned.m16n8k8.row.col.f32.f16.f16.f32    { %f17051, %f17052, %f17053, %f17054 },    { %r1, %r2 },            { %r3 },                { %f17051, %f17052, %f17053, %f17054 }; 
	// end inline asm
	// begin inline asm
	mma.sync.aligned.m16n8k8.row.col.f32.f16.f16.f32    { %f17043, %f17044, %f17045, %f17046 },    { %r1, %r2 },            { %r3 },                { %f17043, %f17044, %f17045, %f17046 }; 
	// end inline asm
	// begin inline asm
	mma.sync.aligned.m16n8k8.row.col.f32.f16.f16.f32    { %f17051, %f17052, %f17053, %f17054 },    { %r1, %r2 },            { %r3 },                { %f17051, %f17052, %f17053, %f17054 }; 
	// end inline asm
	// begin inline asm
	mma.sync.aligned.m16n8k8.row.col.f32.f16.f16.f32    { %f17043, %f17044, %f17045, %f17046 },    { %r1, %r2 },            { %r3 },                { %f17043, %f17044, %f17045, %f17046 }; 
	// end inline asm
	// begin inline asm
	mma.sync.aligned.m16n8k8.row.col.f32.f16.f16.f32    { %f17051, %f17052, %f17053, %f17054 },    { %r1, %r2 },            { %r3 },                { %f17051, %f17052, %f17053, %f17054 }; 
	// end inline asm
	// begin inline asm
	mma.sync.aligned.m16n8k8.row.col.f32.f16.f16.f32    { %f17043, %f17044, %f17045, %f17046 },    { %r1, %r2 },            { %r3 },                { %f17043, %f17044, %f17045, %f17046 }; 
	// end inline asm
	// begin inline asm
	mma.sync.aligned.m16n8k8.row.col.f32.f16.f16.f32    { %f17051, %f17052, %f17053, %f17054 },    { %r1, %r2 },            { %r3 },                { %f17051, %f17052, %f17053, %f17054 }; 
	// end inline asm
	// begin inline asm
	mma.sync.aligned.m16n8k8.row.col.f32.f16.f16.f32    { %f17043, %f17044, %f17045, %f17046 },    { %r1, %r2 },            { %r3 },                { %f17043, %f17044, %f17045, %f17046 }; 
	// end inline asm
	// begin inline asm
	mma.sync.aligned.m16n8k8.row.col.f32.f16.f16.f32    { %f17051, %f17052, %f17053, %f17054 },    { %r1, %r2 },            { %r3 },                { %f17051, %f17052, %f17053, %f17054 }; 
	// end inline asm
	// begin inline asm
	mma.sync.aligned.m16n8k8.row.col.f32.f16.f16.f32    { %f17043, %f17044, %f17045, %f17046 },    { %r1, %r2 },            { %r3 },                { %f17043, %f17044, %f17045, %f17046 }; 
	// end inline asm
	// begin inline asm
	mma.sync.aligned.m16n8k8.row.col.f32.f16.f16.f32    { %f17051, %f17052, %f17053, %f17054 },    { %r1, %r2 },            { %r3 },                { %f17051, %f17052, %f17053, %f17054 }; 
	// end inline asm
	// begin inline asm
	mma.sync.aligned.m16n8k8.row.col.f32.f16.f16.f32    { %f17043, %f17044, %f17045, %f17046 },    { %r1, %r2 },            { %r3 },                { %f17043, %f17044, %f17045, %f17046 }; 
	// end inline asm
	// begin inline asm
	mma.sync.aligned.m16n8k8.row.col.f32.f16.f16.f32    { %f17051, %f17052, %f17053, %f17054 },    { %r1, %r2 },            { %r3 },                { %f17051, %f17052, %f17053, %f17054 }; 
	// end inline asm
	// begin inline asm
	mma.sync.aligned.m16n8k8.row.col.f32.f16.f16.f32    { %f17043, %f17044, %f17045, %f17046 },    { %r1, %r2 },            { %r3 },                { %f17043, %f17044, %f17045, %f17046 }; 
	// end inline asm
	// begin inline asm
	mma.sync.aligned.m16n8k8.row.col.f32.f16.f16.f32    { %f17051, %f17052, %f17053, %f17054 },    { %r1, %r2 },            { %r3 },                { %f17051, %f17052, %f17053, %f17054 }; 
	// end inline asm
	// begin inline asm
	mma.sync.aligned.m16n8k8.row.col.f32.f16.f16.f32    { %f17043, %f17044, %f17045, %f17046 },    { %r1, %r2 },            { %r3 },                { %f17043, %f17044, %f17045, %f17046 }; 
	// end inline asm
	// begin inline asm
	mma.sync.aligned.m16n8k8.row.col.f32.f16.f16.f32    { %f17051, %f17052, %f17053, %f17054 },    { %r1, %r2 },            { %r3 },                { %f17051, %f17052, %f17053, %f17054 }; 
	// end inline asm
	// begin inline asm
	mma.sync.aligned.m16n8k8.row.col.f32.f16.f16.f32    { %f17043, %f17044, %f17045, %f17046 },    { %r1, %r2 },            { %r3 },                { %f17043, %f17044, %f17045, %f17046 }; 
	// end inline asm
	// begin inline asm
	mma.sync.aligned.m16n8k8.row.col.f32.f16.f16.f32    { %f17051, %f17052, %f17053, %f17054 },    { %r1, %r2 },            { %r3 },                { %f17051, %f17052, %f17053, %f17054 }; 
	// end inline asm
	// begin inline asm
	mma.sync.aligned.m16n8k8.row.col.f32.f16.f16.f32    { %f17043, %f17044, %f17045, %f17046 },    { %r1, %r2 },            { %r3 },                { %f17043, %f17044, %f17045, %f17046 }; 
	// end inline asm
	// begin inline asm
	mma.sync.aligned.m16n8k8.row.col.f32.f16.f16.f32    { %f17051, %f17052, %f17053, %f17054 },    { %r1, %r2 },            { %r3 },                { %f17051, %f17052, %f17053, %f17054 }; 
	// end inline asm
	// begin inline asm
	mma.sync.aligned.m16n8k8.row.col.f32.f16.f16.f32    { %f17043, %f17044, %f17045, %f17046 },    { %r1, %r2 },            { %r3 },                { %f17043, %f17044, %f17045, %f17046 }; 
	// end inline asm
	// begin inline asm
	mma.sync.aligned.m16n8k8.row.col.f32.f16.f16.f32    { %f17051, %f17052, %f17053, %f17054 },    { %r1, %r2 },            { %r3 },                { %f17051, %f17052, %f17053, %f17054 }; 
	// end inline asm
	// begin inline asm
	mma.sync.aligned.m16n8k8.row.col.f32.f16.f16.f32    { %f17043, %f17044, %f17045, %f17046 },    { %r1, %r2 },            { %r3 },                { %f17043, %f17044, %f17045, %f17046 }; 
	// end inline asm
	// begin inline asm
	mma.sync.aligned.m16n8k8.row.col.f32.f16.f16.f32    { %f17051, %f17052, %f17053, %f17054 },    { %r1, %r2 },            { %r3 },                { %f17051, %f17052, %f17053, %f17054 }; 
	// end inline asm
	// begin inline asm
	mma.sync.aligned.m16n8k8.row.col.f32.f16.f16.f32    { %f17043, %f17044, %f17045, %f17046 },    { %r1, %r2 },            { %r3 },                { %f17043, %f17044, %f17045, %f17046 }; 
	// end inline asm
	// begin inline asm
	mma.sync.aligned.m16n8k8.row.col.f32.f16.f16.f32    { %f17051, %f17052, %f17053, %f17054 },    { %r1, %r2 },            { %r3 },                { %f17051, %f17052, %f17053, %f17054 }; 
	// end inline asm
	// begin inline asm
	mma.sync.aligned.m16n8k8.row.col.f32.f16.f16.f32    { %f17043, %f17044, %f17045, %f17046 },    { %r1, %r2 },            { %r3 },                { %f17043, %f17044, %f17045, %f17046 }; 
	// end inline asm
	// begin inline asm
	mma.sync.aligned.m16n8k8.row.col.f32.f16.f16.f32    { %f17051, %f17052, %f17053, %f17054 },    { %r1, %r2 },            { %r3 },                { %f17051, %f17052, %f17053, %f17054 }; 
	// end inline asm
	// begin inline asm
	mma.sync.aligned.m16n8k8.row.col.f32.f16.f16.f32    { %f17043, %f17044, %f17045, %f17046 },    { %r1, %r2 },            { %r3 },                { %f17043, %f17044, %f17045, %f17046 }; 
	// end inline asm
	// begin inline asm
	mma.sync.aligned.m16n8k8.row.col.f32.f16.f16.f32    { %f17051, %f17052, %f17053, %f17054 },    { %r1, %r2 },            { %r3 },                { %f17051, %f17052, %f17053, %f17054 }; 
	// end inline asm
	// begin inline asm
	mma.sync.aligned.m16n8k8.row.col.f32.f16.f16.f32    { %f17043, %f17044, %f17045, %f17046 },    { %r1, %r2 },            { %r3 },                { %f17043, %f17044, %f17045, %f17046 }; 
	// end inline asm
	// begin inline asm
	mma.sync.aligned.m16n8k8.row.col.f32.f16.f16.f32    { %f17051, %f17052, %f17053, %f17054 },    { %r1, %r2 },            { %r3 },                { %f17051, %f17052, %f17053, %f17054 }; 
	// end inline asm
	// begin inline asm
	mma.sync.aligned.m16n8k8.row.col.f32.f16.f16.f32    { %f17043, %f17044, %f17045, %f17046 },    { %r1, %r2 },            { %r3 },                { %f17043, %f17044, %f17045, %f17046 }; 
	// end inline asm
	// begin inline asm
	mma.sync.aligned.m16n8k8.row.col.f32.f16.f16.f32    { %f17051, %f17052, %f17053, %f17054 },    { %r1, %r2 },            { %r3 },                { %f17051, %f17052, %f17053, %f17054 }; 
	// end inline asm
	// begin inline asm
	mma.sync.aligned.m16n8k8.row.col.f32.f16.f16.f32    { %f17043, %f17044, %f17045, %f17046 },    { %r1, %r2 },            { %r3 },                { %f17043, %f17044, %f17045, %f17046 }; 
	// end inline asm
	// begin inline asm
	mma.sync.aligned.m16n8k8.row.col.f32.f16.f16.f32    { %f17051, %f17052, %f17053, %f17054 },    { %r1, %r2 },            { %r3 },                { %f17051, %f17052, %f17053, %f17054 }; 
	// end inline asm
	// begin inline asm
	mma.sync.aligned.m16n8k8.row.col.f32.f16.f16.f32    { %f17043, %f17044, %f17045, %f17046 },    { %r1, %r2 },            { %r3 },                { %f17043, %f17044, %f17045, %f17046 }; 
	// end inline asm
	// begin inline asm
	mma.sync.aligned.m16n8k8.row.col.f32.f16.f16.f32    { %f17051, %f17052, %f17053, %f17054 },    { %r1, %r2 },            { %r3 },                { %f17051, %f17052, %f17053, %f17054 }; 
	// end inline asm
	// begin inline asm
	mma.sync.aligned.m16n8k8.row.col.f32.f16.f16.f32    { %f17043, %f17044, %f17045, %f17046 },    { %r1, %r2 },            { %r3 },                { %f17043, %f17044, %f17045, %f17046 }; 
	// end inline asm
	// begin inline asm
	mma.sync.aligned.m16n8k8.row.col.f32.f16.f16.f32    { %f17051, %f17052, %f17053, %f17054 },    { %r1, %r2 },            { %r3 },                { %f17051, %f17052, %f17053, %f17054 }; 
	// end inline asm
	// begin inline asm
	mma.sync.aligned.m16n8k8.row.col.f32.f16.f16.f32    { %f17043, %f17044, %f17045, %f17046 },    { %r1, %r2 },            { %r3 },                { %f17043, %f17044, %f17045, %f17046 }; 
	// end inline asm
	// begin inline asm
	mma.sync.aligned.m16n8k8.row.col.f32.f16.f16.f32    { %f17051, %f17052, %f17053, %f17054 },    { %r1, %r2 },            { %r3 },                { %f17051, %f17052, %f17053, %f17054 }; 
	// end inline asm
	// begin inline asm
	mma.sync.aligned.m16n8k8.row.col.f32.f16.f16.f32    { %f17043, %f17044, %f17045, %f17046 },    { %r1, %r2 },            { %r3 },                { %f17043, %f17044, %f17045, %f17046 }; 
	// end inline asm
	// begin inline asm
	mma.sync.aligned.m16n8k8.row.col.f32.f16.f16.f32    { %f17051, %f17052, %f17053, %f17054 },    { %r1, %r2 },            { %r3 },                { %f17051, %f17052, %f17053, %f17054 }; 
	// end inline asm
	// begin inline asm
	mma.sync.aligned.m16n8k8.row.col.f32.f16.f16.f32    { %f17043, %f17044, %f17045, %f17046 },    { %r1, %r2 },            { %r3 },                { %f17043, %f17044, %f17045, %f17046 }; 
	// end inline asm
	// begin inline asm
	mma.sync.aligned.m16n8k8.row.col.f32.f16.f16.f32    { %f17051, %f17052, %f17053, %f17054 },    { %r1, %r2 },            { %r3 },                { %f17051, %f17052, %f17053, %f17054 }; 
	// end inline asm
	// begin inline asm
	mma.sync.aligned.m16n8k8.row.col.f32.f16.f16.f32    { %f17043, %f17044, %f17045, %f17046 },    { %r1, %r2 },            { %r3 },                { %f17043, %f17044, %f17045, %f17046 }; 
	// end inline asm
	// begin inline asm
	mma.sync.aligned.m16n8k8.row.col.f32.f16.f16.f32    { %f17051, %f17052, %f17053, %f17054 },    { %r1, %r2 },            { %r3 },                { %f17051, %f17052, %f17053, %f17054 }; 
	// end inline asm
	// begin inline asm
	mma.sync.aligned.m16n8k8.row.col.f32.f16.f16.f32    { %f17043, %f17044, %f17045, %f17046 },    { %r1, %r2 },            { %r3 },                { %f17043, %f17044, %f17045, %f17046 }; 
	// end inline asm
	// begin inline asm
	mma.sync.aligned.m16n8k8.row.col.f32.f16.f16.f32    { %f17051, %f17052, %f17053, %f17054 },    { %r1, %r2 },            { %r3 },                { %f17051, %f17052, %f17053, %f17054 }; 
	// end inline asm
	// begin inline asm
	mma.sync.aligned.m16n8k8.row.col.f32.f16.f16.f32    { %f17043, %f17044, %f17045, %f17046 },    { %r1, %r2 },            { %r3 },                { %f17043, %f17044, %f17045, %f17046 }; 
	// end inline asm
	// begin inline asm
	mma.sync.aligned.m16n8k8.row.col.f32.f16.f16.f32    { %f17051, %f17052, %f17053, %f17054 },    { %r1, %r2 },            { %r3 },                { %f17051, %f17052, %f17053, %f17054 }; 
	// end inline asm
	// begin inline asm
	mma.sync.aligned.m16n8k8.row.col.f32.f16.f16.f32    { %f17043, %f17044, %f17045, %f17046 },    { %r1, %r2 },            { %r3 },                { %f17043, %f17044, %f17045, %f17046 }; 
	// end inline asm
	// begin inline asm
	mma.sync.aligned.m16n8k8.row.col.f32.f16.f16.f32    { %f17051, %f17052, %f17053, %f17054 },    { %r1, %r2 },            { %r3 },                { %f17051, %f17052, %f17053, %f17054 }; 
	// end inline asm
	// begin inline asm
	mma.sync.aligned.m16n8k8.row.col.f32.f16.f16.f32    { %f17043, %f17044, %f17045, %f17046 },    { %r1, %r2 },            { %r3 },                { %f17043, %f17044, %f17045, %f17046 }; 
	// end inline asm
	// begin inline asm
	mma.sync.aligned.m16n8k8.row.col.f32.f16.f16.f32    { %f17051, %f17052, %f17053, %f17054 },    { %r1, %r2 },            { %r3 },                { %f17051, %f17052, %f17053, %f17054 }; 
	// end inline asm
	// begin inline asm
	mma.sync.aligned.m16n8k8.row.col.f32.f16.f16.f32    { %f17043, %f17044, %f17045, %f17046 },    { %r1, %r2 },            { %r3 },                { %f17043, %f17044, %f17045, %f17046 }; 
	// end inline asm
	// begin inline asm
	mma.sync.aligned.m16n8k8.row.col.f32.f16.f16.f32    { %f17051, %f17052, %f17053, %f17054 },    { %r1, %r2 },            { %r3 },                { %f17051, %f17052, %f17053, %f17054 }; 
	// end inline asm
	// begin inline asm
	mma.sync.aligned.m16n8k8.row.col.f32.f16.f16.f32    { %f17043, %f17044, %f17045, %f17046 },    { %r1, %r2 },            { %r3 },                { %f17043, %f17044, %f17045, %f17046 }; 
	// end inline asm
	// begin inline asm
	mma.sync.aligned.m16n8k8.row.col.f32.f16.f16.f32    { %f17051, %f17052, %f17053, %f17054 },    { %r1, %r2 },            { %r3 },                { %f17051, %f17052, %f17053, %f17054 }; 
	// end inline asm
	// begin inline asm
	mma.sync.aligned.m16n8k8.row.col.f32.f16.f16.f32    { %f17043, %f17044, %f17045, %f17046 },    { %r1, %r2 },            { %r3 },                { %f17043, %f17044, %f17045, %f17046 }; 
	// end inline asm
	// begin inline asm
	mma.sync.aligned.m16n8k8.row.col.f32.f16.f16.f32    { %f17051, %f17052, %f17053, %f17054 },    { %r1, %r2 },            { %r3 },                { %f17051, %f17052, %f17053, %f17054 }; 
	// end inline asm
	// begin inline asm
	mma.sync.aligned.m16n8k8.row.col.f32.f16.f16.f32    { %f17043, %f17044, %f17045, %f17046 },    { %r1, %r2 },            { %r3 },                { %f17043, %f17044, %f17045, %f17046 }; 
	// end inline asm
	// begin inline asm
	mma.sync.aligned.m16n8k8.row.col.f32.f16.f16.f32    { %f17051, %f17052, %f17053, %f17054 },    { %r1, %r2 },            { %r3 },                { %f17051, %f17052, %f17053, %f17054 }; 
	// end inline asm
	// begin inline asm
	mma.sync.aligned.m16n8k8.row.col.f32.f16.f16.f32    { %f17043, %f17044, %f17045, %f17046 },    { %r1, %r2 },            { %r3 },                { %f17043, %f17044, %f17045, %f17046 }; 
	// end inline asm
	// begin inline asm
	mma.sync.aligned.m16n8k8.row.col.f32.f16.f16.f32    { %f17051, %f17052, %f17053, %f17054 },    { %r1, %r2 },            { %r3 },                { %f17051, %f17052, %f17053, %f17054 }; 
	// end inline asm
	// begin inline asm
	mma.sync.aligned.m16n8k8.row.col.f32.f16.f16.f32    { %f17043, %f17044, %f17045, %f17046 },    { %r1, %r2 },            { %r3 },                { %f17043, %f17044, %f17045, %f17046 }; 
	// end inline asm
	// begin inline asm
	mma.sync.aligned.m16n8k8.row.col.f32.f16.f16.f32    { %f17051, %f17052, %f17053, %f17054 },    { %r1, %r2 },            { %r3 },                { %f17051, %f17052, %f17053, %f17054 }; 
	// end inline asm
	// begin inline asm
	mma.sync.aligned.m16n8k8.row.col.f32.f16.f16.f32    { %f17043, %f17044, %f17045, %f17046 },    { %r1, %r2 },            { %r3 },                { %f17043, %f17044, %f17045, %f17046 }; 
	// end inline asm
	// begin inline asm
	mma.sync.aligned.m16n8k8.row.col.f32.f16.f16.f32    { %f17051, %f17052, %f17053, %f17054 },    { %r1, %r2 },            { %r3 },                { %f17051, %f17052, %f17053, %f17054 }; 
	// end inline asm
	// begin inline asm
	mma.sync.aligned.m16n8k8.row.col.f32.f16.f16.f32    { %f17043, %f17044, %f17045, %f17046 },    { %r1, %r2 },            { %r3 },                { %f17043, %f17044, %f17045, %f17046 }; 
	// end inline asm
	// begin inline asm
	mma.sync.aligned.m16n8k8.row.col.f32.f16.f16.f32    { %f17051, %f17052, %f17053, %f17054 },    { %r1, %r2 },            { %r3 },                { %f17051, %f17052, %f17053, %f17054 }; 
	// end inline asm
	// begin inline asm
	mma.sync.aligned.m16n8k8.row.col.f32.f16.f16.f32    { %f17043, %f17044, %f17045, %f17046 },    { %r1, %r2 },            { %r3 },                { %f17043, %f17044, %f17045, %f17046 }; 
	// end inline asm
	// begin inline asm
	mma.sync.aligned.m16n8k8.row.col.f32.f16.f16.f32    { %f17051, %f17052, %f17053, %f17054 },    { %r1, %r2 },            { %r3 },                { %f17051, %f17052, %f17053, %f17054 }; 
	// end inline asm
	// begin inline asm
	mma.sync.aligned.m16n8k8.row.col.f32.f16.f16.f32    { %f17043, %f17044, %f17045, %f17046 },    { %r1, %r2 },            { %r3 },                { %f17043, %f17044, %f17045, %f17046 }; 
	// end inline asm
	// begin inline asm
	mma.sync.aligned.m16n8k8.row.col.f32.f16.f16.f32    { %f17051, %f17052, %f17053, %f17054 },    { %r1, %r2 },            { %r3 },                { %f17051, %f17052, %f17053, %f17054 }; 
	// end inline asm
	// begin inline asm
	mma.sync.aligned.m16n8k8.row.col.f32.f16.f16.f32    { %f17043, %f17044, %f17045, %f17046 },    { %r1, %r2 },            { %r3 },                { %f17043, %f17044, %f17045, %f17046 }; 
	// end inline asm
	// begin inline asm
	mma.sync.aligned.m16n8k8.row.col.f32.f16.f16.f32    { %f17051, %f17052, %f17053, %f17054 },    { %r1, %r2 },            { %r3 },                { %f17051, %f17052, %f17053, %f17054 }; 
	// end inline asm
	// begin inline asm
	mma.sync.aligned.m16n8k8.row.col.f32.f16.f16.f32    { %f17043, %f17044, %f17045, %f17046 },    { %r1, %r2 },            { %r3 },                { %f17043, %f17044, %f17045, %f17046 }; 
	// end inline asm
	// begin inline asm
	mma.sync.aligned.m16n8k8.row.col.f32.f16.f16.f32    { %f17051, %f17052, %f17053, %f17054 },    { %r1, %r2 },            { %r3 },                { %f17051, %f17052, %f17053, %f17054 }; 
	// end inline asm
	// begin inline asm
	mma.sync.aligned.m16n8k8.row.col.f32.f16.f16.f32    { %f17043, %f17044, %f17045, %f17046 },    { %r1, %r2 },            { %r3 },                { %f17043, %f17044, %f17045, %f17046 }; 
	// end inline asm
	// begin inline asm
	mma.sync.aligned.m16n8k8.row.col.f32.f16.f16.f32    { %f17051, %f17052, %f17053, %f17054 },    { %r1, %r2 },            { %r3 },                { %f17051, %f17052, %f17053, %f17054 }; 
	// end inline asm
	// begin inline asm
	mma.sync.aligned.m16n8k8.row.col.f32.f16.f16.f32    { %f17043, %f17044, %f17045, %f17046 },    { %r1, %r2 },            { %r3 },                { %f17043, %f17044, %f17045, %f17046 }; 
	// end inline asm
	// begin inline asm
	mma.sync.aligned.m16n8k8.row.col.f32.f16.f16.f32    { %f17051, %f17052, %f17053, %f17054 },    { %r1, %r2 },            { %r3 },                { %f17051, %f17052, %f17053, %f17054 }; 
	// end inline asm
	// begin inline asm
	mma.sync.aligned.m16n8k8.row.col.f32.f16.f16.f32    { %f17043, %f17044, %f17045, %f17046 },    { %r1, %r2 },            { %r3 },                { %f17043, %f17044, %f17045, %f17046 }; 
	// end inline asm
	// begin inline asm
	mma.sync.aligned.m16n8k8.row.col.f32.f16.f16.f32    { %f17051, %f17052, %f17053, %f17054 },    { %r1, %r2 },            { %r3 },                { %f17051, %f17052, %f17053, %f17054 }; 
	// end inline asm
	// begin inline asm
	mma.sync.aligned.m16n8k8.row.col.f32.f16.f16.f32    { %f17043, %f17044, %f17045, %f17046 },    { %r1, %r2 },            { %r3 },                { %f17043, %f17044, %f17045, %f17046 }; 
	// end inline asm
	// begin inline asm
	mma.sync.aligned.m16n8k8.row.col.f32.f16.f16.f32    { %f17051, %f17052, %f17053, %f17054 },    { %r1, %r2 },            { %r3 },                { %f17051, %f17052, %f17053, %f17054 }; 
	// end inline asm
	// begin inline asm
	mma.sync.aligned.m16n8k8.row.col.f32.f16.f16.f32    { %f17043, %f17044, %f17045, %f17046 },    { %r1, %r2 },            { %r3 },                { %f17043, %f17044, %f17045, %f17046 }; 
	// end inline asm
	// begin inline asm
	mma.sync.aligned.m16n8k8.row.col.f32.f16.f16.f32    { %f17051, %f17052, %f17053, %f17054 },    { %r1, %r2 },            { %r3 },                { %f17051, %f17052, %f17053, %f17054 }; 
	// end inline asm
	// begin inline asm
	mma.sync.aligned.m16n8k8.row.col.f32.f16.f16.f32    { %f17043, %f17044, %f17045, %f17046 },    { %r1, %r2 },            { %r3 },                { %f17043, %f17044, %f17045, %f17046 }; 
	// end inline asm
	// begin inline asm
	mma.sync.aligned.m16n8k8.row.col.f32.f16.f16.f32    { %f17051, %f17052, %f17053, %f17054 },    { %r1, %r2 },            { %r3 },                { %f17051, %f17052, %f17053, %f17054 }; 
	// end inline asm
	// begin inline asm
	mma.sync.aligned.m16n8k8.row.col.f32.f16.f16.f32    { %f17043, %f17044, %f17045, %f17046 },    { %r1, %r2 },            { %r3 },                { %f17043, %f17044, %f17045, %f17046 }; 
	// end inline asm
	// begin inline asm
	mma.sync.aligned.m16n8k8.row.col.f32.f16.f16.f32    { %f17051, %f17052, %f17053, %f17054 },    { %r1, %r2 },            { %r3 },                { %f17051, %f17052, %f17053, %f17054 }; 
	// end inline asm
	// begin inline asm
	mma.sync.aligned.m16n8k8.row.col.f32.f16.f16.f32    { %f17043, %f17044, %f17045, %f17046 },    { %r1, %r2 },            { %r3 },                { %f17043, %f17044, %f17045, %f17046 }; 
	// end inline asm
	// begin inline asm
	mma.sync.aligned.m16n8k8.row.col.f32.f16.f16.f32    { %f17051, %f17052, %f17053, %f17054 },    { %r1, %r2 },            { %r3 },                { %f17051, %f17052, %f17053, %f17054 }; 
	// end inline asm
	// begin inline asm
	mma.sync.aligned.m16n8k8.row.col.f32.f16.f16.f32    { %f17043, %f17044, %f17045, %f17046 },    { %r1, %r2 },            { %r3 },                { %f17043, %f17044, %f17045, %f17046 }; 
	// end inline asm
	// begin inline asm
	mma.sync.aligned.m16n8k8.row.col.f32.f16.f16.f32    { %f17051, %f17052, %f17053, %f17054 },    { %r1, %r2 },            { %r3 },                { %f17051, %f17052, %f17053, %f17054 }; 
	// end inline asm
	// begin inline asm
	mma.sync.aligned.m16n8k8.row.col.f32.f16.f16.f32    { %f17043, %f17044, %f17045, %f17046 },    { %r1, %r2 },            { %r3 },                { %f17043, %f17044, %f17045, %f17046 }; 
	// end inline asm
	// begin inline asm
	mma.sync.aligned.m16n8k8.row.col.f32.f16.f16.f32    { %f17051, %f17052, %f17053, %f17054 },    { %r1, %r2 },            { %r3 },                { %f17051, %f17052, %f17053, %f17054 }; 
	// end inline asm
	// begin inline asm
	mma.sync.aligned.m16n8k8.row.col.f32.f16.f16.f32    { %f17043, %f17044, %f17045, %f17046 },    { %r1, %r2 },            { %r3 },                { %f17043, %f17044, %f17045, %f17046 }; 
	// end inline asm
	// begin inline asm
	mma.sync.aligned.m16n8k8.row.col.f32.f16.f16.f32    { %f17051, %f17052, %f17053, %f17054 },    { %r1, %r2 },            { %r3 },                { %f17051, %f17052, %f17053, %f17054 }; 
	// end inline asm
	// begin inline asm
	mma.sync.aligned.m16n8k8.row.col.f32.f16.f16.f32    { %f17043, %f17044, %f17045, %f17046 },    { %r1, %r2 },            { %r3 },                { %f17043, %f17044, %f17045, %f17046 }; 
	// end inline asm
	// begin inline asm
	mma.sync.aligned.m16n8k8.row.col.f32.f16.f16.f32    { %f17051, %f17052, %f17053, %f17054 },    { %r1, %r2 },            { %r3 },                { %f17051, %f17052, %f17053, %f17054 }; 
	// end inline asm
	// begin inline asm
	mma.sync.aligned.m16n8k8.row.col.f32.f16.f16.f32    { %f17043, %f17044, %f17045, %f17046 },    { %r1, %r2 },            { %r3 },                { %f17043, %f17044, %f17045, %f17046 }; 
	// end inline asm
	// begin inline asm
	mma.sync.aligned.m16n8k8.row.col.f32.f16.f16.f32    { %f17051, %f17052, %f17053, %f17054 },    { %r1, %r2 },            { %r3 },                { %f17051, %f17052, %f17053, %f17054 }; 
	// end inline asm
	// begin inline asm
	mma.sync.aligned.m16n8k8.row.col.f32.f16.f16.f32    { %f17043, %f17044, %f17045, %f17046 },    { %r1, %r2 },            { %r3 },                { %f17043, %f17044, %f17045, %f17046 }; 
	// end inline asm
	// begin inline asm
	mma.sync.aligned.m16n8k8.row.col.f32.f16.f16.f32    { %f17051, %f17052, %f17053, %f17054 },    { %r1, %r2 },            { %r3 },                { %f17051, %f17052, %f17053, %f17054 }; 
	// end inline asm
	// begin inline asm
	mma.sync.aligned.m16n8k8.row.col.f32.f16.f16.f32    { %f17043, %f17044, %f17045, %f17046 },    { %r1, %r2 },            { %r3 },                { %f17043, %f17044, %f17045, %f17046 }; 
	// end inline asm
	// begin inline asm
	mma.sync.aligned.m16n8k8.row.col.f32.f16.f16.f32    { %f17051, %f17052, %f17053, %f17054 },    { %r1, %r2 },            { %r3 },                { %f17051, %f17052, %f17053, %f17054 }; 
	// end inline asm
	// begin inline asm
	mma.sync.aligned.m16n8k8.row.col.f32.f16.f16.f32    { %f17043, %f17044, %f17045, %f17046 },    { %r1, %r2 },            { %r3 },                { %f17043, %f17044, %f17045, %f17046 }; 
	// end inline asm
	// begin inline asm
	mma.sync.aligned.m16n8k8.row.col.f32.f16.f16.f32    { %f17051, %f17052, %f17053, %f17054 },    { %r1, %r2 },            { %r3 },                { %f17051, %f17052, %f17053, %f17054 }; 
	// end inline asm
	// begin inline asm
	mma.sync.aligned.m16n8k8.row.col.f32.f16.f16.f32    { %f17043, %f17044, %f17045, %f17046 },    { %r1, %r2 },            { %r3 },                { %f17043, %f17044, %f17045, %f17046 }; 
	// end inline asm
	// begin inline asm
	mma.sync.aligned.m16n8k8.row.col.f32.f16.f16.f32    { %f17051, %f17052, %f17053, %f17054 },    { %r1, %r2 },            { %r3 },                { %f17051, %f17052, %f17053, %f17054 }; 
	// end inline asm
	// begin inline asm
	mma.sync.aligned.m16n8k8.row.col.f32.f16.f16.f32    { %f17043, %f17044, %f17045, %f17046 },    { %r1, %r2 },            { %r3 },                { %f17043, %f17044, %f17045, %f17046 }; 
	// end inline asm
	// begin inline asm
	mma.sync.aligned.m16n8k8.row.col.f32.f16.f16.f32    { %f17051, %f17052, %f17053, %f17054 },    { %r1, %r2 },            { %r3 },                { %f17051, %f17052, %f17053, %f17054 }; 
	// end inline asm
	// begin inline asm
	mma.sync.aligned.m16n8k8.row.col.f32.f16.f16.f32    { %f17043, %f17044, %f17045, %f17046 },    { %r1, %r2 },            { %r3 },                { %f17043, %f17044, %f17045, %f17046 }; 
	// end inline asm
	// begin inline asm
	mma.sync.aligned.m16n8k8.row.col.f32.f16.f16.f32    { %f17051, %f17052, %f17053, %f17054 },    { %r1, %r2 },            { %r3 },                { %f17051, %f17052, %f17053, %f17054 }; 
	// end inline asm
	// begin inline asm
	mma.sync.aligned.m16n8k8.row.col.f32.f16.f16.f32    { %f17043, %f17044, %f17045, %f17046 },    { %r1, %r2 },            { %r3 },                { %f17043, %f17044, %f17045, %f17046 }; 
	// end inline asm
	// begin inline asm
	mma.sync.aligned.m16n8k8.row.col.f32.f16.f16.f32    { %f17051, %f17052, %f17053, %f17054 },    { %r1, %r2 },            { %r3 },                { %f17051, %f17052, %f17053, %f17054 }; 
	// end inline asm
	// begin inline asm
	mma.sync.aligned.m16n8k8.row.col.f32.f16.f16.f32    { %f17043, %f17044, %f17045, %f17046 },    { %r1, %r2 },            { %r3 },                { %f17043, %f17044, %f17045, %f17046 }; 
	// end inline asm
	// begin inline asm
	mma.sync.aligned.m16n8k8.row.col.f32.f16.f16.f32    { %f17051, %f17052, %f17053, %f17054 },    { %r1, %r2 },            { %r3 },                { %f17051, %f17052, %f17053, %f17054 }; 
	// end inline asm
	// begin inline asm
	mma.sync.aligned.m16n8k8.row.col.f32.f16.f16.f32    { %f17043, %f17044, %f17045, %f17046 },    { %r1, %r2 },            { %r3 },                { %f17043, %f17044, %f17045, %f17046 }; 
	// end inline asm
	// begin inline asm
	mma.sync.aligned.m16n8k8.row.col.f32.f16.f16.f32    { %f17051, %f17052, %f17053, %f17054 },    { %r1, %r2 },            { %r3 },                { %f17051, %f17052, %f17053, %f17054 }; 
	// end inline asm
	// begin inline asm
	mma.sync.aligned.m16n8k8.row.col.f32.f16.f16.f32    { %f17043, %f17044, %f17045, %f17046 },    { %r1, %r2 },            { %r3 },                { %f17043, %f17044, %f17045, %f17046 }; 
	// end inline asm
	// begin inline asm
	mma.sync.aligned.m16n8k8.row.col.f32.f16.f16.f32    { %f17051, %f17052, %f17053, %f17054 },    { %r1, %r2 },            { %r3 },                { %f17051, %f17052, %f17053, %f17054 }; 
	// end inline asm
	// begin inline asm
	mma.sync.aligned.m16n8k8.row.col.f32.f16.f16.f32    { %f17043, %f17044, %f17045, %f17046 },    { %r1, %r2 },            { %r3 },                { %f17043, %f17044, %f17045, %f17046 }; 
	// end inline asm
	// begin inline asm
	mma.sync.aligned.m16n8k8.row.col.f32.f16.f16.f32    { %f17051, %f17052, %f17053, %f17054 },    { %r1, %r2 },            { %r3 },                { %f17051, %f17052, %f17053, %f17054 }; 
	// end inline asm
	// begin inline asm
	mma.sync.aligned.m16n8k8.row.col.f32.f16.f16.f32    { %f17043, %f17044, %f17045, %f17046 },    { %r1, %r2 },            { %r3 },                { %f17043, %f17044, %f17045, %f17046 }; 
	// end inline asm
	// begin inline asm
	mma.sync.aligned.m16n8k8.row.col.f32.f16.f16.f32    { %f17051, %f17052, %f17053, %f17054 },    { %r1, %r2 },            { %r3 },                { %f17051, %f17052, %f17053, %f17054 }; 
	// end inline asm
	// begin inline asm
	mma.sync.aligned.m16n8k8.row.col.f32.f16.f16.f32    { %f17043, %f17044, %f17045, %f17046 },    { %r1, %r2 },            { %r3 },                { %f17043, %f17044, %f17045, %f17046 }; 
	// end inline asm
	// begin inline asm
	mma.sync.aligned.m16n8k8.row.col.f32.f16.f16.f32    { %f17051, %f17052, %f17053, %f17054 },    { %r1, %r2 },            { %r3 },                { %f17051, %f17052, %f17053, %f17054 }; 
	// end inline asm
	// begin inline asm
	mma.sync.aligned.m16n8k8.row.col.f32.f16.f16.f32    { %f17043, %f17044, %f17045, %f17046 },    { %r1, %r2 },            { %r3 },                { %f17043, %f17044, %f17045, %f17046 }; 
	// end inline asm
	// begin inline asm
	mma.sync.aligned.m16n8k8.row.col.f32.f16.f16.f32    { %f17051, %f17052, %f17053, %f17054 },    { %r1, %r2 },            { %r3 },                { %f17051, %f17052, %f17053, %f17054 }; 
	// end inline asm
	// begin inline asm
	mma.sync.aligned.m16n8k8.row.col.f32.f16.f16.f32    { %f17043, %f17044, %f17045, %f17046 },    { %r1, %r2 },            { %r3 },                { %f17043, %f17044, %f17045, %f17046 }; 
	// end inline asm
	// begin inline asm
	mma.sync.aligned.m16n8k8.row.col.f32.f16.f16.f32    { %f17051, %f17052, %f17053, %f17054 },    { %r1, %r2 },            { %r3 },                { %f17051, %f17052, %f17053, %f17054 }; 
	// end inline asm
	// begin inline asm
	mma.sync.aligned.m16n8k8.row.col.f32.f16.f16.f32    { %f17043, %f17044, %f17045, %f17046 },    { %r1, %r2 },            { %r3 },                { %f17043, %f17044, %f17045, %f17046 }; 
	// end inline asm
	// begin inline asm
	mma.sync.aligned.m16n8k8.row.col.f32.f16.f16.f32    { %f17051, %f17052, %f17053, %f17054 },    { %r1, %r2 },            { %r3 },                { %f17051, %f17052, %f17053, %f17054 }; 
	// end inline asm
	// begin inline asm
	mma.sync.aligned.m16n8k8.row.col.f32.f16.f16.f32    { %f17043, %f17044, %f17045, %f17046 },    { %r1, %r2 },            { %r3 },                { %f17043, %f17044, %f17045, %f17046 }; 
	// end inline asm
	// begin inline asm
	mma.sync.aligned.m16n8k8.row.col.f32.f16.f16.f32    { %f17051, %f17052, %f17053, %f17054 },    { %r1, %r2 },            { %r3 },                { %f17051, %f17052, %f17053, %f17054 }; 
	// end inline asm
	// begin inline asm
	mma.sync.aligned.m16n8k8.row.col.f32.f16.f16.f32    { %f17043, %f17044, %f17045, %f17046 },    { %r1, %r2 },            { %r3 },                { %f17043, %f17044, %f17045, %f17046 }; 
	// end inline asm
	// begin inline asm
	mma.sync.aligned.m16n8k8.row.col.f32.f16.f16.f32    { %f17051, %f17052, %f17053, %f17054 },    { %r1, %r2 },            { %r3 },                { %f17051, %f17052, %f17053, %f17054 }; 
	// end inline asm
	// begin inline asm
	mma.sync.aligned.m16n8k8.row.col.f32.f16.f16.f32    { %f17043, %f17044, %f17045, %f17046 },    { %r1, %r2 },            { %r3 },                { %f17043, %f17044, %f17045, %f17046 }; 
	// end inline asm
	// begin inline asm
	mma.sync.aligned.m16n8k8.row.col.f32.f16.f16.f32    { %f17051, %f17052, %f17053, %f17054 },    { %r1, %r2 },            { %r3 },                { %f17051, %f17052, %f17053, %f17054 }; 
	// end inline asm
	// begin inline asm
	mma.sync.aligned.m16n8k8.row.col.f32.f16.f16.f32    { %f17043, %f17044, %f17045, %f17046 },    { %r1, %r2 },            { %r3 },                { %f17043, %f17044, %f17045, %f17046 }; 
	// end inline asm
	// begin inline asm
	mma.sync.aligned.m16n8k8.row.col.f32.f16.f16.f32    { %f17051, %f17052, %f17053, %f17054 },    { %r1, %r2 },            { %r3 },                { %f17051, %f17052, %f17053, %f17054 }; 
	// end inline asm
	// begin inline asm
	mma.sync.aligned.m16n8k8.row.col.f32.f16.f16.f32    { %f17043, %f17044, %f17045, %f17046 },    { %r1, %r2 },            { %r3 },                { %f17043, %f17044, %f17045, %f17046 }; 
	// end inline asm
	// begin inline asm
	mma.sync.aligned.m16n8k8.row.col.f32.f16.f16.f32    { %f17051, %f17052, %f17053, %f17054 },    { %r1, %r2 },            { %r3 },                { %f17051, %f17052, %f17053, %f17054 }; 
	// end inline asm
	// begin inline asm
	mma.sync.aligned.m16n8k8.row.col.f32.f16.f16.f32    { %f17043, %f17044, %f17045, %f17046 },    { %r1, %r2 },            { %r3 },                { %f17043, %f17044, %f17045, %f17046 }; 
	// end inline asm
	// begin inline asm
	mma.sync.aligned.m16n8k8.row.col.f32.f16.f16.f32    { %f17051, %f17052, %f17053, %f17054 },    { %r1, %r2 },            { %r3 },                { %f17051, %f17052, %f17053, %f17054 }; 
	// end inline asm
	// begin inline asm
	mma.sync.aligned.m16n8k8.row.col.f32.f16.f16.f32    { %f17043, %f17044, %f17045, %f17046 },    { %r1, %r2 },            { %r3 },                { %f17043, %f17044, %f17045, %f17046 }; 
	// end inline asm
	// begin inline asm
	mma.sync.aligned.m16n8k8.row.col.f32.f16.f16.f32    { %f17051, %f17052, %f17053, %f17054 },    { %r1, %r2 },            { %r3 },                { %f17051, %f17052, %f17053, %f17054 }; 
	// end inline asm
	// begin inline asm
	mma.sync.aligned.m16n8k8.row.col.f32.f16.f16.f32    { %f17043, %f17044, %f17045, %f17046 },    { %r1, %r2 },            { %r3 },                { %f17043, %f17044, %f17045, %f17046 }; 
	// end inline asm
	// begin inline asm
	mma.sync.aligned.m16n8k8.row.col.f32.f16.f16.f32    { %f17051, %f17052, %f17053, %f17054 },    { %r1, %r2 },            { %r3 },                { %f17051, %f17052, %f17053, %f17054 }; 
	// end inline asm
	// begin inline asm
	mma.sync.aligned.m16n8k8.row.col.f32.f16.f16.f32    { %f17043, %f17044, %f17045, %f17046 },    { %r1, %r2 },            { %r3 },                { %f17043, %f17044, %f17045, %f17046 }; 
	// end inline asm
	// begin inline asm
	mma.sync.aligned.m16n8k8.row.col.f32.f16.f16.f32    { %f17051, %f17052, %f17053, %f17054 },    { %r1, %r2 },            { %r3 },                { %f17051, %f17052, %f17053, %f17054 }; 
	// end inline asm
	// begin inline asm
	mma.sync.aligned.m16n8k8.row.col.f32.f16.f16.f32    { %f17043, %f17044, %f17045, %f17046 },    { %r1, %r2 },            { %r3 },                { %f17043, %f17044, %f17045, %f17046 }; 
	// end inline asm
	// begin inline asm
	mma.sync.aligned.m16n8k8.row.col.f32.f16.f16.f32    { %f17051, %f17052, %f17053, %f17054 },    { %r1, %r2 },            { %r3 },                { %f17051, %f17052, %f17053, %f17054 }; 
	// end inline asm
	// begin inline asm
	mma.sync.aligned.m16n8k8.row.col.f32.f16.f16.f32    { %f17043, %f17044, %f17045, %f17046 },    { %r1, %r2 },            { %r3 },                { %f17043, %f17044, %f17045, %f17046 }; 
	// end inline asm
	// begin inline asm
	mma.sync.aligned.m16n8k8.row.col.f32.f16.f16.f32    { %f17051, %f17052, %f17053, %f17054 },    { %r1, %r2 },            { %r3 },                { %f17051, %f17052, %f17053, %f17054 }; 
	// end inline asm
	// begin inline asm
	mma.sync.aligned.m16n8k8.row.col.f32.f16.f16.f32    { %f17043, %f17044, %f17045, %f17046 },    { %r1, %r2 },            { %r3 },                { %f17043, %f17044, %f17045, %f17046 }; 
	// end inline asm
	// begin inline asm
	mma.sync.aligned.m16n8k8.row.col.f32.f16.f16.f32    { %f17051, %f17052, %f17053, %f17054 },    { %r1, %r2 },            { %r3 },                { %f17051, %f17052, %f17053, %f17054 }; 
	// end inline asm
	// begin inline asm
	mma.sync.aligned.m16n8k8.row.col.f32.f16.f16.f32    { %f17043, %f17044, %f17045, %f17046 },    { %r1, %r2 },            { %r3 },                { %f17043, %f17044, %f17045, %f17046 }; 
	// end inline asm
	// begin inline asm
	mma.sync.aligned.m16n8k8.row.col.f32.f16.f16.f32    { %f17051, %f17052, %f17053, %f17054 },    { %r1, %r2 },            { %r3 },                { %f17051, %f17052, %f17053, %f17054 }; 
	// end inline asm
	// begin inline asm
	mma.sync.aligned.m16n8k8.row.col.f32.f16.f16.f32    { %f17043, %f17044, %f17045, %f17046 },    { %r1, %r2 },            { %r3 },                { %f17043, %f17044, %f17045, %f17046 }; 
	// end inline asm
	// begin inline asm
	mma.sync.aligned.m16n8k8.row.col.f32.f16.f16.f32    { %f17051, %f17052, %f17053, %f17054 },    { %r1, %r2 },            { %r3 },                { %f17051, %f17052, %f17053, %f17054 }; 
	// end inline asm
	// begin inline asm
	mma.sync.aligned.m16n8k8.row.col.f32.f16.f16.f32    { %f17043, %f17044, %f17045, %f17046 },    { %r1, %r2 },            { %r3 },                { %f17043, %f17044, %f17045, %f17046 }; 
	// end inline asm
	// begin inline asm
	mma.sync.aligned.m16n8k8.row.col.f32.f16.f16.f32    { %f17051, %f17052, %f17053, %f17054 },    { %r1, %r2 },            { %r3 },                { %f17051, %f17052, %f17053, %f17054 }; 
	// end inline asm
	// begin inline asm
	mma.sync.aligned.m16n8k8.row.col.f32.f16.f16.f32    { %f17043, %f17044, %f17045, %f17046 },    { %r1, %r2 },            { %r3 },                { %f17043, %f17044, %f17045, %f17046 }; 
	// end inline asm
	// begin inline asm
	mma.sync.aligned.m16n8k8.row.col.f32.f16.f16.f32    { %f17051, %f17052, %f17053, %f17054 },    { %r1, %r2 },            { %r3 },                { %f17051, %f17052, %f17053, %f17054 }; 
	// end inline asm
	// begin inline asm
	mma.sync.aligned.m16n8k8.row.col.f32.f16.f16.f32    { %f17043, %f17044, %f17045, %f17046 },    { %r1, %r2 },            { %r3 },                { %f17043, %f17044, %f17045, %f17046 }; 
	// end inline asm
	// begin inline asm
	mma.sync.aligned.m16n8k8.row.col.f32.f16.f16.f32    { %f17051, %f17052, %f17053, %f17054 },    { %r1, %r2 },            { %r3 },                { %f17051, %f17052, %f17053, %f17054 }; 
	// end inline asm
	// begin inline asm
	mma.sync.aligned.m16n8k8.row.col.f32.f16.f16.f32    { %f17043, %f17044, %f17045, %f17046 },    { %r1, %r2 },            { %r3 },                { %f17043, %f17044, %f17045, %f17046 }; 
	// end inline asm
	// begin inline asm
	mma.sync.aligned.m16n8k8.row.col.f32.f16.f16.f32    { %f17051, %f17052, %f17053, %f17054 },    { %r1, %r2 },            { %r3 },                { %f17051, %f17052, %f17053, %f17054 }; 
	// end inline asm
	// begin inline asm
	mma.sync.aligned.m16n8k8.row.col.f32.f16.f16.f32    { %f17043, %f17044, %f17045, %f17046 },    { %r1, %r2 },            { %r3 },                { %f17043, %f17044, %f17045, %f17046 }; 
	// end inline asm
	// begin inline asm
	mma.sync.aligned.m16n8k8.row.col.f32.f16.f16.f32    { %f17051, %f17052, %f17053, %f17054 },    { %r1, %r2 },            { %r3 },                { %f17051, %f17052, %f17053, %f17054 }; 
	// end inline asm
	// begin inline asm
	mma.sync.aligned.m16n8k8.row.col.f32.f16.f16.f32    { %f17043, %f17044, %f17045, %f17046 },    { %r1, %r2 },            { %r3 },                { %f17043, %f17044, %f17045, %f17046 }; 
	// end inline asm
	// begin inline asm
	mma.sync.aligned.m16n8k8.row.col.f32.f16.f16.f32    { %f17051, %f17052, %f17053, %f17054 },    { %r1, %r2 },            { %r3 },                { %f17051, %f17052, %f17053, %f17054 }; 
	// end inline asm
	// begin inline asm
	mma.sync.aligned.m16n8k8.row.col.f32.f16.f16.f32    { %f17043, %f17044, %f17045, %f17046 },    { %r1, %r2 },            { %r3 },                { %f17043, %f17044, %f17045, %f17046 }; 
	// end inline asm
	// begin inline asm
	mma.sync.aligned.m16n8k8.row.col.f32.f16.f16.f32    { %f17051, %f17052, %f17053, %f17054 },    { %r1, %r2 },            { %r3 },                { %f17051, %f17052, %f17053, %f17054 }; 
	// end inline asm
	// begin inline asm
	mma.sync.aligned.m16n8k8.row.col.f32.f16.f16.f32    { %f17043, %f17044, %f17045, %f17046 },    { %r1, %r2 },            { %r3 },                { %f17043, %f17044, %f17045, %f17046 }; 
	// end inline asm
	// begin inline asm
	mma.sync.aligned.m16n8k8.row.col.f32.f16.f16.f32    { %f17051, %f17052, %f17053, %f17054 },    { %r1, %r2 },            { %r3 },                { %f17051, %f17052, %f17053, %f17054 }; 
	// end inline asm
	// begin inline asm
	mma.sync.aligned.m16n8k8.row.col.f32.f16.f16.f32    { %f17043, %f17044, %f17045, %f17046 },    { %r1, %r2 },            { %r3 },                { %f17043, %f17044, %f17045, %f17046 }; 
	// end inline asm
	// begin inline asm
	mma.sync.aligned.m16n8k8.row.col.f32.f16.f16.f32    { %f17051, %f17052, %f17053, %f17054 },    { %r1, %r2 },            { %r3 },                { %f17051, %f17052, %f17053, %f17054 }; 
	// end inline asm
	// begin inline asm
	mma.sync.aligned.m16n8k8.row.col.f32.f16.f16.f32    { %f17043, %f17044, %f17045, %f17046 },    { %r1, %r2 },            { %r3 },                { %f17043, %f17044, %f17045, %f17046 }; 
	// end inline asm
	// begin inline asm
	mma.sync.aligned.m16n8k8.row.col.f32.f16.f16.f32    { %f17051, %f17052, %f17053, %f17054 },    { %r1, %r2 },            { %r3 },                { %f17051, %f17052, %f17053, %f17054 }; 
	// end inline asm
	// begin inline asm
	mma.sync.aligned.m16n8k8.row.col.f32.f16.f16.f32    { %f17043, %f17044, %f17045, %f17046 },    { %r1, %r2 },            { %r3 },                { %f17043, %f17044, %f17045, %f17046 }; 
	// end inline asm
	// begin inline asm
	mma.sync.aligned.m16n8k8.row.col.f32.f16.f16.f32    { %f17051, %f17052, %f17053, %f17054 },    { %r1, %r2 },            { %r3 },                { %f17051, %f17052, %f17053, %f17054 }; 
	// end inline asm
	// begin inline asm
	mma.sync.aligned.m16n8k8.row.col.f32.f16.f16.f32    { %f17043, %f17044, %f17045, %f17046 },    { %r1, %r2 },            { %r3 },                { %f17043, %f17044, %f17045, %f17046 }; 
	// end inline asm
	// begin inline asm
	mma.sync.aligned.m16n8k8.row.col.f32.f16.f16.f32    { %f17051, %f17052, %f17053, %f17054 },    { %r1, %r2 },            { %r3 },                { %f17051, %f17052, %f17053, %f17054 }; 
	// end inline asm
	// begin inline asm
	mma.sync.aligned.m16n8k8.row.col.f32.f16.f16.f32    { %f17043, %f17044, %f17045, %f17046 },    { %r1, %r2 },            { %r3 },                { %f17043, %f17044, %f17045, %f17046 }; 
	// end inline asm
	// begin inline asm
	mma.sync.aligned.m16n8k8.row.col.f32.f16.f16.f32    { %f17051, %f17052, %f17053, %f17054 },    { %r1, %r2 },            { %r3 },                { %f17051, %f17052, %f17053, %f17054 }; 
	// end inline asm
	// begin inline asm
	mma.sync.aligned.m16n8k8.row.col.f32.f16.f16.f32    { %f17043, %f17044, %f17045, %f17046 },    { %r1, %r2 },            { %r3 },                { %f17043, %f17044, %f17045, %f17046 }; 
	// end inline asm
	// begin inline asm
	mma.sync.aligned.m16n8k8.row.col.f32.f16.f16.f32    { %f17051, %f17052, %f17053, %f17054 },    { %r1, %r2 },            { %r3 },                { %f17051, %f17052, %f17053, %f17054 }; 
	// end inline asm
	// begin inline asm
	mma.sync.aligned.m16n8k8.row.col.f32.f16.f16.f32    { %f17043, %f17044, %f17045, %f17046 },    { %r1, %r2 },            { %r3 },                { %f17043, %f17044, %f17045, %f17046 }; 
	// end inline asm
	// begin inline asm
	mma.sync.aligned.m16n8k8.row.col.f32.f16.f16.f32    { %f17051, %f17052, %f17053, %f17054 },    { %r1, %r2 },            { %r3 },                { %f17051, %f17052, %f17053, %f17054 }; 
	// end inline asm
	// begin inline asm
	mma.sync.aligned.m16n8k8.row.col.f32.f16.f16.f32    { %f17043, %f17044, %f17045, %f17046 },    { %r1, %r2 },            { %r3 },                { %f17043, %f17044, %f17045, %f17046 }; 
	// end inline asm
	// begin inline asm
	mma.sync.aligned.m16n8k8.row.col.f32.f16.f16.f32    { %f17051, %f17052, %f17053, %f17054 },    { %r1, %r2 },            { %r3 },                { %f17051, %f17052, %f17053, %f17054 }; 
	// end inline asm
	// begin inline asm
	mma.sync.aligned.m16n8k8.row.col.f32.f16.f16.f32    { %f17043, %f17044, %f17045, %f17046 },    { %r1, %r2 },            { %r3 },                { %f17043, %f17044, %f17045, %f17046 }; 
	// end inline asm
	// begin inline asm
	mma.sync.aligned.m16n8k8.row.col.f32.f16.f16.f32    { %f17051, %f17052, %f17053, %f17054 },    { %r1, %r2 },            { %r3 },                { %f17051, %f17052, %f17053, %f17054 }; 
	// end inline asm
	// begin inline asm
	mma.sync.aligned.m16n8k8.row.col.f32.f16.f16.f32    { %f17043, %f17044, %f17045, %f17046 },    { %r1, %r2 },            { %r3 },                { %f17043, %f17044, %f17045, %f17046 }; 
	// end inline asm
	// begin inline asm
	mma.sync.aligned.m16n8k8.row.col.f32.f16.f16.f32    { %f17051, %f17052, %f17053, %f17054 },    { %r1, %r2 },            { %r3 },                { %f17051, %f17052, %f17053, %f17054 }; 
	// end inline asm
	// begin inline asm
	mma.sync.aligned.m16n8k8.row.col.f32.f16.f16.f32    { %f17043, %f17044, %f17045, %f17046 },    { %r1, %r2 },            { %r3 },                { %f17043, %f17044, %f17045, %f17046 }; 
	// end inline asm
	// begin inline asm
	mma.sync.aligned.m16n8k8.row.col.f32.f16.f16.f32    { %f17051, %f17052, %f17053, %f17054 },    { %r1, %r2 },            { %r3 },                { %f17051, %f17052, %f17053, %f17054 }; 
	// end inline asm
	// begin inline asm
	mma.sync.aligned.m16n8k8.row.col.f32.f16.f16.f32    { %f17043, %f17044, %f17045, %f17046 },    { %r1, %r2 },            { %r3 },                { %f17043, %f17044, %f17045, %f17046 }; 
	// end inline asm
	// begin inline asm
	mma.sync.aligned.m16n8k8.row.col.f32.f16.f16.f32    { %f17051, %f17052, %f17053, %f17054 },    { %r1, %r2 },            { %r3 },                { %f17051, %f17052, %f17053, %f17054 }; 
	// end inline asm
	// begin inline asm
	mma.sync.aligned.m16n8k8.row.col.f32.f16.f16.f32    { %f17043, %f17044, %f17045, %f17046 },    { %r1, %r2 },            { %r3 },                { %f17043, %f17044, %f17045, %f17046 }; 
	// end inline asm
	// begin inline asm
	mma.sync.aligned.m16n8k8.row.col.f32.f16.f16.f32    { %f17051, %f17052, %f17053, %f17054 },    { %r1, %r2 },            { %r3 },                { %f17051, %f17052, %f17053, %f17054 }; 
	// end inline asm
	// begin inline asm
	mma.sync.aligned.m16n8k8.row.col.f32.f16.f16.f32    { %f17043, %f17044, %f17045, %f17046 },    { %r1, %r2 },            { %r3 },                { %f17043, %f17044, %f17045, %f17046 }; 
	// end inline asm
	// begin inline asm
	mma.sync.aligned.m16n8k8.row.col.f32.f16.f16.f32    { %f17051, %f17052, %f17053, %f17054 },    { %r1, %r2 },            { %r3 },                { %f17051, %f17052, %f17053, %f17054 }; 
	// end inline asm
	// begin inline asm
	mma.sync.aligned.m16n8k8.row.col.f32.f16.f16.f32    { %f17043, %f17044, %f17045, %f17046 },    { %r1, %r2 },            { %r3 },                { %f17043, %f17044, %f17045, %f17046 }; 
	// end inline asm
	// begin inline asm
	mma.sync.aligned.m16n8k8.row.col.f32.f16.f16.f32    { %f17051, %f17052, %f17053, %f17054 },    { %r1, %r2 },            { %r3 },                { %f17051, %f17052, %f17053, %f17054 }; 
	// end inline asm
	// begin inline asm
	mma.sync.aligned.m16n8k8.row.col.f32.f16.f16.f32    { %f17043, %f17044, %f17045, %f17046 },    { %r1, %r2 },            { %r3 },                { %f17043, %f17044, %f17045, %f17046 }; 
	// end inline asm
	// begin inline asm
	mma.sync.aligned.m16n8k8.row.col.f32.f16.f16.f32    { %f17051, %f17052, %f17053, %f17054 },    { %r1, %r2 },            { %r3 },                { %f17051, %f17052, %f17053, %f17054 }; 
	// end inline asm
	// begin inline asm
	mma.sync.aligned.m16n8k8.row.col.f32.f16.f16.f32    { %f17043, %f17044, %f17045, %f17046 },    { %r1, %r2 },            { %r3 },                { %f17043, %f17044, %f17045, %f17046 }; 
	// end inline asm
	// begin inline asm
	mma.sync.aligned.m16n8k8.row.col.f32.f16.f16.f32    { %f17051, %f17052, %f17053, %f17054 },    { %r1, %r2 },            { %r3 },                { %f17051, %f17052, %f17053, %f17054 }; 
	// end inline asm
	// begin inline asm
	mma.sync.aligned.m16n8k8.row.col.f32.f16.f16.f32    { %f17043, %f17044, %f17045, %f17046 },    { %r1, %r2 },            { %r3 },                { %f17043, %f17044, %f17045, %f17046 }; 
	// end inline asm
	// begin inline asm
	mma.sync.aligned.m16n8k8.row.col.f32.f16.f16.f32    { %f17051, %f17052, %f17053, %f17054 },    { %r1, %r2 },            { %r3 },                { %f17051, %f17052, %f17053, %f17054 }; 
	// end inline asm
	// begin inline asm
	mma.sync.aligned.m16n8k8.row.col.f32.f16.f16.f32    { %f17043, %f17044, %f17045, %f17046 },    { %r1, %r2 },            { %r3 },                { %f17043, %f17044, %f17045, %f17046 }; 
	// end inline asm
	// begin inline asm
	mma.sync.aligned.m16n8k8.row.col.f32.f16.f16.f32    { %f17051, %f17052, %f17053, %f17054 },    { %r1, %r2 },            { %r3 },                { %f17051, %f17052, %f17053, %f17054 }; 
	// end inline asm
	// begin inline asm
	mma.sync.aligned.m16n8k8.row.col.f32.f16.f16.f32    { %f17043, %f17044, %f17045, %f17046 },    { %r1, %r2 },            { %r3 },                { %f17043, %f17044, %f17045, %f17046 }; 
	// end inline asm
	// begin inline asm
	mma.sync.aligned.m16n8k8.row.col.f32.f16.f16.f32    { %f17051, %f17052, %f17053, %f17054 },    { %r1, %r2 },            { %r3 },                { %f17051, %f17052, %f17053, %f17054 }; 
	// end inline asm
	// begin inline asm
	mma.sync.aligned.m16n8k8.row.col.f32.f16.f16.f32    { %f17043, %f17044, %f17045, %f17046 },    { %r1, %r2 },            { %r3 },                { %f17043, %f17044, %f17045, %f17046 }; 
	// end inline asm
	// begin inline asm
	mma.sync.aligned.m16n8k8.row.col.f32.f16.f16.f32    { %f17051, %f17052, %f17053, %f17054 },    { %r1, %r2 },            { %r3 },                { %f17051, %f17052, %f17053, %f17054 }; 
	// end inline asm
	// begin inline asm
	mma.sync.aligned.m16n8k8.row.col.f32.f16.f16.f32    { %f17043, %f17044, %f17045, %f17046 },    { %r1, %r2 },            { %r3 },                { %f17043, %f17044, %f17045, %f17046 }; 
	// end inline asm
	// begin inline asm
	mma.sync.aligned.m16n8k8.row.col.f32.f16.f16.f32    { %f17051, %f17052, %f17053, %f17054 },    { %r1, %r2 },            { %r3 },                { %f17051, %f17052, %f17053, %f17054 }; 
	// end inline asm
	// begin inline asm
	mma.sync.aligned.m16n8k8.row.col.f32.f16.f16.f32    { %f17043, %f17044, %f17045, %f17046 },    { %r1, %r2 },            { %r3 },                { %f17043, %f17044, %f17045, %f17046 }; 
	// end inline asm
	// begin inline asm
	mma.sync.aligned.m16n8k8.row.col.f32.f16.f16.f32    { %f17051, %f17052, %f17053, %f17054 },    { %r1, %r2 },            { %r3 },                { %f17051, %f17052, %f17053, %f17054 }; 
	// end inline asm
	// begin inline asm
	mma.sync.aligned.m16n8k8.row.col.f32.f16.f16.f32    { %f17043, %f17044, %f17045, %f17046 },    { %r1, %r2 },            { %r3 },                { %f17043, %f17044, %f17045, %f17046 }; 
	// end inline asm
	// begin inline asm
	mma.sync.aligned.m16n8k8.row.col.f32.f16.f16.f32    { %f17051, %f17052, %f17053, %f17054 },    { %r1, %r2 },            { %r3 },                { %f17051, %f17052, %f17053, %f17054 }; 
	// end inline asm
	// begin inline asm
	mma.sync.aligned.m16n8k8.row.col.f32.f16.f16.f32    { %f17043, %f17044, %f17045, %f17046 },    { %r1, %r2 },            { %r3 },                { %f17043, %f17044, %f17045, %f17046 }; 
	// end inline asm
	// begin inline asm
	mma.sync.aligned.m16n8k8.row.col.f32.f16.f16.f32    { %f17051, %f17052, %f17053, %f17054 },    { %r1, %r2 },            { %r3 },                { %f17051, %f17052, %f17053, %f17054 }; 
	// end inline asm
	// begin inline asm
	mma.sync.aligned.m16n8k8.row.col.f32.f16.f16.f32    { %f17043, %f17044, %f17045, %f17046 },    { %r1, %r2 },            { %r3 },                { %f17043, %f17044, %f17045, %f17046 }; 
	// end inline asm
	// begin inline asm
	mma.sync.aligned.m16n8k8.row.col.f32.f16.f16.f32    { %f17051, %f17052, %f17053, %f17054 },    { %r1, %r2 },            { %r3 },                { %f17051, %f17052, %f17053, %f17054 }; 
	// end inline asm
	// begin inline asm
	mma.sync.aligned.m16n8k8.row.col.f32.f16.f16.f32    { %f17043, %f17044, %f17045, %f17046 },    { %r1, %r2 },            { %r3 },                { %f17043, %f17044, %f17045, %f17046 }; 
	// end inline asm
	// begin inline asm
	mma.sync.aligned.m16n8k8.row.col.f32.f16.f16.f32    { %f17051, %f17052, %f17053, %f17054 },    { %r1, %r2 },            { %r3 },                { %f17051, %f17052, %f17053, %f17054 }; 
	// end inline asm
	// begin inline asm
	mma.sync.aligned.m16n8k8.row.col.f32.f16.f16.f32    { %f17043, %f17044, %f17045, %f17046 },    { %r1, %r2 },            { %r3 },                { %f17043, %f17044, %f17045, %f17046 }; 
	// end inline asm
	// begin inline asm
	mma.sync.aligned.m16n8k8.row.col.f32.f16.f16.f32    { %f17051, %f17052, %f17053, %f17054 },    { %r1, %r2 },            { %r3 },                { %f17051, %f17052, %f17053, %f17054 }; 
	// end inline asm
	// begin inline asm
	mma.sync.aligned.m16n8k8.row.col.f32.f16.f16.f32    { %f17043, %f17044, %f17045, %f17046 },    { %r1, %r2 },            { %r3 },                { %f17043, %f17044, %f17045, %f17046 }; 
	// end inline asm
	// begin inline asm
	mma.sync.aligned.m16n8k8.row.col.f32.f16.f16.f32    { %f17051, %f17052, %f17053, %f17054 },    { %r1, %r2 },            { %r3 },                { %f17051, %f17052, %f17053, %f17054 }; 
	// end inline asm
	// begin inline asm
	mma.sync.aligned.m16n8k8.row.col.f32.f16.f16.f32    { %f17043, %f17044, %f17045, %f17046 },    { %r1, %r2 },            { %r3 },                { %f17043, %f17044, %f17045, %f17046 }; 
	// end inline asm
	// begin inline asm
	mma.sync.aligned.m16n8k8.row.col.f32.f16.f16.f32    { %f17051, %f17052, %f17053, %f17054 },    { %r1, %r2 },            { %r3 },                { %f17051, %f17052, %f17053, %f17054 }; 
	// end inline asm
	// begin inline asm
	mma.sync.aligned.m16n8k8.row.col.f32.f16.f16.f32    { %f17043, %f17044, %f17045, %f17046 },    { %r1, %r2 },            { %r3 },                { %f17043, %f17044, %f17045, %f17046 }; 
	// end inline asm
	// begin inline asm
	mma.sync.aligned.m16n8k8.row.col.f32.f16.f16.f32    { %f17051, %f17052, %f17053, %f17054 },    { %r1, %r2 },            { %r3 },                { %f17051, %f17052, %f17053, %f17054 }; 
	// end inline asm
	// begin inline asm
	mma.sync.aligned.m16n8k8.row.col.f32.f16.f16.f32    { %f17043, %f17044, %f17045, %f17046 },    { %r1, %r2 },            { %r3 },                { %f17043, %f17044, %f17045, %f17046 }; 
	// end inline asm
	// begin inline asm
	mma.sync.aligned.m16n8k8.row.col.f32.f16.f16.f32    { %f17051, %f17052, %f17053, %f17054 },    { %r1, %r2 },            { %r3 },                { %f17051, %f17052, %f17053, %f17054 }; 
	// end inline asm
	// begin inline asm
	mma.sync.aligned.m16n8k8.row.col.f32.f16.f16.f32    { %f17043, %f17044, %f17045, %f17046 },    { %r1, %r2 },            { %r3 },                { %f17043, %f17044, %f17045, %f17046 }; 
	// end inline asm
	// begin inline asm
	mma.sync.aligned.m16n8k8.row.col.f32.f16.f16.f32    { %f17051, %f17052, %f17053, %f17054 },    { %r1, %r2 },            { %r3 },                { %f17051, %f17052, %f17053, %f17054 }; 
	// end inline asm
	// begin inline asm
	mma.sync.aligned.m16n8k8.row.col.f32.f16.f16.f32    { %f17043, %f17044, %f17045, %f17046 },    { %r1, %r2 },            { %r3 },                { %f17043, %f17044, %f17045, %f17046 }; 
	// end inline asm
	// begin inline asm
	mma.sync.aligned.m16n8k8.row.col.f32.f16.f16.f32    { %f17051, %f17052, %f17053, %f17054 },    { %r1, %r2 },            { %r3 },                { %f17051, %f17052, %f17053, %f17054 }; 
	// end inline asm
	// begin inline asm
	mma.sync.aligned.m16n8k8.row.col.f32.f16.f16.f32    { %f17043, %f17044, %f17045, %f17046 },    { %r1, %r2 },            { %r3 },                { %f17043, %f17044, %f17045, %f17046 }; 
	// end inline asm
	// begin inline asm
	mma.sync.aligned.m16n8k8.row.col.f32.f16.f16.f32    { %f17051, %f17052, %f17053, %f17054 },    { %r1, %r2 },            { %r3 },                { %f17051, %f17052, %f17053, %f17054 }; 
	// end inline asm
	// begin inline asm
	mma.sync.aligned.m16n8k8.row.col.f32.f16.f16.f32    { %f17043, %f17044, %f17045, %f17046 },    { %r1, %r2 },            { %r3 },                { %f17043, %f17044, %f17045, %f17046 }; 
	// end inline asm
	// begin inline asm
	mma.sync.aligned.m16n8k8.row.col.f32.f16.f16.f32    { %f17051, %f17052, %f17053, %f17054 },    { %r1, %r2 },            { %r3 },                { %f17051, %f17052, %f17053, %f17054 }; 
	// end inline asm
	// begin inline asm
	mma.sync.aligned.m16n8k8.row.col.f32.f16.f16.f32    { %f17043, %f17044, %f17045, %f17046 },    { %r1, %r2 },            { %r3 },                { %f17043, %f17044, %f17045, %f17046 }; 
	// end inline asm
	// begin inline asm
	mma.sync.aligned.m16n8k8.row.col.f32.f16.f16.f32    { %f17051, %f17052, %f17053, %f17054 },    { %r1, %r2 },            { %r3 },                { %f17051, %f17052, %f17053, %f17054 }; 
	// end inline asm
	// begin inline asm
	mma.sync.aligned.m16n8k8.row.col.f32.f16.f16.f32    { %f17043, %f17044, %f17045, %f17046 },    { %r1, %r2 },            { %r3 },                { %f17043, %f17044, %f17045, %f17046 }; 
	// end inline asm
	// begin inline asm
	mma.sync.aligned.m16n8k8.row.col.f32.f16.f16.f32    { %f17051, %f17052, %f17053, %f17054 },    { %r1, %r2 },            { %r3 },                { %f17051, %f17052, %f17053, %f17054 }; 
	// end inline asm
	// begin inline asm
	mma.sync.aligned.m16n8k8.row.col.f32.f16.f16.f32    { %f17043, %f17044, %f17045, %f17046 },    { %r1, %r2 },            { %r3 },                { %f17043, %f17044, %f17045, %f17046 }; 
	// end inline asm
	// begin inline asm
	mma.sync.aligned.m16n8k8.row.col.f32.f16.f16.f32    { %f17051, %f17052, %f17053, %f17054 },    { %r1, %r2 },            { %r3 },                { %f17051, %f17052, %f17053, %f17054 }; 
	// end inline asm
	// begin inline asm
	mma.sync.aligned.m16n8k8.row.col.f32.f16.f16.f32    { %f17043, %f17044, %f17045, %f17046 },    { %r1, %r2 },            { %r3 },                { %f17043, %f17044, %f17045, %f17046 }; 
	// end inline asm
	// begin inline asm
	mma.sync.aligned.m16n8k8.row.col.f32.f16.f16.f32    { %f17051, %f17052, %f17053, %f17054 },    { %r1, %r2 },            { %r3 },                { %f17051, %f17052, %f17053, %f17054 }; 
	// end inline asm
	// begin inline asm
	mma.sync.aligned.m16n8k8.row.col.f32.f16.f16.f32    { %f17043, %f17044, %f17045, %f17046 },    { %r1, %r2 },            { %r3 },                { %f17043, %f17044, %f17045, %f17046 }; 
	// end inline asm
	// begin inline asm
	mma.sync.aligned.m16n8k8.row.col.f32.f16.f16.f32    { %f17051, %f17052, %f17053, %f17054 },    { %r1, %r2 },            { %r3 },                { %f17051, %f17052, %f17053, %f17054 }; 
	// end inline asm
	// begin inline asm
	mma.sync.aligned.m16n8k8.row.col.f32.f16.f16.f32    { %f17043, %f17044, %f17045, %f17046 },    { %r1, %r2 },            { %r3 },                { %f17043, %f17044, %f17045, %f17046 }; 
	// end inline asm
	// begin inline asm
	mma.sync.aligned.m16n8k8.row.col.f32.f16.f16.f32    { %f17051, %f17052, %f17053, %f17054 },    { %r1, %r2 },            { %r3 },                { %f17051, %f17052, %f17053, %f17054 }; 
	// end inline asm
	// begin inline asm
	mma.sync.aligned.m16n8k8.row.col.f32.f16.f16.f32    { %f17043, %f17044, %f17045, %f17046 },    { %r1, %r2 },            { %r3 },                { %f17043, %f17044, %f17045, %f17046 }; 
	// end inline asm
	// begin inline asm
	mma.sync.aligned.m16n8k8.row.col.f32.f16.f16.f32    { %f17051, %f17052, %f17053, %f17054 },    { %r1, %r2 },            { %r3 },                { %f17051, %f17052, %f17053, %f17054 }; 
	// end inline asm
	// begin inline asm
	mma.sync.aligned.m16n8k8.row.col.f32.f16.f16.f32    { %f17043, %f17044, %f17045, %f17046 },    { %r1, %r2 },            { %r3 },                { %f17043, %f17044, %f17045, %f17046 }; 
	// end inline asm
	// begin inline asm
	mma.sync.aligned.m16n8k8.row.col.f32.f16.f16.f32    { %f17051, %f17052, %f17053, %f17054 },    { %r1, %r2 },            { %r3 },                { %f17051, %f17052, %f17053, %f17054 }; 
	// end inline asm
	// begin inline asm
	mma.sync.aligned.m16n8k8.row.col.f32.f16.f16.f32    { %f17043, %f17044, %f17045, %f17046 },    { %r1, %r2 },            { %r3 },                { %f17043, %f17044, %f17045, %f17046 }; 
	// end inline asm
	// begin inline asm
	mma.sync.aligned.m16n8k8.row.col.f32.f16.f16.f32    { %f17051, %f17052, %f17053, %f17054 },    { %r1, %r2 },            { %r3 },                { %f17051, %f17052, %f17053, %f17054 }; 
	// end inline asm
	// begin inline asm
	mma.sync.aligned.m16n8k8.row.col.f32.f16.f16.f32    { %f17043, %f17044, %f17045, %f17046 },    { %r1, %r2 },            { %r3 },                { %f17043, %f17044, %f17045, %f17046 }; 
	// end inline asm
	// begin inline asm
	mma.sync.aligned.m16n8k8.row.col.f32.f16.f16.f32    { %f17051, %f17052, %f17053, %f17054 },    { %r1, %r2 },            { %r3 },                { %f17051, %f17052, %f17053, %f17054 }; 
	// end inline asm
	// begin inline asm
	mma.sync.aligned.m16n8k8.row.col.f32.f16.f16.f32    { %f17043, %f17044, %f17045, %f17046 },    { %r1, %r2 },            { %r3 },                { %f17043, %f17044, %f17045, %f17046 }; 
	// end inline asm
	// begin inline asm
	mma.sync.aligned.m16n8k8.row.col.f32.f16.f16.f32    { %f17051, %f17052, %f17053, %f17054 },    { %r1, %r2 },            { %r3 },                { %f17051, %f17052, %f17053, %f17054 }; 
	// end inline asm
	// begin inline asm
	mma.sync.aligned.m16n8k8.row.col.f32.f16.f16.f32    { %f17043, %f17044, %f17045, %f17046 },    { %r1, %r2 },            { %r3 },                { %f17043, %f17044, %f17045, %f17046 }; 
	// end inline asm
	// begin inline asm
	mma.sync.aligned.m16n8k8.row.col.f32.f16.f16.f32    { %f17051, %f17052, %f17053, %f17054 },    { %r1, %r2 },            { %r3 },                { %f17051, %f17052, %f17053, %f17054 }; 
	// end inline asm
	// begin inline asm
	mma.sync.aligned.m16n8k8.row.col.f32.f16.f16.f32    { %f17043, %f17044, %f17045, %f17046 },    { %r1, %r2 },            { %r3 },                { %f17043, %f17044, %f17045, %f17046 }; 
	// end inline asm
	// begin inline asm
	mma.sync.aligned.m16n8k8.row.col.f32.f16.f16.f32    { %f17051, %f17052, %f17053, %f17054 },    { %r1, %r2 },            { %r3 },                { %f17051, %f17052, %f17053, %f17054 }; 
	// end inline asm
	// begin inline asm
	mma.sync.aligned.m16n8k8.row.col.f32.f16.f16.f32    { %f17043, %f17044, %f17045, %f17046 },    { %r1, %r2 },            { %r3 },                { %f17043, %f17044, %f17045, %f17046 }; 
	// end inline asm
	// begin inline asm
	mma.sync.aligned.m16n8k8.row.col.f32.f16.f16.f32    { %f17051, %f17052, %f17053, %f17054 },    { %r1, %r2 },            { %r3 },                { %f17051, %f17052, %f17053, %f17054 }; 
	// end inline asm
	// begin inline asm
	mma.sync.aligned.m16n8k8.row.col.f32.f16.f16.f32    { %f17043, %f17044, %f17045, %f17046 },    { %r1, %r2 },            { %r3 },                { %f17043, %f17044, %f17045, %f17046 }; 
	// end inline asm
	// begin inline asm
	mma.sync.aligned.m16n8k8.row.col.f32.f16.f16.f32    { %f17051, %f17052, %f17053, %f17054 },    { %r1, %r2 },            { %r3 },                { %f17051, %f17052, %f17053, %f17054 }; 
	// end inline asm
	// begin inline asm
	mma.sync.aligned.m16n8k8.row.col.f32.f16.f16.f32    { %f17043, %f17044, %f17045, %f17046 },    { %r1, %r2 },            { %r3 },                { %f17043, %f17044, %f17045, %f17046 }; 
	// end inline asm
	// begin inline asm
	mma.sync.aligned.m16n8k8.row.col.f32.f16.f16.f32    { %f17051, %f17052, %f17053, %f17054 },    { %r1, %r2 },            { %r3 },                { %f17051, %f17052, %f17053, %f17054 }; 
	// end inline asm
	// begin inline asm
	mma.sync.aligned.m16n8k8.row.col.f32.f16.f16.f32    { %f17043, %f17044, %f17045, %f17046 },    { %r1, %r2 },            { %r3 },                { %f17043, %f17044, %f17045, %f17046 }; 
	// end inline asm
	// begin inline asm
	mma.sync.aligned.m16n8k8.row.col.f32.f16.f16.f32    { %f17051, %f17052, %f17053, %f17054 },    { %r1, %r2 },            { %r3 },                { %f17051, %f17052, %f17053, %f17054 }; 
	// end inline asm
	// begin inline asm
	mma.sync.aligned.m16n8k8.row.col.f32.f16.f16.f32    { %f17043, %f17044, %f17045, %f17046 },    { %r1, %r2 },            { %r3 },                { %f17043, %f17044, %f17045, %f17046 }; 
	// end inline asm
	// begin inline asm
	mma.sync.aligned.m16n8k8.row.col.f32.f16.f16.f32    { %f17051, %f17052, %f17053, %f17054 },    { %r1, %r2 },            { %r3 },                { %f17051, %f17052, %f17053, %f17054 }; 
	// end inline asm
	// begin inline asm
	mma.sync.aligned.m16n8k8.row.col.f32.f16.f16.f32    { %f17043, %f17044, %f17045, %f17046 },    { %r1, %r2 },            { %r3 },                { %f17043, %f17044, %f17045, %f17046 }; 
	// end inline asm
	// begin inline asm
	mma.sync.aligned.m16n8k8.row.col.f32.f16.f16.f32    { %f17051, %f17052, %f17053, %f17054 },    { %r1, %r2 },            { %r3 },                { %f17051, %f17052, %f17053, %f17054 }; 
	// end inline asm
	// begin inline asm
	mma.sync.aligned.m16n8k8.row.col.f32.f16.f16.f32    { %f17043, %f17044, %f17045, %f17046 },    { %r1, %r2 },            { %r3 },                { %f17043, %f17044, %f17045, %f17046 }; 
	// end inline asm
	// begin inline asm
	mma.sync.aligned.m16n8k8.row.col.f32.f16.f16.f32    { %f17051, %f17052, %f17053, %f17054 },    { %r1, %r2 },            { %r3 },                { %f17051, %f17052, %f17053, %f17054 }; 
	// end inline asm
	// begin inline asm
	mma.sync.aligned.m16n8k8.row.col.f32.f16.f16.f32    { %f17043, %f17044, %f17045, %f17046 },    { %r1, %r2 },            { %r3 },                { %f17043, %f17044, %f17045, %f17046 }; 
	// end inline asm
	// begin inline asm
	mma.sync.aligned.m16n8k8.row.col.f32.f16.f16.f32    { %f17051, %f17052, %f17053, %f17054 },    { %r1, %r2 },            { %r3 },                { %f17051, %f17052, %f17053, %f17054 }; 
	// end inline asm
	// begin inline asm
	mma.sync.aligned.m16n8k8.row.col.f32.f16.f16.f32    { %f17043, %f17044, %f17045, %f17046 },    { %r1, %r2 },            { %r3 },                { %f17043, %f17044, %f17045, %f17046 }; 
	// end inline asm
	// begin inline asm
	mma.sync.aligned.m16n8k8.row.col.f32.f16.f16.f32    { %f17051, %f17052, %f17053, %f17054 },    { %r1, %r2 },            { %r3 },                { %f17051, %f17052, %f17053, %f17054 }; 
	// end inline asm
	// begin inline asm
	mma.sync.aligned.m16n8k8.row.col.f32.f16.f16.f32    { %f17043, %f17044, %f17045, %f17046 },    { %r1, %r2 },            { %r3 },                { %f17043, %f17044, %f17045, %f17046 }; 
	// end inline asm
	// begin inline asm
	mma.sync.aligned.m16n8k8.row.col.f32.f16.f16.f32    { %f17051, %f17052, %f17053, %f17054 },    { %r1, %r2 },            { %r3 },                { %f17051, %f17052, %f17053, %f17054 }; 
	// end inline asm
	// begin inline asm
	mma.sync.aligned.m16n8k8.row.col.f32.f16.f16.f32    { %f17043, %f17044, %f17045, %f17046 },    { %r1, %r2 },            { %r3 },                { %f17043, %f17044, %f17045, %f17046 }; 
	// end inline asm
	// begin inline asm
	mma.sync.aligned.m16n8k8.row.col.f32.f16.f16.f32    { %f17051, %f17052, %f17053, %f17054 },    { %r1, %r2 },            { %r3 },                { %f17051, %f17052, %f17053, %f17054 }; 
	// end inline asm
	// begin inline asm
	mma.sync.aligned.m16n8k8.row.col.f32.f16.f16.f32    { %f17043, %f17044, %f17045, %f17046 },    { %r1, %r2 },            { %r3 },                { %f17043, %f17044, %f17045, %f17046 }; 
	// end inline asm
	// begin inline asm
	mma.sync.aligned.m16n8k8.row.col.f32.f16.f16.f32    { %f17051, %f17052, %f17053, %f17054 },    { %r1, %r2 },            { %r3 },                { %f17051, %f17052, %f17053, %f17054 }; 
	// end inline asm
	// begin inline asm
	mma.sync.aligned.m16n8k8.row.col.f32.f16.f16.f32    { %f17043, %f17044, %f17045, %f17046 },    { %r1, %r2 },            { %r3 },                { %f17043, %f17044, %f17045, %f17046 }; 
	// end inline asm
	// begin inline asm
	mma.sync.aligned.m16n8k8.row.col.f32.f16.f16.f32    { %f17051, %f17052, %f17053, %f17054 },    { %r1, %r2 },            { %r3 },                { %f17051, %f17052, %f17053, %f17054 }; 
	// end inline asm
	// begin inline asm
	mma.sync.aligned.m16n8k8.row.col.f32.f16.f16.f32    { %f17043, %f17044, %f17045, %f17046 },    { %r1, %r2 },            { %r3 },                { %f17043, %f17044, %f17045, %f17046 }; 
	// end inline asm
	// begin inline asm
	mma.sync.aligned.m16n8k8.row.col.f32.f16.f16.f32    { %f17051, %f17052, %f17053, %f17054 },    { %r1, %r2 },            { %r3 },                { %f17051, %f17052, %f17053, %f17054 }; 
	// end inline asm
	// begin inline asm
	mma.sync.aligned.m16n8k8.row.col.f32.f16.f16.f32    { %f17043, %f17044, %f17045, %f17046 },    { %r1, %r2 },            { %r3 },                { %f17043, %f17044, %f17045, %f17046 }; 
	// end inline asm
	// begin inline asm
	mma.sync.aligned.m16n8k8.row.col.f32.f16.f16.f32    { %f17051, %f17052, %f17053, %f17054 },    { %r1, %r2 },            { %r3 },                { %f17051, %f17052, %f17053, %f17054 }; 
	// end inline asm
	// begin inline asm
	mma.sync.aligned.m16n8k8.row.col.f32.f16.f16.f32    { %f17043, %f17044, %f17045, %f17046 },    { %r1, %r2 },            { %r3 },                { %f17043, %f17044, %f17045, %f17046 }; 
	// end inline asm
	// begin inline asm
	mma.sync.aligned.m16n8k8.row.col.f32.f16.f16.f32    { %f17051, %f17052, %f17053, %f17054 },    { %r1, %r2 },            { %r3 },                { %f17051, %f17052, %f17053, %f17054 }; 
	// end inline asm
	// begin inline asm
	mma.sync.aligned.m16n8k8.row.col.f32.f16.f16.f32    { %f17043, %f17044, %f17045, %f17046 },    { %r1, %r2 },            { %r3 },                { %f17043, %f17044, %f17045, %f17046 }; 
	// end inline asm
	// begin inline asm
	mma.sync.aligned.m16n8k8.row.col.f32.f16.f16.f32    { %f17051, %f17052, %f17053, %f17054 },    { %r1, %r2 },            { %r3 },                { %f17051, %f17052, %f17053, %f17054 }; 
	// end inline asm
	// begin inline asm
	mma.sync.aligned.m16n8k8.row.col.f32.f16.f16.f32    { %f17043, %f17044, %f17045, %f17046 },    { %r1, %r2 },            { %r3 },                { %f17043, %f17044, %f17045, %f17046 }; 
	// end inline asm
	// begin inline asm
	mma.sync.aligned.m16n8k8.row.col.f32.f16.f16.f32    { %f17051, %f17052, %f17053, %f17054 },    { %r1, %r2 },            { %r3 },                { %f17051, %f17052, %f17053, %f17054 }; 
	// end inline asm
	// begin inline asm
	mma.sync.aligned.m16n8k8.row.col.f32.f16.f16.f32    { %f17043, %f17044, %f17045, %f17046 },    { %r1, %r2 },            { %r3 },                { %f17043, %f17044, %f17045, %f17046 }; 
	// end inline asm
	// begin inline asm
	mma.sync.aligned.m16n8k8.row.col.f32.f16.f16.f32    { %f17051, %f17052, %f17053, %f17054 },    { %r1, %r2 },            { %r3 },                { %f17051, %f17052, %f17053, %f17054 }; 
	// end inline asm
	// begin inline asm
	mma.sync.aligned.m16n8k8.row.col.f32.f16.f16.f32    { %f17043, %f17044, %f17045, %f17046 },    { %r1, %r2 },            { %r3 },                { %f17043, %f17044, %f17045, %f17046 }; 
	// end inline asm
	// begin inline asm
	mma.sync.aligned.m16n8k8.row.col.f32.f16.f16.f32    { %f17051, %f17052, %f17053, %f17054 },    { %r1, %r2 },            { %r3 },                { %f17051, %f17052, %f17053, %f17054 }; 
	// end inline asm
	// begin inline asm
	mma.sync.aligned.m16n8k8.row.col.f32.f16.f16.f32    { %f17043, %f17044, %f17045, %f17046 },    { %r1, %r2 },            { %r3 },                { %f17043, %f17044, %f17045, %f17046 }; 
	// end inline asm
	// begin inline asm
	mma.sync.aligned.m16n8k8.row.col.f32.f16.f16.f32    { %f17051, %f17052, %f17053, %f17054 },    { %r1, %r2 },            { %r3 },                { %f17051, %f17052, %f17053, %f17054 }; 
	// end inline asm
	// begin inline asm
	mma.sync.aligned.m16n8k8.row.col.f32.f16.f16.f32    { %f17043, %f17044, %f17045, %f17046 },    { %r1, %r2 },            { %r3 },                { %f17043, %f17044, %f17045, %f17046 }; 
	// end inline asm
	// begin inline asm
	mma.sync.aligned.m16n8k8.row.col.f32.f16.f16.f32    { %f17051, %f17052, %f17053, %f17054 },    { %r1, %r2 },            { %r3 },                { %f17051, %f17052, %f17053, %f17054 }; 
	// end inline asm
	// begin inline asm
	mma.sync.aligned.m16n8k8.row.col.f32.f16.f16.f32    { %f17043, %f17044, %f17045, %f17046 },    { %r1, %r2 },            { %r3 },                { %f17043, %f17044, %f17045, %f17046 }; 
	// end inline asm
	// begin inline asm
	mma.sync.aligned.m16n8k8.row.col.f32.f16.f16.f32    { %f17051, %f17052, %f17053, %f17054 },    { %r1, %r2 },            { %r3 },                { %f17051, %f17052, %f17053, %f17054 }; 
	// end inline asm
	// begin inline asm
	mma.sync.aligned.m16n8k8.row.col.f32.f16.f16.f32    { %f17043, %f17044, %f17045, %f17046 },    { %r1, %r2 },            { %r3 },                { %f17043, %f17044, %f17045, %f17046 }; 
	// end inline asm
	// begin inline asm
	mma.sync.aligned.m16n8k8.row.col.f32.f16.f16.f32    { %f17051, %f17052, %f17053, %f17054 },    { %r1, %r2 },            { %r3 },                { %f17051, %f17052, %f17053, %f17054 }; 
	// end inline asm
	// begin inline asm
	mma.sync.aligned.m16n8k8.row.col.f32.f16.f16.f32    { %f17043, %f17044, %f17045, %f17046 },    { %r1, %r2 },            { %r3 },                { %f17043, %f17044, %f17045, %f17046 }; 
	// end inline asm
	// begin inline asm
	mma.sync.aligned.m16n8k8.row.col.f32.f16.f16.f32    { %f17051, %f17052, %f17053, %f17054 },    { %r1, %r2 },            { %r3 },                { %f17051, %f17052, %f17053, %f17054 }; 
	// end inline asm
	// begin inline asm
	mma.sync.aligned.m16n8k8.row.col.f32.f16.f16.f32    { %f17043, %f17044, %f17045, %f17046 },    { %r1, %r2 },            { %r3 },                { %f17043, %f17044, %f17045, %f17046 }; 
	// end inline asm
	// begin inline asm
	mma.sync.aligned.m16n8k8.row.col.f32.f16.f16.f32    { %f17051, %f17052, %f17053, %f17054 },    { %r1, %r2 },            { %r3 },                { %f17051, %f17052, %f17053, %f17054 }; 
	// end inline asm
	// begin inline asm
	mma.sync.aligned.m16n8k8.row.col.f32.f16.f16.f32    { %f17043, %f17044, %f17045, %f17046 },    { %r1, %r2 },            { %r3 },                { %f17043, %f17044, %f17045, %f17046 }; 
	// end inline asm
	// begin inline asm
	mma.sync.aligned.m16n8k8.row.col.f32.f16.f16.f32    { %f17051, %f17052, %f17053, %f17054 },    { %r1, %r2 },            { %r3 },                { %f17051, %f17052, %f17053, %f17054 }; 
	// end inline asm
	// begin inline asm
	mma.sync.aligned.m16n8k8.row.col.f32.f16.f16.f32    { %f17043, %f17044, %f17045, %f17046 },    { %r1, %r2 },            { %r3 },                { %f17043, %f17044, %f17045, %f17046 }; 
	// end inline asm
	// begin inline asm
	mma.sync.aligned.m16n8k8.row.col.f32.f16.f16.f32    { %f17051, %f17052, %f17053, %f17054 },    { %r1, %r2 },            { %r3 },                { %f17051, %f17052, %f17053, %f17054 }; 
	// end inline asm
	// begin inline asm
	mma.sync.aligned.m16n8k8.row.col.f32.f16.f16.f32    { %f17043, %f17044, %f17045, %f17046 },    { %r1, %r2 },            { %r3 },                { %f17043, %f17044, %f17045, %f17046 }; 
	// end inline asm
	// begin inline asm
	mma.sync.aligned.m16n8k8.row.col.f32.f16.f16.f32    { %f17051, %f17052, %f17053, %f17054 },    { %r1, %r2 },            { %r3 },                { %f17051, %f17052, %f17053, %f17054 }; 
	// end inline asm
	// begin inline asm
	mma.sync.aligned.m16n8k8.row.col.f32.f16.f16.f32    { %f17043, %f17044, %f17045, %f17046 },    { %r1, %r2 },            { %r3 },                { %f17043, %f17044, %f17045, %f17046 }; 
	// end inline asm
	// begin inline asm
	mma.sync.aligned.m16n8k8.row.col.f32.f16.f16.f32    { %f17051, %f17052, %f17053, %f17054 },    { %r1, %r2 },            { %r3 },                { %f17051, %f17052, %f17053, %f17054 }; 
	// end inline asm
	// begin inline asm
	mma.sync.aligned.m16n8k8.row.col.f32.f16.f16.f32    { %f17043, %f17044, %f17045, %f17046 },    { %r1, %r2 },            { %r3 },                { %f17043, %f17044, %f17045, %f17046 }; 
	// end inline asm
	// begin inline asm
	mma.sync.aligned.m16n8k8.row.col.f32.f16.f16.f32    { %f17051, %f17052, %f17053, %f17054 },    { %r1, %r2 },            { %r3 },                { %f17051, %f17052, %f17053, %f17054 }; 
	// end inline asm
	// begin inline asm
	mma.sync.aligned.m16n8k8.row.col.f32.f16.f16.f32    { %f17043, %f17044, %f17045, %f17046 },    { %r1, %r2 },            { %r3 },                { %f17043, %f17044, %f17045, %f17046 }; 
	// end inline asm
	// begin inline asm
	mma.sync.aligned.m16n8k8.row.col.f32.f16.f16.f32    { %f17051, %f17052, %f17053, %f17054 },    { %r1, %r2 },            { %r3 },                { %f17051, %f17052, %f17053, %f17054 }; 
	// end inline asm
	// begin inline asm
	mma.sync.aligned.m16n8k8.row.col.f32.f16.f16.f32    { %f17043, %f17044, %f17045, %f17046 },    { %r1, %r2 },            { %r3 },                { %f17043, %f17044, %f17045, %f17046 }; 
	// end inline asm
	// begin inline asm
	mma.sync.aligned.m16n8k8.row.col.f32.f16.f16.f32    { %f17051, %f17052, %f17053, %f17054 },    { %r1, %r2 },            { %r3 },                { %f17051, %f17052, %f17053, %f17054 }; 
	// end inline asm
	// begin inline asm
	mma.sync.aligned.m16n8k8.row.col.f32.f16.f16.f32    { %f17043, %f17044, %f17045, %f17046 },    { %r1, %r2 },            { %r3 },                { %f17043, %f17044, %f17045, %f17046 }; 
	// end inline asm
	// begin inline asm
	mma.sync.aligned.m16n8k8.row.col.f32.f16.f16.f32    { %f17051, %f17052, %f17053, %f17054 },    { %r1, %r2 },            { %r3 },                { %f17051, %f17052, %f17053, %f17054 }; 
	// end inline asm
	// begin inline asm
	mma.sync.aligned.m16n8k8.row.col.f32.f16.f16.f32    { %f17043, %f17044, %f17045, %f17046 },    { %r1, %r2 },            { %r3 },                { %f17043, %f17044, %f17045, %f17046 }; 
	// end inline asm
	// begin inline asm
	mma.sync.aligned.m16n8k8.row.col.f32.f16.f16.f32    { %f17051, %f17052, %f17053, %f17054 },    { %r1, %r2 },            { %r3 },                { %f17051, %f17052, %f17053, %f17054 }; 
	// end inline asm
	// begin inline asm
	mma.sync.aligned.m16n8k8.row.col.f32.f16.f16.f32    { %f17043, %f17044, %f17045, %f17046 },    { %r1, %r2 },            { %r3 },                { %f17043, %f17044, %f17045, %f17046 }; 
	// end inline asm
	// begin inline asm
	mma.sync.aligned.m16n8k8.row.col.f32.f16.f16.f32    { %f17051, %f17052, %f17053, %f17054 },    { %r1, %r2 },            { %r3 },                { %f17051, %f17052, %f17053, %f17054 }; 
	// end inline asm
	// begin inline asm
	mma.sync.aligned.m16n8k8.row.col.f32.f16.f16.f32    { %f17043, %f17044, %f17045, %f17046 },    { %r1, %r2 },            { %r3 },                { %f17043, %f17044, %f17045, %f17046 }; 
	// end inline asm
	// begin inline asm
	mma.sync.aligned.m16n8k8.row.col.f32.f16.f16.f32    { %f17051, %f17052, %f17053, %f17054 },    { %r1, %r2 },            { %r3 },                { %f17051, %f17052, %f17053, %f17054 }; 
	// end inline asm
	// begin inline asm
	mma.sync.aligned.m16n8k8.row.col.f32.f16.f16.f32    { %f17043, %f17044, %f17045, %f17046 },    { %r1, %r2 },            { %r3 },                { %f17043, %f17044, %f17045, %f17046 }; 
	// end inline asm
	// begin inline asm
	mma.sync.aligned.m16n8k8.row.col.f32.f16.f16.f32    { %f17051, %f17052, %f17053, %f17054 },    { %r1, %r2 },            { %r3 },                { %f17051, %f17052, %f17053, %f17054 }; 
	// end inline asm
	// begin inline asm
	mma.sync.aligned.m16n8k8.row.col.f32.f16.f16.f32    { %f17043, %f17044, %f17045, %f17046 },    { %r1, %r2 },            { %r3 },                { %f17043, %f17044, %f17045, %f17046 }; 
	// end inline asm
	// begin inline asm
	mma.sync.aligned.m16n8k8.row.col.f32.f16.f16.f32    { %f17051, %f17052, %f17053, %f17054 },    { %r1, %r2 },            { %r3 },                { %f17051, %f17052, %f17053, %f17054 }; 
	// end inline asm
	// begin inline asm
	mma.sync.aligned.m16n8k8.row.col.f32.f16.f16.f32    { %f17043, %f17044, %f17045, %f17046 },    { %r1, %r2 },            { %r3 },                { %f17043, %f17044, %f17045, %f17046 }; 
	// end inline asm
	// begin inline asm
	mma.sync.aligned.m16n8k8.row.col.f32.f16.f16.f32    { %f17051, %f17052, %f17053, %f17054 },    { %r1, %r2 },            { %r3 },                { %f17051, %f17052, %f17053, %f17054 }; 
	// end inline asm
	// begin inline asm
	mma.sync.aligned.m16n8k8.row.col.f32.f16.f16.f32    { %f17043, %f17044, %f17045, %f17046 },    { %r1, %r2 },            { %r3 },                { %f17043, %f17044, %f17045, %f17046 }; 
	// end inline asm
	// begin inline asm
	mma.sync.aligned.m16n8k8.row.col.f32.f16.f16.f32    { %f17051, %f17052, %f17053, %f17054 },    { %r1, %r2 },            { %r3 },                { %f17051, %f17052, %f17053, %f17054 }; 
	// end inline asm
	// begin inline asm
	mma.sync.aligned.m16n8k8.row.col.f32.f16.f16.f32    { %f17043, %f17044, %f17045, %f17046 },    { %r1, %r2 },            { %r3 },                { %f17043, %f17044, %f17045, %f17046 }; 
	// end inline asm
	// begin inline asm
	mma.sync.aligned.m16n8k8.row.col.f32.f16.f16.f32    { %f17051, %f17052, %f17053, %f17054 },    { %r1, %r2 },            { %r3 },                { %f17051, %f17052, %f17053, %f17054 }; 
	// end inline asm
	// begin inline asm
	mma.sync.aligned.m16n8k8.row.col.f32.f16.f16.f32    { %f17043, %f17044, %f17045, %f17046 },    { %r1, %r2 },            { %r3 },                { %f17043, %f17044, %f17045, %f17046 }; 
	// end inline asm
	// begin inline asm
	mma.sync.aligned.m16n8k8.row.col.f32.f16.f16.f32    { %f17051, %f17052, %f17053, %f17054 },    { %r1, %r2 },            { %r3 },                { %f17051, %f17052, %f17053, %f17054 }; 
	// end inline asm
	// begin inline asm
	mma.sync.aligned.m16n8k8.row.col.f32.f16.f16.f32    { %f17043, %f17044, %f17045, %f17046 },    { %r1, %r2 },            { %r3 },                { %f17043, %f17044, %f17045, %f17046 }; 
	// end inline asm
	// begin inline asm
	mma.sync.aligned.m16n8k8.row.col.f32.f16.f16.f32    { %f17051, %f17052, %f17053, %f17054 },    { %r1, %r2 },            { %r3 },                { %f17051, %f17052, %f17053, %f17054 }; 
	// end inline asm
	// begin inline asm
	mma.sync.aligned.m16n8k8.row.col.f32.f16.f16.f32    { %f17043, %f17044, %f17045, %f17046 },    { %r1, %r2 },            { %r3 },                { %f17043, %f17044, %f17045, %f17046 }; 
	// end inline asm
	// begin inline asm
	mma.sync.aligned.m16n8k8.row.col.f32.f16.f16.f32    { %f17051, %f17052, %f17053, %f17054 },    { %r1, %r2 },            { %r3 },                { %f17051, %f17052, %f17053, %f17054 }; 
	// end inline asm
	// begin inline asm
	mma.sync.aligned.m16n8k8.row.col.f32.f16.f16.f32    { %f17043, %f17044, %f17045, %f17046 },    { %r1, %r2 },            { %r3 },                { %f17043, %f17044, %f17045, %f17046 }; 
	// end inline asm
	// begin inline asm
	mma.sync.aligned.m16n8k8.row.col.f32.f16.f16.f32    { %f17051, %f17052, %f17053, %f17054 },    { %r1, %r2 },            { %r3 },                { %f17051, %f17052, %f17053, %f17054 }; 
	// end inline asm
	// begin inline asm
	mma.sync.aligned.m16n8k8.row.col.f32.f16.f16.f32    { %f17043, %f17044, %f17045, %f17046 },    { %r1, %r2 },            { %r3 },                { %f17043, %f17044, %f17045, %f17046 }; 
	// end inline asm
	// begin inline asm
	mma.sync.aligned.m16n8k8.row.col.f32.f16.f16.f32    { %f17051, %f17052, %f17053, %f17054 },    { %r1, %r2 },            { %r3 },                { %f17051, %f17052, %f17053, %f17054 }; 
	// end inline asm
	// begin inline asm
	mma.sync.aligned.m16n8k8.row.col.f32.f16.f16.f32    { %f17043, %f17044, %f17045, %f17046 },    { %r1, %r2 },            { %r3 },                { %f17043, %f17044, %f17045, %f17046 }; 
	// end inline asm
	// begin inline asm
	mma.sync.aligned.m16n8k8.row.col.f32.f16.f16.f32    { %f17051, %f17052, %f17053, %f17054 },    { %r1, %r2 },            { %r3 },                { %f17051, %f17052, %f17053, %f17054 }; 
	// end inline asm
	// begin inline asm
	mma.sync.aligned.m16n8k8.row.col.f32.f16.f16.f32    { %f17043, %f17044, %f17045, %f17046 },    { %r1, %r2 },            { %r3 },                { %f17043, %f17044, %f17045, %f17046 }; 
	// end inline asm
	// begin inline asm
	mma.sync.aligned.m16n8k8.row.col.f32.f16.f16.f32    { %f17051, %f17052, %f17053, %f17054 },    { %r1, %r2 },            { %r3 },                { %f17051, %f17052, %f17053, %f17054 }; 
	// end inline asm
	// begin inline asm
	mma.sync.aligned.m16n8k8.row.col.f32.f16.f16.f32    { %f17043, %f17044, %f17045, %f17046 },    { %r1, %r2 },            { %r3 },                { %f17043, %f17044, %f17045, %f17046 }; 
	// end inline asm
	// begin inline asm
	mma.sync.aligned.m16n8k8.row.col.f32.f16.f16.f32    { %f17051, %f17052, %f17053, %f17054 },    { %r1, %r2 },            { %r3 },                { %f17051, %f17052, %f17053, %f17054 }; 
	// end inline asm
	// begin inline asm
	mma.sync.aligned.m16n8k8.row.col.f32.f16.f16.f32    { %f17043, %f17044, %f17045, %f17046 },    { %r1, %r2 },            { %r3 },                { %f17043, %f17044, %f17045, %f17046 }; 
	// end inline asm
	// begin inline asm
	mma.sync.aligned.m16n8k8.row.col.f32.f16.f16.f32    { %f17051, %f17052, %f17053, %f17054 },    { %r1, %r2 },            { %r3 },                { %f17051, %f17052, %f17053, %f17054 }; 
	// end inline asm
	// begin inline asm
	mma.sync.aligned.m16n8k8.row.col.f32.f16.f16.f32    { %f17043, %f17044, %f17045, %f17046 },    { %r1, %r2 },            { %r3 },                { %f17043, %f17044, %f17045, %f17046 }; 
	// end inline asm
	// begin inline asm
	mma.sync.aligned.m16n8k8.row.col.f32.f16.f16.f32    { %f17051, %f17052, %f17053, %f17054 },    { %r1, %r2 },            { %r3 },                { %f17051, %f17052, %f17053, %f17054 }; 
	// end inline asm
	// begin inline asm
	mma.sync.aligned.m16n8k8.row.col.f32.f16.f16.f32    { %f17043, %f17044, %f17045, %f17046 },    { %r1, %r2 },            { %r3 },                { %f17043, %f17044, %f17045, %f17046 }; 
	// end inline asm
	// begin inline asm
	mma.sync.aligned.m16n8k8.row.col.f32.f16.f16.f32    { %f17051, %f17052, %f17053, %f17054 },    { %r1, %r2 },            { %r3 },                { %f17051, %f17052, %f17053, %f17054 }; 
	// end inline asm
	// begin inline asm
	mma.sync.aligned.m16n8k8.row.col.f32.f16.f16.f32    { %f17043, %f17044, %f17045, %f17046 },    { %r1, %r2 },            { %r3 },                { %f17043, %f17044, %f17045, %f17046 }; 
	// end inline asm
	// begin inline asm
	mma.sync.aligned.m16n8k8.row.col.f32.f16.f16.f32    { %f17051, %f17052, %f17053, %f17054 },    { %r1, %r2 },            { %r3 },                { %f17051, %f17052, %f17053, %f17054 }; 
	// end inline asm
	// begin inline asm
	mma.sync.aligned.m16n8k8.row.col.f32.f16.f16.f32    { %f17043, %f17044, %f17045, %f17046 },    { %r1, %r2 },            { %r3 },                { %f17043, %f17044, %f17045, %f17046 }; 
	// end inline asm
	// begin inline asm
	mma.sync.aligned.m16n8k8.row.col.f32.f16.f16.f32    { %f17051, %f17052, %f17053, %f17054 },    { %r1, %r2 },            { %r3 },                { %f17051, %f17052, %f17053, %f17054 }; 
	// end inline asm
	// begin inline asm
	mma.sync.aligned.m16n8k8.row.col.f32.f16.f16.f32    { %f17043, %f17044, %f17045, %f17046 },    { %r1, %r2 },            { %r3 },                { %f17043, %f17044, %f17045, %f17046 }; 
	// end inline asm
	// begin inline asm
	mma.sync.aligned.m16n8k8.row.col.f32.f16.f16.f32    { %f17051, %f17052, %f17053, %f17054 },    { %r1, %r2 },            { %r3 },                { %f17051, %f17052, %f17053, %f17054 }; 
	// end inline asm
	// begin inline asm
	mma.sync.aligned.m16n8k8.row.col.f32.f16.f16.f32    { %f17043, %f17044, %f17045, %f17046 },    { %r1, %r2 },            { %r3 },                { %f17043, %f17044, %f17045, %f17046 }; 
	// end inline asm
	// begin inline asm
	mma.sync.aligned.m16n8k8.row.col.f32.f16.f16.f32    { %f17051, %f17052, %f17053, %f17054 },    { %r1, %r2 },            { %r3 },                { %f17051, %f17052, %f17053, %f17054 }; 
	// end inline asm
	// begin inline asm
	mma.sync.aligned.m16n8k8.row.col.f32.f16.f16.f32    { %f17043, %f17044, %f17045, %f17046 },    { %r1, %r2 },            { %r3 },                { %f17043, %f17044, %f17045, %f17046 }; 
	// end inline asm
	// begin inline asm
	mma.sync.aligned.m16n8k8.row.col.f32.f16.f16.f32    { %f17051, %f17052, %f17053, %f17054 },    { %r1, %r2 },            { %r3 },                { %f17051, %f17052, %f17053, %f17054 }; 
	// end inline asm
	// begin inline asm
	mma.sync.aligned.m16n8k8.row.col.f32.f16.f16.f32    { %f17043, %f17044, %f17045, %f17046 },    { %r1, %r2 },            { %r3 },                { %f17043, %f17044, %f17045, %f17046 }; 
	// end inline asm
	// begin inline asm
	mma.sync.aligned.m16n8k8.row.col.f32.f16.f16.f32    { %f17051, %f17052, %f17053, %f17054 },    { %r1, %r2 },            { %r3 },                { %f17051, %f17052, %f17053, %f17054 }; 
	// end inline asm
	// begin inline asm
	mma.sync.aligned.m16n8k8.row.col.f32.f16.f16.f32    { %f17043, %f17044, %f17045, %f17046 },    { %r1, %r2 },            { %r3 },                { %f17043, %f17044, %f17045, %f17046 }; 
	// end inline asm
	// begin inline asm
	mma.sync.aligned.m16n8k8.row.col.f32.f16.f16.f32    { %f17051, %f17052, %f17053, %f17054 },    { %r1, %r2 },            { %r3 },                { %f17051, %f17052, %f17053, %f17054 }; 
	// end inline asm
	// begin inline asm
	mma.sync.aligned.m16n8k8.row.col.f32.f16.f16.f32    { %f17043, %f17044, %f17045, %f17046 },    { %r1, %r2 },            { %r3 },                { %f17043, %f17044, %f17045, %f17046 }; 
	// end inline asm
	// begin inline asm
	mma.sync.aligned.m16n8k8.row.col.f32.f16.f16.f32    { %f17051, %f17052, %f17053, %f17054 },    { %r1, %r2 },            { %r3 },                { %f17051, %f17052, %f17053, %f17054 }; 
	// end inline asm
	// begin inline asm
	mma.sync.aligned.m16n8k8.row.col.f32.f16.f16.f32    { %f17043, %f17044, %f17045, %f17046 },    { %r1, %r2 },            { %r3 },                { %f17043, %f17044, %f17045, %f17046 }; 
	// end inline asm
	// begin inline asm
	mma.sync.aligned.m16n8k8.row.col.f32.f16.f16.f32    { %f17051, %f17052, %f17053, %f17054 },    { %r1, %r2 },            { %r3 },                { %f17051, %f17052, %f17053, %f17054 }; 
	// end inline asm
	mov.f32 	%f22725, %f17045;
	mov.f32 	%f22724, %f17044;
	mov.f32 	%f22726, %f17046;
	mov.f32 	%f22723, %f17043;
	// begin inline asm
	mma.sync.aligned.m16n8k8.row.col.f32.f16.f16.f32    { %f22723, %f22724, %f22725, %f22726 },    { %r1, %r2 },            { %r3 },                { %f22723, %f22724, %f22725, %f22726 }; 
	// end inline asm
	mov.f32 	%f22734, %f17054;
	mov.f32 	%f22731, %f17051;
	mov.f32 	%f22733, %f17053;
	mov.f32 	%f22732, %f17052;
	// begin inline asm
	mma.sync.aligned.m16n8k8.row.col.f32.f16.f16.f32    { %f22731, %f22732, %f22733, %f22734 },    { %r1, %r2 },            { %r3 },                { %f22731, %f22732, %f22733, %f22734 }; 
	// end inline asm
	// begin inline asm
	mma.sync.aligned.m16n8k8.row.col.f32.f16.f16.f32    { %f22723, %f22724, %f22725, %f22726 },    { %r1, %r2 },            { %r3 },                { %f22723, %f22724, %f22725, %f22726 }; 
	// end inline asm
	// begin inline asm
	mma.sync.aligned.m16n8k8.row.col.f32.f16.f16.f32    { %f22731, %f22732, %f22733, %f22734 },    { %r1, %r2 },            { %r3 },                { %f22731, %f22732, %f22733, %f22734 }; 
	// end inline asm
	// begin inline asm
	mma.sync.aligned.m16n8k8.row.col.f32.f16.f16.f32    { %f22723, %f22724, %f22725, %f22726 },    { %r1, %r2 },            { %r3 },                { %f22723, %f22724, %f22725, %f22726 }; 
	// end inline asm
	// begin inline asm
	mma.sync.aligned.m16n8k8.row.col.f32.f16.f16.f32    { %f22731, %f22732, %f22733, %f22734 },    { %r1, %r2 },            { %r3 },                { %f22731, %f22732, %f22733, %f22734 }; 
	// end inline asm
	// begin inline asm
	mma.sync.aligned.m16n8k8.row.col.f32.f16.f16.f32    { %f22723, %f22724, %f22725, %f22726 },    { %r1, %r2 },            { %r3 },                { %f22723, %f22724, %f22725, %f22726 }; 
	// end inline asm
	// begin inline asm
	mma.sync.aligned.m16n8k8.row.col.f32.f16.f16.f32    { %f22731, %f22732, %f22733, %f22734 },    { %r1, %r2 },            { %r3 },                { %f22731, %f22732, %f22733, %f22734 }; 
	// end inline asm
	// begin inline asm
	mma.sync.aligned.m16n8k8.row.col.f32.f16.f16.f32    { %f22723, %f22724, %f22725, %f22726 },    { %r1, %r2 },            { %r3 },                { %f22723, %f22724, %f22725, %f22726 }; 
	// end inline asm
	// begin inline asm
	mma.sync.aligned.m16n8k8.row.col.f32.f16.f16.f32    { %f22731, %f22732, %f22733, %f22734 },    { %r1, %r2 },            { %r3 },                { %f22731, %f22732, %f22733, %f22734 }; 
	// end inline asm
	// begin inline asm
	mma.sync.aligned.m16n8k8.row.col.f32.f16.f16.f32    { %f22723, %f22724, %f22725, %f22726 },    { %r1, %r2 },            { %r3 },                { %f22723, %f22724, %f22725, %f22726 }; 
	// end inline asm
	// begin inline asm
	mma.sync.aligned.m16n8k8.row.col.f32.f16.f16.f32    { %f22731, %f22732, %f22733, %f22734 },    { %r1, %r2 },            { %r3 },                { %f22731, %f22732, %f22733, %f22734 }; 
	// end inline asm
	// begin inline asm
	mma.sync.aligned.m16n8k8.row.col.f32.f16.f16.f32    { %f22723, %f22724, %f22725, %f22726 },    { %r1, %r2 },            { %r3 },                { %f22723, %f22724, %f22725, %f22726 }; 
	// end inline asm
	// begin inline asm
	mma.sync.aligned.m16n8k8.row.col.f32.f16.f16.f32    { %f22731, %f22732, %f22733, %f22734 },    { %r1, %r2 },            { %r3 },                { %f22731, %f22732, %f22733, %f22734 }; 
	// end inline asm
	// begin inline asm
	mma.sync.aligned.m16n8k8.row.col.f32.f16.f16.f32    { %f22723, %f22724, %f22725, %f22726 },    { %r1, %r2 },            { %r3 },                { %f22723, %f22724, %f22725, %f22726 }; 
	// end inline asm
	// begin inline asm
	mma.sync.aligned.m16n8k8.row.col.f32.f16.f16.f32    { %f22731, %f22732, %f22733, %f22734 },    { %r1, %r2 },            { %r3 },                { %f22731, %f22732, %f22733, %f22734 }; 
	// end inline asm
	// begin inline asm
	mma.sync.aligned.m16n8k8.row.col.f32.f16.f16.f32    { %f22723, %f22724, %f22725, %f22726 },    { %r1, %r2 },            { %r3 },                { %f22723, %f22724, %f22725, %f22726 }; 
	// end inline asm
	// begin inline asm
	mma.sync.aligned.m16n8k8.row.col.f32.f16.f16.f32    { %f22731, %f22732, %f22733, %f22734 },    { %r1, %r2 },            { %r3 },                { %f22731, %f22732, %f22733, %f22734 }; 
	// end inline asm
	// begin inline asm
	mma.sync.aligned.m16n8k8.row.col.f32.f16.f16.f32    { %f22723, %f22724, %f22725, %f22726 },    { %r1, %r2 },            { %r3 },                { %f22723, %f22724, %f22725, %f22726 }; 
	// end inline asm
	// begin inline asm
	mma.sync.aligned.m16n8k8.row.col.f32.f16.f16.f32    { %f22731, %f22732, %f22733, %f22734 },    { %r1, %r2 },            { %r3 },                { %f22731, %f22732, %f22733, %f22734 }; 
	// end inline asm
	// begin inline asm
	mma.sync.aligned.m16n8k8.row.col.f32.f16.f16.f32    { %f22723, %f22724, %f22725, %f22726 },    { %r1, %r2 },            { %r3 },                { %f22723, %f22724, %f22725, %f22726 }; 
	// end inline asm
	// begin inline asm
	mma.sync.aligned.m16n8k8.row.col.f32.f16.f16.f32    { %f22731, %f22732, %f22733, %f22734 },    { %r1, %r2 },            { %r3 },                { %f22731, %f22732, %f22733, %f22734 }; 
	// end inline asm
	// begin inline asm
	mma.sync.aligned.m16n8k8.row.col.f32.f16.f16.f32    { %f22723, %f22724, %f22725, %f22726 },    { %r1, %r2 },            { %r3 },                { %f22723, %f22724, %f22725, %f22726 }; 
	// end inline asm
	// begin inline asm
	mma.sync.aligned.m16n8k8.row.col.f32.f16.f16.f32    { %f22731, %f22732, %f22733, %f22734 },    { %r1, %r2 },            { %r3 },                { %f22731, %f22732, %f22733, %f22734 }; 
	// end inline asm
	// begin inline asm
	mma.sync.aligned.m16n8k8.row.col.f32.f16.f16.f32    { %f22723, %f22724, %f22725, %f22726 },    { %r1, %r2 },            { %r3 },                { %f22723, %f22724, %f22725, %f22726 }; 
	// end inline asm
	// begin inline asm
	mma.sync.aligned.m16n8k8.row.col.f32.f16.f16.f32    { %f22731, %f22732, %f22733, %f22734 },    { %r1, %r2 },            { %r3 },                { %f22731, %f22732, %f22733, %f22734 }; 
	// end inline asm
	// begin inline asm
	mma.sync.aligned.m16n8k8.row.col.f32.f16.f16.f32    { %f22723, %f22724, %f22725, %f22726 },    { %r1, %r2 },            { %r3 },                { %f22723, %f22724, %f22725, %f22726 }; 
	// end inline asm
	// begin inline asm
	mma.sync.aligned.m16n8k8.row.col.f32.f16.f16.f32    { %f22731, %f22732, %f22733, %f22734 },    { %r1, %r2 },            { %r3 },                { %f22731, %f22732, %f22733, %f22734 }; 
	// end inline asm
	// begin inline asm
	mma.sync.aligned.m16n8k8.row.col.f32.f16.f16.f32    { %f22723, %f22724, %f22725, %f22726 },    { %r1, %r2 },            { %r3 },                { %f22723, %f22724, %f22725, %f22726 }; 
	// end inline asm
	// begin inline asm
	mma.sync.aligned.m16n8k8.row.col.f32.f16.f16.f32    { %f22731, %f22732, %f22733, %f22734 },    { %r1, %r2 },            { %r3 },                { %f22731, %f22732, %f22733, %f22734 }; 
	// end inline asm
	// begin inline asm
	mma.sync.aligned.m16n8k8.row.col.f32.f16.f16.f32    { %f22723, %f22724, %f22725, %f22726 },    { %r1, %r2 },            { %r3 },                { %f22723, %f22724, %f22725, %f22726 }; 
	// end inline asm
	// begin inline asm
	mma.sync.aligned.m16n8k8.row.col.f32.f16.f16.f32    { %f22731, %f22732, %f22733, %f22734 },    { %r1, %r2 },            { %r3 },                { %f22731, %f22732, %f22733, %f22734 }; 
	// end inline asm
	// begin inline asm
	mma.sync.aligned.m16n8k8.row.col.f32.f16.f16.f32    { %f22723, %f22724, %f22725, %f22726 },    { %r1, %r2 },            { %r3 },                { %f22723, %f22724, %f22725, %f22726 }; 
	// end inline asm
	// begin inline asm
	mma.sync.aligned.m16n8k8.row.col.f32.f16.f16.f32    { %f22731, %f22732, %f22733, %f22734 },    { %r1, %r2 },            { %r3 },                { %f22731, %f22732, %f22733, %f22734 }; 
	// end inline asm
	// begin inline asm
	mma.sync.aligned.m16n8k8.row.col.f32.f16.f16.f32    { %f22723, %f22724, %f22725, %f22726 },    { %r1, %r2 },            { %r3 },                { %f22723, %f22724, %f22725, %f22726 }; 
	// end inline asm
	// begin inline asm
	mma.sync.aligned.m16n8k8.row.col.f32.f16.f16.f32    { %f22731, %f22732, %f22733, %f22734 },    { %r1, %r2 },            { %r3 },                { %f22731, %f22732, %f22733, %f22734 }; 
	// end inline asm
	// begin inline asm
	mma.sync.aligned.m16n8k8.row.col.f32.f16.f16.f32    { %f22723, %f22724, %f22725, %f22726 },    { %r1, %r2 },            { %r3 },                { %f22723, %f22724, %f22725, %f22726 }; 
	// end inline asm
	// begin inline asm
	mma.sync.aligned.m16n8k8.row.col.f32.f16.f16.f32    { %f22731, %f22732, %f22733, %f22734 },    { %r1, %r2 },            { %r3 },                { %f22731, %f22732, %f22733, %f22734 }; 
	// end inline asm
	// begin inline asm
	mma.sync.aligned.m16n8k8.row.col.f32.f16.f16.f32    { %f22723, %f22724, %f22725, %f22726 },    { %r1, %r2 },            { %r3 },                { %f22723, %f22724, %f22725, %f22726 }; 
	// end inline asm
	// begin inline asm
	mma.sync.aligned.m16n8k8.row.col.f32.f16.f16.f32    { %f22731, %f22732, %f22733, %f22734 },    { %r1, %r2 },            { %r3 },                { %f22731, %f22732, %f22733, %f22734 }; 
	// end inline asm
	// begin inline asm
	mma.sync.aligned.m16n8k8.row.col.f32.f16.f16.f32    { %f22723, %f22724, %f22725, %f22726 },    { %r1, %r2 },            { %r3 },                { %f22723, %f22724, %f22725, %f22726 }; 
	// end inline asm
	// begin inline asm
	mma.sync.aligned.m16n8k8.row.col.f32.f16.f16.f32    { %f22731, %f22732, %f22733, %f22734 },    { %r1, %r2 },            { %r3 },                { %f22731, %f22732, %f22733, %f22734 }; 
	// end inline asm
	// begin inline asm
	mma.sync.aligned.m16n8k8.row.col.f32.f16.f16.f32    { %f22723, %f22724, %f22725, %f22726 },    { %r1, %r2 },            { %r3 },                { %f22723, %f22724, %f22725, %f22726 }; 
	// end inline asm
	// begin inline asm
	mma.sync.aligned.m16n8k8.row.col.f32.f16.f16.f32    { %f22731, %f22732, %f22733, %f22734 },    { %r1, %r2 },            { %r3 },                { %f22731, %f22732, %f22733, %f22734 }; 
	// end inline asm
	// begin inline asm
	mma.sync.aligned.m16n8k8.row.col.f32.f16.f16.f32    { %f22723, %f22724, %f22725, %f22726 },    { %r1, %r2 },            { %r3 },                { %f22723, %f22724, %f22725, %f22726 }; 
	// end inline asm
	// begin inline asm
	mma.sync.aligned.m16n8k8.row.col.f32.f16.f16.f32    { %f22731, %f22732, %f22733, %f22734 },    { %r1, %r2 },            { %r3 },                { %f22731, %f22732, %f22733, %f22734 }; 
	// end inline asm
	// begin inline asm
	mma.sync.aligned.m16n8k8.row.col.f32.f16.f16.f32    { %f22723, %f22724, %f22725, %f22726 },    { %r1, %r2 },            { %r3 },                { %f22723, %f22724, %f22725, %f22726 }; 
	// end inline asm
	// begin inline asm
	mma.sync.aligned.m16n8k8.row.col.f32.f16.f16.f32    { %f22731, %f22732, %f22733, %f22734 },    { %r1, %r2 },            { %r3 },                { %f22731, %f22732, %f22733, %f22734 }; 
	// end inline asm
	// begin inline asm
	mma.sync.aligned.m16n8k8.row.col.f32.f16.f16.f32    { %f22723, %f22724, %f22725, %f22726 },    { %r1, %r2 },            { %r3 },                { %f22723, %f22724, %f22725, %f22726 }; 
	// end inline asm
	// begin inline asm
	mma.sync.aligned.m16n8k8.row.col.f32.f16.f16.f32    { %f22731, %f22732, %f22733, %f22734 },    { %r1, %r2 },            { %r3 },                { %f22731, %f22732, %f22733, %f22734 }; 
	// end inline asm
	// begin inline asm
	mma.sync.aligned.m16n8k8.row.col.f32.f16.f16.f32    { %f22723, %f22724, %f22725, %f22726 },    { %r1, %r2 },            { %r3 },                { %f22723, %f22724, %f22725, %f22726 }; 
	// end inline asm
	// begin inline asm
	mma.sync.aligned.m16n8k8.row.col.f32.f16.f16.f32    { %f22731, %f22732, %f22733, %f22734 },    { %r1, %r2 },            { %r3 },                { %f22731, %f22732, %f22733, %f22734 }; 
	// end inline asm
	// begin inline asm
	mma.sync.aligned.m16n8k8.row.col.f32.f16.f16.f32    { %f22723, %f22724, %f22725, %f22726 },    { %r1, %r2 },            { %r3 },                { %f22723, %f22724, %f22725, %f22726 }; 
	// end inline asm
	// begin inline asm
	mma.sync.aligned.m16n8k8.row.col.f32.f16.f16.f32    { %f22731, %f22732, %f22733, %f22734 },    { %r1, %r2 },            { %r3 },                { %f22731, %f22732, %f22733, %f22734 }; 
	// end inline asm
	// begin inline asm
	mma.sync.aligned.m16n8k8.row.col.f32.f16.f16.f32    { %f22723, %f22724, %f22725, %f22726 },    { %r1, %r2 },            { %r3 },                { %f22723, %f22724, %f22725, %f22726 }; 
	// end inline asm
	// begin inline asm
	mma.sync.aligned.m16n8k8.row.col.f32.f16.f16.f32    { %f22731, %f22732, %f22733, %f22734 },    { %r1, %r2 },            { %r3 },                { %f22731, %f22732, %f22733, %f22734 }; 
	// end inline asm
	// begin inline asm
	mma.sync.aligned.m16n8k8.row.col.f32.f16.f16.f32    { %f22723, %f22724, %f22725, %f22726 },    { %r1, %r2 },            { %r3 },                { %f22723, %f22724, %f22725, %f22726 }; 
	// end inline asm
	// begin inline asm
	mma.sync.aligned.m16n8k8.row.col.f32.f16.f16.f32    { %f22731, %f22732, %f22733, %f22734 },    { %r1, %r2 },            { %r3 },                { %f22731, %f22732, %f22733, %f22734 }; 
	// end inline asm
	// begin inline asm
	mma.sync.aligned.m16n8k8.row.col.f32.f16.f16.f32    { %f22723, %f22724, %f22725, %f22726 },    { %r1, %r2 },            { %r3 },                { %f22723, %f22724, %f22725, %f22726 }; 
	// end inline asm
	// begin inline asm
	mma.sync.aligned.m16n8k8.row.col.f32.f16.f16.f32    { %f22731, %f22732, %f22733, %f22734 },    { %r1, %r2 },            { %r3 },                { %f22731, %f22732, %f22733, %f22734 }; 
	// end inline asm
	// begin inline asm
	mma.sync.aligned.m16n8k8.row.col.f32.f16.f16.f32    { %f22723, %f22724, %f22725, %f22726 },    { %r1, %r2 },            { %r3 },                { %f22723, %f22724, %f22725, %f22726 }; 
	// end inline asm
	// begin inline asm
	mma.sync.aligned.m16n8k8.row.col.f32.f16.f16.f32    { %f22731, %f22732, %f22733, %f22734 },    { %r1, %r2 },            { %r3 },                { %f22731, %f22732, %f22733, %f22734 }; 
	// end inline asm
	// begin inline asm
	mma.sync.aligned.m16n8k8.row.col.f32.f16.f16.f32    { %f22723, %f22724, %f22725, %f22726 },    { %r1, %r2 },            { %r3 },                { %f22723, %f22724, %f22725, %f22726 }; 
	// end inline asm
	// begin inline asm
	mma.sync.aligned.m16n8k8.row.col.f32.f16.f16.f32    { %f22731, %f22732, %f22733, %f22734 },    { %r1, %r2 },            { %r3 },                { %f22731, %f22732, %f22733, %f22734 }; 
	// end inline asm
	// begin inline asm
	mma.sync.aligned.m16n8k8.row.col.f32.f16.f16.f32    { %f22723, %f22724, %f22725, %f22726 },    { %r1, %r2 },            { %r3 },                { %f22723, %f22724, %f22725, %f22726 }; 
	// end inline asm
	// begin inline asm
	mma.sync.aligned.m16n8k8.row.col.f32.f16.f16.f32    { %f22731, %f22732, %f22733, %f22734 },    { %r1, %r2 },            { %r3 },                { %f22731, %f22732, %f22733, %f22734 }; 
	// end inline asm
	// begin inline asm
	mma.sync.aligned.m16n8k8.row.col.f32.f16.f16.f32    { %f22723, %f22724, %f22725, %f22726 },    { %r1, %r2 },            { %r3 },                { %f22723, %f22724, %f22725, %f22726 }; 
	// end inline asm
	// begin inline asm
	mma.sync.aligned.m16n8k8.row.col.f32.f16.f16.f32    { %f22731, %f22732, %f22733, %f22734 },    { %r1, %r2 },            { %r3 },                { %f22731, %f22732, %f22733, %f22734 }; 
	// end inline asm
	// begin inline asm
	mma.sync.aligned.m16n8k8.row.col.f32.f16.f16.f32    { %f22723, %f22724, %f22725, %f22726 },    { %r1, %r2 },            { %r3 },                { %f22723, %f22724, %f22725, %f22726 }; 
	// end inline asm
	// begin inline asm
	mma.sync.aligned.m16n8k8.row.col.f32.f16.f16.f32    { %f22731, %f22732, %f22733, %f22734 },    { %r1, %r2 },            { %r3 },                { %f22731, %f22732, %f22733, %f22734 }; 
	// end inline asm
	// begin inline asm
	mma.sync.aligned.m16n8k8.row.col.f32.f16.f16.f32    { %f22723, %f22724, %f22725, %f22726 },    { %r1, %r2 },            { %r3 },                { %f22723, %f22724, %f22725, %f22726 }; 
	// end inline asm
	// begin inline asm
	mma.sync.aligned.m16n8k8.row.col.f32.f16.f16.f32    { %f22731, %f22732, %f22733, %f22734 },    { %r1, %r2 },            { %r3 },                { %f22731, %f22732, %f22733, %f22734 }; 
	// end inline asm
	// begin inline asm
	mma.sync.aligned.m16n8k8.row.col.f32.f16.f16.f32    { %f22723, %f22724, %f22725, %f22726 },    { %r1, %r2 },            { %r3 },                { %f22723, %f22724, %f22725, %f22726 }; 
	// end inline asm
	// begin inline asm
	mma.sync.aligned.m16n8k8.row.col.f32.f16.f16.f32    { %f22731, %f22732, %f22733, %f22734 },    { %r1, %r2 },            { %r3 },                { %f22731, %f22732, %f22733, %f22734 }; 
	// end inline asm
	// begin inline asm
	mma.sync.aligned.m16n8k8.row.col.f32.f16.f16.f32    { %f22723, %f22724, %f22725, %f22726 },    { %r1, %r2 },            { %r3 },                { %f22723, %f22724, %f22725, %f22726 }; 
	// end inline asm
	// begin inline asm
	mma.sync.aligned.m16n8k8.row.col.f32.f16.f16.f32    { %f22731, %f22732, %f22733, %f22734 },    { %r1, %r2 },            { %r3 },                { %f22731, %f22732, %f22733, %f22734 }; 
	// end inline asm
	// begin inline asm
	mma.sync.aligned.m16n8k8.row.col.f32.f16.f16.f32    { %f22723, %f22724, %f22725, %f22726 },    { %r1, %r2 },            { %r3 },                { %f22723, %f22724, %f22725, %f22726 }; 
	// end inline asm
	// begin inline asm
	mma.sync.aligned.m16n8k8.row.col.f32.f16.f16.f32    { %f22731, %f22732, %f22733, %f22734 },    { %r1, %r2 },            { %r3 },                { %f22731, %f22732, %f22733, %f22734 }; 
	// end inline asm
	// begin inline asm
	mma.sync.aligned.m16n8k8.row.col.f32.f16.f16.f32    { %f22723, %f22724, %f22725, %f22726 },    { %r1, %r2 },            { %r3 },                { %f22723, %f22724, %f22725, %f22726 }; 
	// end inline asm
	// begin inline asm
	mma.sync.aligned.m16n8k8.row.col.f32.f16.f16.f32    { %f22731, %f22732, %f22733, %f22734 },    { %r1, %r2 },            { %r3 },                { %f22731, %f22732, %f22733, %f22734 }; 
	// end inline asm
	// begin inline asm
	mma.sync.aligned.m16n8k8.row.col.f32.f16.f16.f32    { %f22723, %f22724, %f22725, %f22726 },    { %r1, %r2 },            { %r3 },                { %f22723, %f22724, %f22725, %f22726 }; 
	// end inline asm
	// begin inline asm
	mma.sync.aligned.m16n8k8.row.col.f32.f16.f16.f32    { %f22731, %f22732, %f22733, %f22734 },    { %r1, %r2 },            { %r3 },                { %f22731, %f22732, %f22733, %f22734 }; 
	// end inline asm
	// begin inline asm
	mma.sync.aligned.m16n8k8.row.col.f32.f16.f16.f32    { %f22723, %f22724, %f22725, %f22726 },    { %r1, %r2 },            { %r3 },                { %f22723, %f22724, %f22725, %f22726 }; 
	// end inline asm
	// begin inline asm
	mma.sync.aligned.m16n8k8.row.col.f32.f16.f16.f32    { %f22731, %f22732, %f22733, %f22734 },    { %r1, %r2 },            { %r3 },                { %f22731, %f22732, %f22733, %f22734 }; 
	// end inline asm
	// begin inline asm
	mma.sync.aligned.m16n8k8.row.col.f32.f16.f16.f32    { %f22723, %f22724, %f22725, %f22726 },    { %r1, %r2 },            { %r3 },                { %f22723, %f22724, %f22725, %f22726 }; 
	// end inline asm
	// begin inline asm
	mma.sync.aligned.m16n8k8.row.col.f32.f16.f16.f32    { %f22731, %f22732, %f22733, %f22734 },    { %r1, %r2 },            { %r3 },                { %f22731, %f22732, %f22733, %f22734 }; 
	// end inline asm
	// begin inline asm
	mma.sync.aligned.m16n8k8.row.col.f32.f16.f16.f32    { %f22723, %f22724, %f22725, %f22726 },    { %r1, %r2 },            { %r3 },                { %f22723, %f22724, %f22725, %f22726 }; 
	// end inline asm
	// begin inline asm
	mma.sync.aligned.m16n8k8.row.col.f32.f16.f16.f32    { %f22731, %f22732, %f22733, %f22734 },    { %r1, %r2 },            { %r3 },                { %f22731, %f22732, %f22733, %f22734 }; 
	// end inline asm
	// begin inline asm
	mma.sync.aligned.m16n8k8.row.col.f32.f16.f16.f32    { %f22723, %f22724, %f22725, %f22726 },    { %r1, %r2 },            { %r3 },                { %f22723, %f22724, %f22725, %f22726 }; 
	// end inline asm
	// begin inline asm
	mma.sync.aligned.m16n8k8.row.col.f32.f16.f16.f32    { %f22731, %f22732, %f22733, %f22734 },    { %r1, %r2 },            { %r3 },                { %f22731, %f22732, %f22733, %f22734 }; 
	// end inline asm
	// begin inline asm
	mma.sync.aligned.m16n8k8.row.col.f32.f16.f16.f32    { %f22723, %f22724, %f22725, %f22726 },    { %r1, %r2 },            { %r3 },                { %f22723, %f22724, %f22725, %f22726 }; 
	// end inline asm
	// begin inline asm
	mma.sync.aligned.m16n8k8.row.col.f32.f16.f16.f32    { %f22731, %f22732, %f22733, %f22734 },    { %r1, %r2 },            { %r3 },                { %f22731, %f22732, %f22733, %f22734 }; 
	// end inline asm
	// begin inline asm
	mma.sync.aligned.m16n8k8.row.col.f32.f16.f16.f32    { %f22723, %f22724, %f22725, %f22726 },    { %r1, %r2 },            { %r3 },                { %f22723, %f22724, %f22725, %f22726 }; 
	// end inline asm
	// begin inline asm
	mma.sync.aligned.m16n8k8.row.col.f32.f16.f16.f32    { %f22731, %f22732, %f22733, %f22734 },    { %r1, %r2 },            { %r3 },                { %f22731, %f22732, %f22733, %f22734 }; 
	// end inline asm
	// begin inline asm
	mma.sync.aligned.m16n8k8.row.col.f32.f16.f16.f32    { %f22723, %f22724, %f22725, %f22726 },    { %r1, %r2 },            { %r3 },                { %f22723, %f22724, %f22725, %f22726 }; 
	// end inline asm
	// begin inline asm
	mma.sync.aligned.m16n8k8.row.col.f32.f16.f16.f32    { %f22731, %f22732, %f22733, %f22734 },    { %r1, %r2 },            { %r3 },                { %f22731, %f22732, %f22733, %f22734 }; 
	// end inline asm
	// begin inline asm
	mma.sync.aligned.m16n8k8.row.col.f32.f16.f16.f32    { %f22723, %f22724, %f22725, %f22726 },    { %r1, %r2 },            { %r3 },                { %f22723, %f22724, %f22725, %f22726 }; 
	// end inline asm
	// begin inline asm
	mma.sync.aligned.m16n8k8.row.col.f32.f16.f16.f32    { %f22731, %f22732, %f22733, %f22734 },    { %r1, %r2 },            { %r3 },                { %f22731, %f22732, %f22733, %f22734 }; 
	// end inline asm
	// begin inline asm
	mma.sync.aligned.m16n8k8.row.col.f32.f16.f16.f32    { %f22723, %f22724, %f22725, %f22726 },    { %r1, %r2 },            { %r3 },                { %f22723, %f22724, %f22725, %f22726 }; 
	// end inline asm
	// begin inline asm
	mma.sync.aligned.m16n8k8.row.col.f32.f16.f16.f32    { %f22731, %f22732, %f22733, %f22734 },    { %r1, %r2 },            { %r3 },                { %f22731, %f22732, %f22733, %f22734 }; 
	// end inline asm
	// begin inline asm
	mma.sync.aligned.m16n8k8.row.col.f32.f16.f16.f32    { %f22723, %f22724, %f22725, %f22726 },    { %r1, %r2 },            { %r3 },                { %f22723, %f22724, %f22725, %f22726 }; 
	// end inline asm
	// begin inline asm
	mma.sync.aligned.m16n8k8.row.col.f32.f16.f16.f32    { %f22731, %f22732, %f22733, %f22734 },    { %r1, %r2 },            { %r3 },                { %f22731, %f22732, %f22733, %f22734 }; 
	// end inline asm
	// begin inline asm
	mma.sync.aligned.m16n8k8.row.col.f32.f16.f16.f32    { %f22723, %f22724, %f22725, %f22726 },    { %r1, %r2 },            { %r3 },                { %f22723, %f22724, %f22725, %f22726 }; 
	// end inline asm
	// begin inline asm
	mma.sync.aligned.m16n8k8.row.col.f32.f16.f16.f32    { %f22731, %f22732, %f22733, %f22734 },    { %r1, %r2 },            { %r3 },                { %f22731, %f22732, %f22733, %f22734 }; 
	// end inline asm
	// begin inline asm
	mma.sync.aligned.m16n8k8.row.col.f32.f16.f16.f32    { %f22723, %f22724, %f22725, %f22726 },    { %r1, %r2 },            { %r3 },                { %f22723, %f22724, %f22725, %f22726 }; 
	// end inline asm
	// begin inline asm
	mma.sync.aligned.m16n8k8.row.col.f32.f16.f16.f32    { %f22731, %f22732, %f22733, %f22734 },    { %r1, %r2 },            { %r3 },                { %f22731, %f22732, %f22733, %f22734 }; 
	// end inline asm
	// begin inline asm
	mma.sync.aligned.m16n8k8.row.col.f32.f16.f16.f32    { %f22723, %f22724, %f22725, %f22726 },    { %r1, %r2 },            { %r3 },                { %f22723, %f22724, %f22725, %f22726 }; 
	// end inline asm
	// begin inline asm
	mma.sync.aligned.m16n8k8.row.col.f32.f16.f16.f32    { %f22731, %f22732, %f22733, %f22734 },    { %r1, %r2 },            { %r3 },                { %f22731, %f22732, %f22733, %f22734 }; 
	// end inline asm
	// begin inline asm
	mma.sync.aligned.m16n8k8.row.col.f32.f16.f16.f32    { %f22723, %f22724, %f22725, %f22726 },    { %r1, %r2 },            { %r3 },                { %f22723, %f22724, %f22725, %f22726 }; 
	// end inline asm
	// begin inline asm
	mma.sync.aligned.m16n8k8.row.col.f32.f16.f16.f32    { %f22731, %f22732, %f22733, %f22734 },    { %r1, %r2 },            { %r3 },                { %f22731, %f22732, %f22733, %f22734 }; 
	// end inline asm
	// begin inline asm
	mma.sync.aligned.m16n8k8.row.col.f32.f16.f16.f32    { %f22723, %f22724, %f22725, %f22726 },    { %r1, %r2 },            { %r3 },                { %f22723, %f22724, %f22725, %f22726 }; 
	// end inline asm
	// begin inline asm
	mma.sync.aligned.m16n8k8.row.col.f32.f16.f16.f32    { %f22731, %f22732, %f22733, %f22734 },    { %r1, %r2 },            { %r3 },                { %f22731, %f22732, %f22733, %f22734 }; 
	// end inline asm
	// begin inline asm
	mma.sync.aligned.m16n8k8.row.col.f32.f16.f16.f32    { %f22723, %f22724, %f22725, %f22726 },    { %r1, %r2 },            { %r3 },                { %f22723, %f22724, %f22725, %f22726 }; 
	// end inline asm
	// begin inline asm
	mma.sync.aligned.m16n8k8.row.col.f32.f16.f16.f32    { %f22731, %f22732, %f22733, %f22734 },    { %r1, %r2 },            { %r3 },                { %f22731, %f22732, %f22733, %f22734 }; 
	// end inline asm
	// begin inline asm
	mma.sync.aligned.m16n8k8.row.col.f32.f16.f16.f32    { %f22723, %f22724, %f22725, %f22726 },    { %r1, %r2 },            { %r3 },                { %f22723, %f22724, %f22725, %f22726 }; 
	// end inline asm
	// begin inline asm
	mma.sync.aligned.m16n8k8.row.col.f32.f16.f16.f32    { %f22731, %f22732, %f22733, %f22734 },    { %r1, %r2 },            { %r3 },                { %f22731, %f22732, %f22733, %f22734 }; 
	// end inline asm
	// begin inline asm
	mma.sync.aligned.m16n8k8.row.col.f32.f16.f16.f32    { %f22723, %f22724, %f22725, %f22726 },    { %r1, %r2 },            { %r3 },                { %f22723, %f22724, %f22725, %f22726 }; 
	// end inline asm
	// begin inline asm
	mma.sync.aligned.m16n8k8.row.col.f32.f16.f16.f32    { %f22731, %f22732, %f22733, %f22734 },    { %r1, %r2 },            { %r3 },                { %f22731, %f22732, %f22733, %f22734 }; 
	// end inline asm
	// begin inline asm
	mma.sync.aligned.m16n8k8.row.col.f32.f16.f16.f32    { %f22723, %f22724, %f22725, %f22726 },    { %r1, %r2 },            { %r3 },                { %f22723, %f22724, %f22725, %f22726 }; 
	// end inline asm
	// begin inline asm
	mma.sync.aligned.m16n8k8.row.col.f32.f16.f16.f32    { %f22731, %f22732, %f22733, %f22734 },    { %r1, %r2 },            { %r3 },                { %f22731, %f22732, %f22733, %f22734 }; 
	// end inline asm
	// begin inline asm
	mma.sync.aligned.m16n8k8.row.col.f32.f16.f16.f32    { %f22723, %f22724, %f22725, %f22726 },    { %r1, %r2 },            { %r3 },                { %f22723, %f22724, %f22725, %f22726 }; 
	// end inline asm
	// begin inline asm
	mma.sync.aligned.m16n8k8.row.col.f32.f16.f16.f32    { %f22731, %f22732, %f22733, %f22734 },    { %r1, %r2 },            { %r3 },                { %f22731, %f22732, %f22733, %f22734 }; 
	// end inline asm
	// begin inline asm
	mma.sync.aligned.m16n8k8.row.col.f32.f16.f16.f32    { %f22723, %f22724, %f22725, %f22726 },    { %r1, %r2 },            { %r3 },                { %f22723, %f22724, %f22725, %f22726 }; 
	// end inline asm
	// begin inline asm
	mma.sync.aligned.m16n8k8.row.col.f32.f16.f16.f32    { %f22731, %f22732, %f22733, %f22734 },    { %r1, %r2 },            { %r3 },                { %f22731, %f22732, %f22733, %f22734 }; 
	// end inline asm
	// begin inline asm
	mma.sync.aligned.m16n8k8.row.col.f32.f16.f16.f32    { %f22723, %f22724, %f22725, %f22726 },    { %r1, %r2 },            { %r3 },                { %f22723, %f22724, %f22725, %f22726 }; 
	// end inline asm
	// begin inline asm
	mma.sync.aligned.m16n8k8.row.col.f32.f16.f16.f32    { %f22731, %f22732, %f22733, %f22734 },    { %r1, %r2 },            { %r3 },                { %f22731, %f22732, %f22733, %f22734 }; 
	// end inline asm
	// begin inline asm
	mma.sync.aligned.m16n8k8.row.col.f32.f16.f16.f32    { %f22723, %f22724, %f22725, %f22726 },    { %r1, %r2 },            { %r3 },                { %f22723, %f22724, %f22725, %f22726 }; 
	// end inline asm
	// begin inline asm
	mma.sync.aligned.m16n8k8.row.col.f32.f16.f16.f32    { %f22731, %f22732, %f22733, %f22734 },    { %r1, %r2 },            { %r3 },                { %f22731, %f22732, %f22733, %f22734 }; 
	// end inline asm
	// begin inline asm
	mma.sync.aligned.m16n8k8.row.col.f32.f16.f16.f32    { %f22723, %f22724, %f22725, %f22726 },    { %r1, %r2 },            { %r3 },                { %f22723, %f22724, %f22725, %f22726 }; 
	// end inline asm
	// begin inline asm
	mma.sync.aligned.m16n8k8.row.col.f32.f16.f16.f32    { %f22731, %f22732, %f22733, %f22734 },    { %r1, %r2 },            { %r3 },                { %f22731, %f22732, %f22733, %f22734 }; 
	// end inline asm
	// begin inline asm
	mma.sync.aligned.m16n8k8.row.col.f32.f16.f16.f32    { %f22723, %f22724, %f22725, %f22726 },    { %r1, %r2 },            { %r3 },                { %f22723, %f22724, %f22725, %f22726 }; 
	// end inline asm
	// begin inline asm
	mma.sync.aligned.m16n8k8.row.col.f32.f16.f16.f32    { %f22731, %f22732, %f22733, %f22734 },    { %r1, %r2 },            { %r3 },                { %f22731, %f22732, %f22733, %f22734 }; 
	// end inline asm
	// begin inline asm
	mma.sync.aligned.m16n8k8.row.col.f32.f16.f16.f32    { %f22723, %f22724, %f22725, %f22726 },    { %r1, %r2 },            { %r3 },                { %f22723, %f22724, %f22725, %f22726 }; 
	// end inline asm
	// begin inline asm
	mma.sync.aligned.m16n8k8.row.col.f32.f16.f16.f32    { %f22731, %f22732, %f22733, %f22734 },    { %r1, %r2 },            { %r3 },                { %f22731, %f22732, %f22733, %f22734 }; 
	// end inline asm
	// begin inline asm
	mma.sync.aligned.m16n8k8.row.col.f32.f16.f16.f32    { %f22723, %f22724, %f22725, %f22726 },    { %r1, %r2 },            { %r3 },                { %f22723, %f22724, %f22725, %f22726 }; 
	// end inline asm
	// begin inline asm
	mma.sync.aligned.m16n8k8.row.col.f32.f16.f16.f32    { %f22731, %f22732, %f22733, %f22734 },    { %r1, %r2 },            { %r3 },                { %f22731, %f22732, %f22733, %f22734 }; 
	// end inline asm
	// begin inline asm
	mma.sync.aligned.m16n8k8.row.col.f32.f16.f16.f32    { %f22723, %f22724, %f22725, %f22726 },    { %r1, %r2 },            { %r3 },                { %f22723, %f22724, %f22725, %f22726 }; 
	// end inline asm
	// begin inline asm
	mma.sync.aligned.m16n8k8.row.col.f32.f16.f16.f32    { %f22731, %f22732, %f22733, %f22734 },    { %r1, %r2 },            { %r3 },                { %f22731, %f22732, %f22733, %f22734 }; 
	// end inline asm
	// begin inline asm
	mma.sync.aligned.m16n8k8.row.col.f32.f16.f16.f32    { %f22723, %f22724, %f22725, %f22726 },    { %r1, %r2 },            { %r3 },                { %f22723, %f22724, %f22725, %f22726 }; 
	// end inline asm
	// begin inline asm
	mma.sync.aligned.m16n8k8.row.col.f32.f16.f16.f32    { %f22731, %f22732, %f22733, %f22734 },    { %r1, %r2 },            { %r3 },                { %f22731, %f22732, %f22733, %f22734 }; 
	// end inline asm
	// begin inline asm
	mma.sync.aligned.m16n8k8.row.col.f32.f16.f16.f32    { %f22723, %f22724, %f22725, %f22726 },    { %r1, %r2 },            { %r3 },                { %f22723, %f22724, %f22725, %f22726 }; 
	// end inline asm
	// begin inline asm
	mma.sync.aligned.m16n8k8.row.col.f32.f16.f16.f32    { %f22731, %f22732, %f22733, %f22734 },    { %r1, %r2 },            { %r3 },                { %f22731, %f22732, %f22733, %f22734 }; 
	// end inline asm
	// begin inline asm
	mma.sync.aligned.m16n8k8.row.col.f32.f16.f16.f32    { %f22723, %f22724, %f22725, %f22726 },    { %r1, %r2 },            { %r3 },                { %f22723, %f22724, %f22725, %f22726 }; 
	// end inline asm
	// begin inline asm
	mma.sync.aligned.m16n8k8.row.col.f32.f16.f16.f32    { %f22731, %f22732, %f22733, %f22734 },    { %r1, %r2 },            { %r3 },                { %f22731, %f22732, %f22733, %f22734 }; 
	// end inline asm
	// begin inline asm
	mma.sync.aligned.m16n8k8.row.col.f32.f16.f16.f32    { %f22723, %f22724, %f22725, %f22726 },    { %r1, %r2 },            { %r3 },                { %f22723, %f22724, %f22725, %f22726 }; 
	// end inline asm
	// begin inline asm
	mma.sync.aligned.m16n8k8.row.col.f32.f16.f16.f32    { %f22731, %f22732, %f22733, %f22734 },    { %r1, %r2 },            { %r3 },                { %f22731, %f22732, %f22733, %f22734 }; 
	// end inline asm
	// begin inline asm
	mma.sync.aligned.m16n8k8.row.col.f32.f16.f16.f32    { %f22723, %f22724, %f22725, %f22726 },    { %r1, %r2 },            { %r3 },                { %f22723, %f22724, %f22725, %f22726 }; 
	// end inline asm
	// begin inline asm
	mma.sync.aligned.m16n8k8.row.col.f32.f16.f16.f32    { %f22731, %f22732, %f22733, %f22734 },    { %r1, %r2 },            { %r3 },                { %f22731, %f22732, %f22733, %f22734 }; 
	// end inline asm
	// begin inline asm
	mma.sync.aligned.m16n8k8.row.col.f32.f16.f16.f32    { %f22723, %f22724, %f22725, %f22726 },    { %r1, %r2 },            { %r3 },                { %f22723, %f22724, %f22725, %f22726 }; 
	// end inline asm
	// begin inline asm
	mma.sync.aligned.m16n8k8.row.col.f32.f16.f16.f32    { %f22731, %f22732, %f22733, %f22734 },    { %r1, %r2 },            { %r3 },                { %f22731, %f22732, %f22733, %f22734 }; 
	// end inline asm
	// begin inline asm
	mma.sync.aligned.m16n8k8.row.col.f32.f16.f16.f32    { %f22723, %f22724, %f22725, %f22726 },    { %r1, %r2 },            { %r3 },                { %f22723, %f22724, %f22725, %f22726 }; 
	// end inline asm
	// begin inline asm
	mma.sync.aligned.m16n8k8.row.col.f32.f16.f16.f32    { %f22731, %f22732, %f22733, %f22734 },    { %r1, %r2 },            { %r3 },                { %f22731, %f22732, %f22733, %f22734 }; 
	// end inline asm
	// begin inline asm
	mma.sync.aligned.m16n8k8.row.col.f32.f16.f16.f32    { %f22723, %f22724, %f22725, %f22726 },    { %r1, %r2 },            { %r3 },                { %f22723, %f22724, %f22725, %f22726 }; 
	// end inline asm
	// begin inline asm
	mma.sync.aligned.m16n8k8.row.col.f32.f16.f16.f32    { %f22731, %f22732, %f22733, %f22734 },    { %r1, %r2 },            { %r3 },                { %f22731, %f22732, %f22733, %f22734 }; 
	// end inline asm
	// begin inline asm
	mma.sync.aligned.m16n8k8.row.col.f32.f16.f16.f32    { %f22723, %f22724, %f22725, %f22726 },    { %r1, %r2 },            { %r3 },                { %f22723, %f22724, %f22725, %f22726 }; 
	// end inline asm
	// begin inline asm
	mma.sync.aligned.m16n8k8.row.col.f32.f16.f16.f32    { %f22731, %f22732, %f22733, %f22734 },    { %r1, %r2 },            { %r3 },                { %f22731, %f22732, %f22733, %f22734 }; 
	// end inline asm
	// begin inline asm
	mma.sync.aligned.m16n8k8.row.col.f32.f16.f16.f32    { %f22723, %f22724, %f22725, %f22726 },    { %r1, %r2 },            { %r3 },                { %f22723, %f22724, %f22725, %f22726 }; 
	// end inline asm
	// begin inline asm
	mma.sync.aligned.m16n8k8.row.col.f32.f16.f16.f32    { %f22731, %f22732, %f22733, %f22734 },    { %r1, %r2 },            { %r3 },                { %f22731, %f22732, %f22733, %f22734 }; 
	// end inline asm
	// begin inline asm
	mma.sync.aligned.m16n8k8.row.col.f32.f16.f16.f32    { %f22723, %f22724, %f22725, %f22726 },    { %r1, %r2 },            { %r3 },                { %f22723, %f22724, %f22725, %f22726 }; 
	// end inline asm
	// begin inline asm
	mma.sync.aligned.m16n8k8.row.col.f32.f16.f16.f32    { %f22731, %f22732, %f22733, %f22734 },    { %r1, %r2 },            { %r3 },                { %f22731, %f22732, %f22733, %f22734 }; 
	// end inline asm
	// begin inline asm
	mma.sync.aligned.m16n8k8.row.col.f32.f16.f16.f32    { %f22723, %f22724, %f22725, %f22726 },    { %r1, %r2 },            { %r3 },                { %f22723, %f22724, %f22725, %f22726 }; 
	// end inline asm
	// begin inline asm
	mma.sync.aligned.m16n8k8.row.col.f32.f16.f16.f32    { %f22731, %f22732, %f22733, %f22734 },    { %r1, %r2 },            { %r3 },                { %f22731, %f22732, %f22733, %f22734 }; 
	// end inline asm
	// begin inline asm
	mma.sync.aligned.m16n8k8.row.col.f32.f16.f16.f32    { %f22723, %f22724, %f22725, %f22726 },    { %r1, %r2 },            { %r3 },                { %f22723, %f22724, %f22725, %f22726 }; 
	// end inline asm
	// begin inline asm
	mma.sync.aligned.m16n8k8.row.col.f32.f16.f16.f32    { %f22731, %f22732, %f22733, %f22734 },    { %r1, %r2 },            { %r3 },                { %f22731, %f22732, %f22733, %f22734 }; 
	// end inline asm
	// begin inline asm
	mma.sync.aligned.m16n8k8.row.col.f32.f16.f16.f32    { %f22723, %f22724, %f22725, %f22726 },    { %r1, %r2 },            { %r3 },                { %f22723, %f22724, %f22725, %f22726 }; 
	// end inline asm
	// begin inline asm
	mma.sync.aligned.m16n8k8.row.col.f32.f16.f16.f32    { %f22731, %f22732, %f22733, %f22734 },    { %r1, %r2 },            { %r3 },                { %f22731, %f22732, %f22733, %f22734 }; 
	// end inline asm
	// begin inline asm
	mma.sync.aligned.m16n8k8.row.col.f32.f16.f16.f32    { %f22723, %f22724, %f22725, %f22726 },    { %r1, %r2 },            { %r3 },                { %f22723, %f22724, %f22725, %f22726 }; 
	// end inline asm
	// begin inline asm
	mma.sync.aligned.m16n8k8.row.col.f32.f16.f16.f32    { %f22731, %f22732, %f22733, %f22734 },    { %r1, %r2 },            { %r3 },                { %f22731, %f22732, %f22733, %f22734 }; 
	// end inline asm
	// begin inline asm
	mma.sync.aligned.m16n8k8.row.col.f32.f16.f16.f32    { %f22723, %f22724, %f22725, %f22726 },    { %r1, %r2 },            { %r3 },                { %f22723, %f22724, %f22725, %f22726 }; 
	// end inline asm
	// begin inline asm
	mma.sync.aligned.m16n8k8.row.col.f32.f16.f16.f32    { %f22731, %f22732, %f22733, %f22734 },    { %r1, %r2 },            { %r3 },                { %f22731, %f22732, %f22733, %f22734 }; 
	// end inline asm
	// begin inline asm
	mma.sync.aligned.m16n8k8.row.col.f32.f16.f16.f32    { %f22723, %f22724, %f22725, %f22726 },    { %r1, %r2 },            { %r3 },                { %f22723, %f22724, %f22725, %f22726 }; 
	// end inline asm
	// begin inline asm
	mma.sync.aligned.m16n8k8.row.col.f32.f16.f16.f32    { %f22731, %f22732, %f22733, %f22734 },    { %r1, %r2 },            { %r3 },                { %f22731, %f22732, %f22733, %f22734 }; 
	// end inline asm
	// begin inline asm
	mma.sync.aligned.m16n8k8.row.col.f32.f16.f16.f32    { %f22723, %f22724, %f22725, %f22726 },    { %r1, %r2 },            { %r3 },                { %f22723, %f22724, %f22725, %f22726 }; 
	// end inline asm
	// begin inline asm
	mma.sync.aligned.m16n8k8.row.col.f32.f16.f16.f32    { %f22731, %f22732, %f22733, %f22734 },    { %r1, %r2 },            { %r3 },                { %f22731, %f22732, %f22733, %f22734 }; 
	// end inline asm
	// begin inline asm
	mma.sync.aligned.m16n8k8.row.col.f32.f16.f16.f32    { %f22723, %f22724, %f22725, %f22726 },    { %r1, %r2 },            { %r3 },                { %f22723, %f22724, %f22725, %f22726 }; 
	// end inline asm
	// begin inline asm
	mma.sync.aligned.m16n8k8.row.col.f32.f16.f16.f32    { %f22731, %f22732, %f22733, %f22734 },    { %r1, %r2 },            { %r3 },                { %f22731, %f22732, %f22733, %f22734 }; 
	// end inline asm
	// begin inline asm
	mma.sync.aligned.m16n8k8.row.col.f32.f16.f16.f32    { %f22723, %f22724, %f22725, %f22726 },    { %r1, %r2 },            { %r3 },                { %f22723, %f22724, %f22725, %f22726 }; 
	// end inline asm
	// begin inline asm
	mma.sync.aligned.m16n8k8.row.col.f32.f16.f16.f32    { %f22731, %f22732, %f22733, %f22734 },    { %r1, %r2 },            { %r3 },                { %f22731, %f22732, %f22733, %f22734 }; 
	// end inline asm
	// begin inline asm
	mma.sync.aligned.m16n8k8.row.col.f32.f16.f16.f32    { %f22723, %f22724, %f22725, %f22726 },    { %r1, %r2 },            { %r3 },                { %f22723, %f22724, %f22725, %f22726 }; 
	// end inline asm
	// begin inline asm
	mma.sync.aligned.m16n8k8.row.col.f32.f16.f16.f32    { %f22731, %f22732, %f22733, %f22734 },    { %r1, %r2 },            { %r3 },                { %f22731, %f22732, %f22733, %f22734 }; 
	// end inline asm
	// begin inline asm
	mma.sync.aligned.m16n8k8.row.col.f32.f16.f16.f32    { %f22723, %f22724, %f22725, %f22726 },    { %r1, %r2 },            { %r3 },                { %f22723, %f22724, %f22725, %f22726 }; 
	// end inline asm
	// begin inline asm
	mma.sync.aligned.m16n8k8.row.col.f32.f16.f16.f32    { %f22731, %f22732, %f22733, %f22734 },    { %r1, %r2 },            { %r3 },                { %f22731, %f22732, %f22733, %f22734 }; 
	// end inline asm
	// begin inline asm
	mma.sync.aligned.m16n8k8.row.col.f32.f16.f16.f32    { %f22723, %f22724, %f22725, %f22726 },    { %r1, %r2 },            { %r3 },                { %f22723, %f22724, %f22725, %f22726 }; 
	// end inline asm
	// begin inline asm
	mma.sync.aligned.m16n8k8.row.col.f32.f16.f16.f32    { %f22731, %f22732, %f22733, %f22734 },    { %r1, %r2 },            { %r3 },                { %f22731, %f22732, %f22733, %f22734 }; 
	// end inline asm
	// begin inline asm
	mma.sync.aligned.m16n8k8.row.col.f32.f16.f16.f32    { %f22723, %f22724, %f22725, %f22726 },    { %r1, %r2 },            { %r3 },                { %f22723, %f22724, %f22725, %f22726 }; 
	// end inline asm
	// begin inline asm
	mma.sync.aligned.m16n8k8.row.col.f32.f16.f16.f32    { %f22731, %f22732, %f22733, %f22734 },    { %r1, %r2 },            { %r3 },                { %f22731, %f22732, %f22733, %f22734 }; 
	// end inline asm
	// begin inline asm
	mma.sync.aligned.m16n8k8.row.col.f32.f16.f16.f32    { %f22723, %f22724, %f22725, %f22726 },    { %r1, %r2 },            { %r3 },                { %f22723, %f22724, %f22725, %f22726 }; 
	// end inline asm
	// begin inline asm
	mma.sync.aligned.m16n8k8.row.col.f32.f16.f16.f32    { %f22731, %f22732, %f22733, %f22734 },    { %r1, %r2 },            { %r3 },                { %f22731, %f22732, %f22733, %f22734 }; 
	// end inline asm
	// begin inline asm
	mma.sync.aligned.m16n8k8.row.col.f32.f16.f16.f32    { %f22723, %f22724, %f22725, %f22726 },    { %r1, %r2 },            { %r3 },                { %f22723, %f22724, %f22725, %f22726 }; 
	// end inline asm
	// begin inline asm
	mma.sync.aligned.m16n8k8.row.col.f32.f16.f16.f32    { %f22731, %f22732, %f22733, %f22734 },    { %r1, %r2 },            { %r3 },                { %f22731, %f22732, %f22733, %f22734 }; 
	// end inline asm
	// begin inline asm
	mma.sync.aligned.m16n8k8.row.col.f32.f16.f16.f32    { %f22723, %f22724, %f22725, %f22726 },    { %r1, %r2 },            { %r3 },                { %f22723, %f22724, %f22725, %f22726 }; 
	// end inline asm
	// begin inline asm
	mma.sync.aligned.m16n8k8.row.col.f32.f16.f16.f32    { %f22731, %f22732, %f22733, %f22734 },    { %r1, %r2 },            { %r3 },                { %f22731, %f22732, %f22733, %f22734 }; 
	// end inline asm
	// begin inline asm
	mma.sync.aligned.m16n8k8.row.col.f32.f16.f16.f32    { %f22723, %f22724, %f22725, %f22726 },    { %r1, %r2 },            { %r3 },                { %f22723, %f22724, %f22725, %f22726 }; 
	// end inline asm
	// begin inline asm
	mma.sync.aligned.m16n8k8.row.col.f32.f16.f16.f32    { %f22731, %f22732, %f22733, %f22734 },    { %r1, %r2 },            { %r3 },                { %f22731, %f22732, %f22733, %f22734 }; 
	// end inline asm
	// begin inline asm
	mma.sync.aligned.m16n8k8.row.col.f32.f16.f16.f32    { %f22723, %f22724, %f22725, %f22726 },    { %r1, %r2 },            { %r3 },                { %f22723, %f22724, %f22725, %f22726 }; 
	// end inline asm
	// begin inline asm
	mma.sync.aligned.m16n8k8.row.col.f32.f16.f16.f32    { %f22731, %f22732, %f22733, %f22734 },    { %r1, %r2 },            { %r3 },                { %f22731, %f22732, %f22733, %f22734 }; 
	// end inline asm
	// begin inline asm
	mma.sync.aligned.m16n8k8.row.col.f32.f16.f16.f32    { %f22723, %f22724, %f22725, %f22726 },    { %r1, %r2 },            { %r3 },                { %f22723, %f22724, %f22725, %f22726 }; 
	// end inline asm
	// begin inline asm
	mma.sync.aligned.m16n8k8.row.col.f32.f16.f16.f32    { %f22731, %f22732, %f22733, %f22734 },    { %r1, %r2 },            { %r3 },                { %f22731, %f22732, %f22733, %f22734 }; 
	// end inline asm
	// begin inline asm
	mma.sync.aligned.m16n8k8.row.col.f32.f16.f16.f32    { %f22723, %f22724, %f22725, %f22726 },    { %r1, %r2 },            { %r3 },                { %f22723, %f22724, %f22725, %f22726 }; 
	// end inline asm
	// begin inline asm
	mma.sync.aligned.m16n8k8.row.col.f32.f16.f16.f32    { %f22731, %f22732, %f22733, %f22734 },    { %r1, %r2 },            { %r3 },                { %f22731, %f22732, %f22733, %f22734 }; 
	// end inline asm
	// begin inline asm
	mma.sync.aligned.m16n8k8.row.col.f32.f16.f16.f32    { %f22723, %f22724, %f22725, %f22726 },    { %r1, %r2 },            { %r3 },                { %f22723, %f22724, %f22725, %f22726 }; 
	// end inline asm
	// begin inline asm
	mma.sync.aligned.m16n8k8.row.col.f32.f16.f16.f32    { %f22731, %f22732, %f22733, %f22734 },    { %r1, %r2 },            { %r3 },                { %f22731, %f22732, %f22733, %f22734 }; 
	// end inline asm
	// begin inline asm
	mma.sync.aligned.m16n8k8.row.col.f32.f16.f16.f32    { %f22723, %f22724, %f22725, %f22726 },    { %r1, %r2 },            { %r3 },                { %f22723, %f22724, %f22725, %f22726 }; 
	// end inline asm
	// begin inline asm
	mma.sync.aligned.m16n8k8.row.col.f32.f16.f16.f32    { %f22731, %f22732, %f22733, %f22734 },    { %r1, %r2 },            { %r3 },                { %f22731, %f22732, %f22733, %f22734 }; 
	// end inline asm
	// begin inline asm
	mma.sync.aligned.m16n8k8.row.col.f32.f16.f16.f32    { %f22723, %f22724, %f22725, %f22726 },    { %r1, %r2 },            { %r3 },                { %f22723, %f22724, %f22725, %f22726 }; 
	// end inline asm
	// begin inline asm
	mma.sync.aligned.m16n8k8.row.col.f32.f16.f16.f32    { %f22731, %f22732, %f22733, %f22734 },    { %r1, %r2 },            { %r3 },                { %f22731, %f22732, %f22733, %f22734 }; 
	// end inline asm
	// begin inline asm
	mma.sync.aligned.m16n8k8.row.col.f32.f16.f16.f32    { %f22723, %f22724, %f22725, %f22726 },    { %r1, %r2 },            { %r3 },                { %f22723, %f22724, %f22725, %f22726 }; 
	// end inline asm
	// begin inline asm
	mma.sync.aligned.m16n8k8.row.col.f32.f16.f16.f32    { %f22731, %f22732, %f22733, %f22734 },    { %r1, %r2 },            { %r3 },                { %f22731, %f22732, %f22733, %f22734 }; 
	// end inline asm
	// begin inline asm
	mma.sync.aligned.m16n8k8.row.col.f32.f16.f16.f32    { %f22723, %f22724, %f22725, %f22726 },    { %r1, %r2 },            { %r3 },                { %f22723, %f22724, %f22725, %f22726 }; 
	// end inline asm
	// begin inline asm
	mma.sync.aligned.m16n8k8.row.col.f32.f16.f16.f32    { %f22731, %f22732, %f22733, %f22734 },    { %r1, %r2 },            { %r3 },                { %f22731, %f22732, %f22733, %f22734 }; 
	// end inline asm
	// begin inline asm
	mma.sync.aligned.m16n8k8.row.col.f32.f16.f16.f32    { %f22723, %f22724, %f22725, %f22726 },    { %r1, %r2 },            { %r3 },                { %f22723, %f22724, %f22725, %f22726 }; 
	// end inline asm
	// begin inline asm
	mma.sync.aligned.m16n8k8.row.col.f32.f16.f16.f32    { %f22731, %f22732, %f22733, %f22734 },    { %r1, %r2 },            { %r3 },                { %f22731, %f22732, %f22733, %f22734 }; 
	// end inline asm
	// begin inline asm
	mma.sync.aligned.m16n8k8.row.col.f32.f16.f16.f32    { %f22723, %f22724, %f22725, %f22726 },    { %r1, %r2 },            { %r3 },                { %f22723, %f22724, %f22725, %f22726 }; 
	// end inline asm
	// begin inline asm
	mma.sync.aligned.m16n8k8.row.col.f32.f16.f16.f32    { %f22731, %f22732, %f22733, %f22734 },    { %r1, %r2 },            { %r3 },                { %f22731, %f22732, %f22733, %f22734 }; 
	// end inline asm
	// begin inline asm
	mma.sync.aligned.m16n8k8.row.col.f32.f16.f16.f32    { %f22723, %f22724, %f22725, %f22726 },    { %r1, %r2 },            { %r3 },                { %f22723, %f22724, %f22725, %f22726 }; 
	// end inline asm
	// begin inline asm
	mma.sync.aligned.m16n8k8.row.col.f32.f16.f16.f32    { %f22731, %f22732, %f22733, %f22734 },    { %r1, %r2 },            { %r3 },                { %f22731, %f22732, %f22733, %f22734 }; 
	// end inline asm
	// begin inline asm
	mma.sync.aligned.m16n8k8.row.col.f32.f16.f16.f32    { %f22723, %f22724, %f22725, %f22726 },    { %r1, %r2 },            { %r3 },                { %f22723, %f22724, %f22725, %f22726 }; 
	// end inline asm
	// begin inline asm
	mma.sync.aligned.m16n8k8.row.col.f32.f16.f16.f32    { %f22731, %f22732, %f22733, %f22734 },    { %r1, %r2 },            { %r3 },                { %f22731, %f22732, %f22733, %f22734 }; 
	// end inline asm
	// begin inline asm
	mma.sync.aligned.m16n8k8.row.col.f32.f16.f16.f32    { %f22723, %f22724, %f22725, %f22726 },    { %r1, %r2 },            { %r3 },                { %f22723, %f22724, %f22725, %f22726 }; 
	// end inline asm
	// begin inline asm
	mma.sync.aligned.m16n8k8.row.col.f32.f16.f16.f32    { %f22731, %f22732, %f22733, %f22734 },    { %r1, %r2 },            { %r3 },                { %f22731, %f22732, %f22733, %f22734 }; 
	// end inline asm
	// begin inline asm
	mma.sync.aligned.m16n8k8.row.col.f32.f16.f16.f32    { %f22723, %f22724, %f22725, %f22726 },    { %r1, %r2 },            { %r3 },                { %f22723, %f22724, %f22725, %f22726 }; 
	// end inline asm
	// begin inline asm
	mma.sync.aligned.m16n8k8.row.col.f32.f16.f16.f32    { %f22731, %f22732, %f22733, %f22734 },    { %r1, %r2 },            { %r3 },                { %f22731, %f22732, %f22733, %f22734 }; 
	// end inline asm
	// begin inline asm
	mma.sync.aligned.m16n8k8.row.col.f32.f16.f16.f32    { %f22723, %f22724, %f22725, %f22726 },    { %r1, %r2 },            { %r3 },                { %f22723, %f22724, %f22725, %f22726 }; 
	// end inline asm
	// begin inline asm
	mma.sync.aligned.m16n8k8.row.col.f32.f16.f16.f32    { %f22731, %f22732, %f22733, %f22734 },    { %r1, %r2 },            { %r3 },                { %f22731, %f22732, %f22733, %f22734 }; 
	// end inline asm
	// begin inline asm
	mma.sync.aligned.m16n8k8.row.col.f32.f16.f16.f32    { %f22723, %f22724, %f22725, %f22726 },    { %r1, %r2 },            { %r3 },                { %f22723, %f22724, %f22725, %f22726 }; 
	// end inline asm
	// begin inline asm
	mma.sync.aligned.m16n8k8.row.col.f32.f16.f16.f32    { %f22731, %f22732, %f22733, %f22734 },    { %r1, %r2 },            { %r3 },                { %f22731, %f22732, %f22733, %f22734 }; 
	// end inline asm
	// begin inline asm
	mma.sync.aligned.m16n8k8.row.col.f32.f16.f16.f32    { %f22723, %f22724, %f22725, %f22726 },    { %r1, %r2 },            { %r3 },                { %f22723, %f22724, %f22725, %f22726 }; 
	// end inline asm
	// begin inline asm
	mma.sync.aligned.m16n8k8.row.col.f32.f16.f16.f32    { %f22731, %f22732, %f22733, %f22734 },    { %r1, %r2 },            { %r3 },                { %f22731, %f22732, %f22733, %f22734 }; 
	// end inline asm
	// begin inline asm
	mma.sync.aligned.m16n8k8.row.col.f32.f16.f16.f32    { %f22723, %f22724, %f22725, %f22726 },    { %r1, %r2 },            { %r3 },                { %f22723, %f22724, %f22725, %f22726 }; 
	// end inline asm
	// begin inline asm
	mma.sync.aligned.m16n8k8.row.col.f32.f16.f16.f32    { %f22731, %f22732, %f22733, %f22734 },    { %r1, %r2 },            { %r3 },                { %f22731, %f22732, %f22733, %f22734 }; 
	// end inline asm
	// begin inline asm
	mma.sync.aligned.m16n8k8.row.col.f32.f16.f16.f32    { %f22723, %f22724, %f22725, %f22726 },    { %r1, %r2 },            { %r3 },                { %f22723, %f22724, %f22725, %f22726 }; 
	// end inline asm
	// begin inline asm
	mma.sync.aligned.m16n8k8.row.col.f32.f16.f16.f32    { %f22731, %f22732, %f22733, %f22734 },    { %r1, %r2 },            { %r3 },                { %f22731, %f22732, %f22733, %f22734 }; 
	// end inline asm
	// begin inline asm
	mma.sync.aligned.m16n8k8.row.col.f32.f16.f16.f32    { %f22723, %f22724, %f22725, %f22726 },    { %r1, %r2 },            { %r3 },                { %f22723, %f22724, %f22725, %f22726 }; 
	// end inline asm
	// begin inline asm
	mma.sync.aligned.m16n8k8.row.col.f32.f16.f16.f32    { %f22731, %f22732, %f22733, %f22734 },    { %r1, %r2 },            { %r3 },                { %f22731, %f22732, %f22733, %f22734 }; 
	// end inline asm
	// begin inline asm
	mma.sync.aligned.m16n8k8.row.col.f32.f16.f16.f32    { %f22723, %f22724, %f22725, %f22726 },    { %r1, %r2 },            { %r3 },                { %f22723, %f22724, %f22725, %f22726 }; 
	// end inline asm
	// begin inline asm
	mma.sync.aligned.m16n8k8.row.col.f32.f16.f16.f32    { %f22731, %f22732, %f22733, %f22734 },    { %r1, %r2 },            { %r3 },                { %f22731, %f22732, %f22733, %f22734 }; 
	// end inline asm
	// begin inline asm
	mma.sync.aligned.m16n8k8.row.col.f32.f16.f16.f32    { %f22723, %f22724, %f22725, %f22726 },    { %r1, %r2 },            { %r3 },                { %f22723, %f22724, %f22725, %f22726 }; 
	// end inline asm
	// begin inline asm
	mma.sync.aligned.m16n8k8.row.col.f32.f16.f16.f32    { %f22731, %f22732, %f22733, %f22734 },    { %r1, %r2 },            { %r3 },                { %f22731, %f22732, %f22733, %f22734 }; 
	// end inline asm
	// begin inline asm
	mma.sync.aligned.m16n8k8.row.col.f32.f16.f16.f32    { %f22723, %f22724, %f22725, %f22726 },    { %r1, %r2 },            { %r3 },                { %f22723, %f22724, %f22725, %f22726 }; 
	// end inline asm
	// begin inline asm
	mma.sync.aligned.m16n8k8.row.col.f32.f16.f16.f32    { %f22731, %f22732, %f22733, %f22734 },    { %r1, %r2 },            { %r3 },                { %f22731, %f22732, %f22733, %f22734 }; 
	// end inline asm
	// begin inline asm
	mma.sync.aligned.m16n8k8.row.col.f32.f16.f16.f32    { %f22723, %f22724, %f22725, %f22726 },    { %r1, %r2 },            { %r3 },                { %f22723, %f22724, %f22725, %f22726 }; 
	// end inline asm
	// begin inline asm
	mma.sync.aligned.m16n8k8.row.col.f32.f16.f16.f32    { %f22731, %f22732, %f22733, %f22734 },    { %r1, %r2 },            { %r3 },                { %f22731, %f22732, %f22733, %f22734 }; 
	// end inline asm
	// begin inline asm
	mma.sync.aligned.m16n8k8.row.col.f32.f16.f16.f32    { %f22723, %f22724, %f22725, %f22726 },    { %r1, %r2 },            { %r3 },                { %f22723, %f22724, %f22725, %f22726 }; 
	// end inline asm
	// begin inline asm
	mma.sync.aligned.m16n8k8.row.col.f32.f16.f16.f32    { %f22731, %f22732, %f22733, %f22734 },    { %r1, %r2 },            { %r3 },                { %f22731, %f22732, %f22733, %f22734 }; 
	// end inline asm
	// begin inline asm
	mma.sync.aligned.m16n8k8.row.col.f32.f16.f16.f32    { %f22723, %f22724, %f22725, %f22726 },    { %r1, %r2 },            { %r3 },                { %f22723, %f22724, %f22725, %f22726 }; 
	// end inline asm
	// begin inline asm
	mma.sync.aligned.m16n8k8.row.col.f32.f16.f16.f32    { %f22731, %f22732, %f22733, %f22734 },    { %r1, %r2 },            { %r3 },                { %f22731, %f22732, %f22733, %f22734 }; 
	// end inline asm
	// begin inline asm
	mma.sync.aligned.m16n8k8.row.col.f32.f16.f16.f32    { %f22723, %f22724, %f22725, %f22726 },    { %r1, %r2 },            { %r3 },                { %f22723, %f22724, %f22725, %f22726 }; 
	// end inline asm
	// begin inline asm
	mma.sync.aligned.m16n8k8.row.col.f32.f16.f16.f32    { %f22731, %f22732, %f22733, %f22734 },    { %r1, %r2 },            { %r3 },                { %f22731, %f22732, %f22733, %f22734 }; 
	// end inline asm
	// begin inline asm
	mma.sync.aligned.m16n8k8.row.col.f32.f16.f16.f32    { %f22723, %f22724, %f22725, %f22726 },    { %r1, %r2 },            { %r3 },                { %f22723, %f22724, %f22725, %f22726 }; 
	// end inline asm
	// begin inline asm
	mma.sync.aligned.m16n8k8.row.col.f32.f16.f16.f32    { %f22731, %f22732, %f22733, %f22734 },    { %r1, %r2 },            { %r3 },                { %f22731, %f22732, %f22733, %f22734 }; 
	// end inline asm
	// begin inline asm
	mma.sync.aligned.m16n8k8.row.col.f32.f16.f16.f32    { %f22723, %f22724, %f22725, %f22726 },    { %r1, %r2 },            { %r3 },                { %f22723, %f22724, %f22725, %f22726 }; 
	// end inline asm
	// begin inline asm
	mma.sync.aligned.m16n8k8.row.col.f32.f16.f16.f32    { %f22731, %f22732, %f22733, %f22734 },    { %r1, %r2 },            { %r3 },                { %f22731, %f22732, %f22733, %f22734 }; 
	// end inline asm
	// begin inline asm
	mma.sync.aligned.m16n8k8.row.col.f32.f16.f16.f32    { %f22723, %f22724, %f22725, %f22726 },    { %r1, %r2 },            { %r3 },                { %f22723, %f22724, %f22725, %f22726 }; 
	// end inline asm
	// begin inline asm
	mma.sync.aligned.m16n8k8.row.col.f32.f16.f16.f32    { %f22731, %f22732, %f22733, %f22734 },    { %r1, %r2 },            { %r3 },                { %f22731, %f22732, %f22733, %f22734 }; 
	// end inline asm
	// begin inline asm
	mma.sync.aligned.m16n8k8.row.col.f32.f16.f16.f32    { %f22723, %f22724, %f22725, %f22726 },    { %r1, %r2 },            { %r3 },                { %f22723, %f22724, %f22725, %f22726 }; 
	// end inline asm
	// begin inline asm
	mma.sync.aligned.m16n8k8.row.col.f32.f16.f16.f32    { %f22731, %f22732, %f22733, %f22734 },    { %r1, %r2 },            { %r3 },                { %f22731, %f22732, %f22733, %f22734 }; 
	// end inline asm
	// begin inline asm
	mma.sync.aligned.m16n8k8.row.col.f32.f16.f16.f32    { %f22723, %f22724, %f22725, %f22726 },    { %r1, %r2 },            { %r3 },                { %f22723, %f22724, %f22725, %f22726 }; 
	// end inline asm
	// begin inline asm
	mma.sync.aligned.m16n8k8.row.col.f32.f16.f16.f32    { %f22731, %f22732, %f22733, %f22734 },    { %r1, %r2 },            { %r3 },                { %f22731, %f22732, %f22733, %f22734 }; 
	// end inline asm
	// begin inline asm
	mma.sync.aligned.m16n8k8.row.col.f32.f16.f16.f32    { %f22723, %f22724, %f22725, %f22726 },    { %r1, %r2 },            { %r3 },                { %f22723, %f22724, %f22725, %f22726 }; 
	// end inline asm
	// begin inline asm
	mma.sync.aligned.m16n8k8.row.col.f32.f16.f16.f32    { %f22731, %f22732, %f22733, %f22734 },    { %r1, %r2 },            { %r3 },                { %f22731, %f22732, %f22733, %f22734 }; 
	// end inline asm
	// begin inline asm
	mma.sync.aligned.m16n8k8.row.col.f32.f16.f16.f32    { %f22723, %f22724, %f22725, %f22726 },    { %r1, %r2 },            { %r3 },                { %f22723, %f22724, %f22725, %f22726 }; 
	// end inline asm
	// begin inline asm
	mma.sync.aligned.m16n8k8.row.col.f32.f16.f16.f32    { %f22731, %f22732, %f22733, %f22734 },    { %r1, %r2 },            { %r3 },                { %f22731, %f22732, %f22733, %f22734 }; 
	// end inline asm
	// begin inline asm
	mma.sync.aligned.m16n8k8.row.col.f32.f16.f16.f32    { %f22723, %f22724, %f22725, %f22726 },    { %r1, %r2 },            { %r3 },                { %f22723, %f22724, %f22725, %f22726 }; 
	// end inline asm
	// begin inline asm
	mma.sync.aligned.m16n8k8.row.col.f32.f16.f16.f32    { %f22731, %f22732, %f22733, %f22734 },    { %r1, %r2 },            { %r3 },                { %f22731, %f22732, %f22733, %f22734 }; 
	// end inline asm
	// begin inline asm
	mma.sync.aligned.m16n8k8.row.col.f32.f16.f16.f32    { %f22723, %f22724, %f22725, %f22726 },    { %r1, %r2 },            { %r3 },                { %f22723, %f22724, %f22725, %f22726 }; 
	// end inline asm
	// begin inline asm
	mma.sync.aligned.m16n8k8.row.col.f32.f16.f16.f32    { %f22731, %f22732, %f22733, %f22734 },    { %r1, %r2 },            { %r3 },                { %f22731, %f22732, %f22733, %f22734 }; 
	// end inline asm
	// begin inline asm
	mma.sync.aligned.m16n8k8.row.col.f32.f16.f16.f32    { %f22723, %f22724, %f22725, %f22726 },    { %r1, %r2 },            { %r3 },                { %f22723, %f22724, %f22725, %f22726 }; 
	// end inline asm
	// begin inline asm
	mma.sync.aligned.m16n8k8.row.col.f32.f16.f16.f32    { %f22731, %f22732, %f22733, %f22734 },    { %r1, %r2 },            { %r3 },                { %f22731, %f22732, %f22733, %f22734 }; 
	// end inline asm
	// begin inline asm
	mma.sync.aligned.m16n8k8.row.col.f32.f16.f16.f32    { %f22723, %f22724, %f22725, %f22726 },    { %r1, %r2 },            { %r3 },                { %f22723, %f22724, %f22725, %f22726 }; 
	// end inline asm
	// begin inline asm
	mma.sync.aligned.m16n8k8.row.col.f32.f16.f16.f32    { %f22731, %f22732, %f22733, %f22734 },    { %r1, %r2 },            { %r3 },                { %f22731, %f22732, %f22733, %f22734 }; 
	// end inline asm
	// begin inline asm
	mma.sync.aligned.m16n8k8.row.col.f32.f16.f16.f32    { %f22723, %f22724, %f22725, %f22726 },    { %r1, %r2 },            { %r3 },                { %f22723, %f22724, %f22725, %f22726 }; 
	// end inline asm
	// begin inline asm
	mma.sync.aligned.m16n8k8.row.col.f32.f16.f16.f32    { %f22731, %f22732, %f22733, %f22734 },    { %r1, %r2 },            { %r3 },                { %f22731, %f22732, %f22733, %f22734 }; 
	// end inline asm
	// begin inline asm
	mma.sync.aligned.m16n8k8.row.col.f32.f16.f16.f32    { %f22723, %f22724, %f22725, %f22726 },    { %r1, %r2 },            { %r3 },                { %f22723, %f22724, %f22725, %f22726 }; 
	// end inline asm
	// begin inline asm
	mma.sync.aligned.m16n8k8.row.col.f32.f16.f16.f32    { %f22731, %f22732, %f22733, %f22734 },    { %r1, %r2 },            { %r3 },                { %f22731, %f22732, %f22733, %f22734 }; 
	// end inline asm
	// begin inline asm
	mma.sync.aligned.m16n8k8.row.col.f32.f16.f16.f32    { %f22723, %f22724, %f22725, %f22726 },    { %r1, %r2 },            { %r3 },                { %f22723, %f22724, %f22725, %f22726 }; 
	// end inline asm
	// begin inline asm
	mma.sync.aligned.m16n8k8.row.col.f32.f16.f16.f32    { %f22731, %f22732, %f22733, %f22734 },    { %r1, %r2 },            { %r3 },                { %f22731, %f22732, %f22733, %f22734 }; 
	// end inline asm
	// begin inline asm
	mma.sync.aligned.m16n8k8.row.col.f32.f16.f16.f32    { %f22723, %f22724, %f22725, %f22726 },    { %r1, %r2 },            { %r3 },                { %f22723, %f22724, %f22725, %f22726 }; 
	// end inline asm
	// begin inline asm
	mma.sync.aligned.m16n8k8.row.col.f32.f16.f16.f32    { %f22731, %f22732, %f22733, %f22734 },    { %r1, %r2 },            { %r3 },                { %f22731, %f22732, %f22733, %f22734 }; 
	// end inline asm
	// begin inline asm
	mma.sync.aligned.m16n8k8.row.col.f32.f16.f16.f32    { %f22723, %f22724, %f22725, %f22726 },    { %r1, %r2 },            { %r3 },                { %f22723, %f22724, %f22725, %f22726 }; 
	// end inline asm
	// begin inline asm
	mma.sync.aligned.m16n8k8.row.col.f32.f16.f16.f32    { %f22731, %f22732, %f22733, %f22734 },    { %r1, %r2 },            { %r3 },                { %f22731, %f22732, %f22733, %f22734 }; 
	// end inline asm
	// begin inline asm
	mma.sync.aligned.m16n8k8.row.col.f32.f16.f16.f32    { %f22723, %f22724, %f22725, %f22726 },    { %r1, %r2 },            { %r3 },                { %f22723, %f22724, %f22725, %f22726 }; 
	// end inline asm
	// begin inline asm
	mma.sync.aligned.m16n8k8.row.col.f32.f16.f16.f32    { %f22731, %f22732, %f22733, %f22734 },    { %r1, %r2 },            { %r3 },                { %f22731, %f22732, %f22733, %f22734 }; 
	// end inline asm
	// begin inline asm
	mma.sync.aligned.m16n8k8.row.col.f32.f16.f16.f32    { %f22723, %f22724, %f22725, %f22726 },    { %r1, %r2 },            { %r3 },                { %f22723, %f22724, %f22725, %f22726 }; 
	// end inline asm
	// begin inline asm
	mma.sync.aligned.m16n8k8.row.col.f32.f16.f16.f32    { %f22731, %f22732, %f22733, %f22734 },    { %r1, %r2 },            { %r3 },                { %f22731, %f22732, %f22733, %f22734 }; 
	// end inline asm
	// begin inline asm
	mma.sync.aligned.m16n8k8.row.col.f32.f16.f16.f32    { %f22723, %f22724, %f22725, %f22726 },    { %r1, %r2 },            { %r3 },                { %f22723, %f22724, %f22725, %f22726 }; 
	// end inline asm
	// begin inline asm
	mma.sync.aligned.m16n8k8.row.col.f32.f16.f16.f32    { %f22731, %f22732, %f22733, %f22734 },    { %r1, %r2 },            { %r3 },                { %f22731, %f22732, %f22733, %f22734 }; 
	// end inline asm
	// begin inline asm
	mma.sync.aligned.m16n8k8.row.col.f32.f16.f16.f32    { %f22723, %f22724, %f22725, %f22726 },    { %r1, %r2 },            { %r3 },                { %f22723, %f22724, %f22725, %f22726 }; 
	// end inline asm
	// begin inline asm
	mma.sync.aligned.m16n8k8.row.col.f32.f16.f16.f32    { %f22731, %f22732, %f22733, %f22734 },    { %r1, %r2 },            { %r3 },                { %f22731, %f22732, %f22733, %f22734 }; 
	// end inline asm
	// begin inline asm
	mma.sync.aligned.m16n8k8.row.col.f32.f16.f16.f32    { %f22723, %f22724, %f22725, %f22726 },    { %r1, %r2 },            { %r3 },                { %f22723, %f22724, %f22725, %f22726 }; 
	// end inline asm
	// begin inline asm
	mma.sync.aligned.m16n8k8.row.col.f32.f16.f16.f32    { %f22731, %f22732, %f22733, %f22734 },    { %r1, %r2 },            { %r3 },                { %f22731, %f22732, %f22733, %f22734 }; 
	// end inline asm
	// begin inline asm
	mma.sync.aligned.m16n8k8.row.col.f32.f16.f16.f32    { %f22723, %f22724, %f22725, %f22726 },    { %r1, %r2 },            { %r3 },                { %f22723, %f22724, %f22725, %f22726 }; 
	// end inline asm
	// begin inline asm
	mma.sync.aligned.m16n8k8.row.col.f32.f16.f16.f32    { %f22731, %f22732, %f22733, %f22734 },    { %r1, %r2 },            { %r3 },                { %f22731, %f22732, %f22733, %f22734 }; 
	// end inline asm
	// begin inline asm
	mma.sync.aligned.m16n8k8.row.col.f32.f16.f16.f32    { %f22723, %f22724, %f22725, %f22726 },    { %r1, %r2 },            { %r3 },                { %f22723, %f22724, %f22725, %f22726 }; 
	// end inline asm
	// begin inline asm
	mma.sync.aligned.m16n8k8.row.col.f32.f16.f16.f32    { %f22731, %f22732, %f22733, %f22734 },    { %r1, %r2 },            { %r3 },                { %f22731, %f22732, %f22733, %f22734 }; 
	// end inline asm
	// begin inline asm
	mma.sync.aligned.m16n8k8.row.col.f32.f16.f16.f32    { %f22723, %f22724, %f22725, %f22726 },    { %r1, %r2 },            { %r3 },                { %f22723, %f22724, %f22725, %f22726 }; 
	// end inline asm
	// begin inline asm
	mma.sync.aligned.m16n8k8.row.col.f32.f16.f16.f32    { %f22731, %f22732, %f22733, %f22734 },    { %r1, %r2 },            { %r3 },                { %f22731, %f22732, %f22733, %f22734 }; 
	// end inline asm
	// begin inline asm
	mma.sync.aligned.m16n8k8.row.col.f32.f16.f16.f32    { %f22723, %f22724, %f22725, %f22726 },    { %r1, %r2 },            { %r3 },                { %f22723, %f22724, %f22725, %f22726 }; 
	// end inline asm
	// begin inline asm
	mma.sync.aligned.m16n8k8.row.col.f32.f16.f16.f32    { %f22731, %f22732, %f22733, %f22734 },    { %r1, %r2 },            { %r3 },                { %f22731, %f22732, %f22733, %f22734 }; 
	// end inline asm
	// begin inline asm
	mma.sync.aligned.m16n8k8.row.col.f32.f16.f16.f32    { %f22723, %f22724, %f22725, %f22726 },    { %r1, %r2 },            { %r3 },                { %f22723, %f22724, %f22725, %f22726 }; 
	// end inline asm
	// begin inline asm
	mma.sync.aligned.m16n8k8.row.col.f32.f16.f16.f32    { %f22731, %f22732, %f22733, %f22734 },    { %r1, %r2 },            { %r3 },                { %f22731, %f22732, %f22733, %f22734 }; 
	// end inline asm
	// begin inline asm
	mma.sync.aligned.m16n8k8.row.col.f32.f16.f16.f32    { %f22723, %f22724, %f22725, %f22726 },    { %r1, %r2 },            { %r3 },                { %f22723, %f22724, %f22725, %f22726 }; 
	// end inline asm
	// begin inline asm
	mma.sync.aligned.m16n8k8.row.col.f32.f16.f16.f32    { %f22731, %f22732, %f22733, %f22734 },    { %r1, %r2 },            { %r3 },                { %f22731, %f22732, %f22733, %f22734 }; 
	// end inline asm
	// begin inline asm
	mma.sync.aligned.m16n8k8.row.col.f32.f16.f16.f32    { %f22723, %f22724, %f22725, %f22726 },    { %r1, %r2 },            { %r3 },                { %f22723, %f22724, %f22725, %f22726 }; 
	// end inline asm
	// begin inline asm
	mma.sync.aligned.m16n8k8.row.col.f32.f16.f16.f32    { %f22731, %f22732, %f22733, %f22734 },    { %r1, %r2 },            { %r3 },                { %f22731, %f22732, %f22733, %f22734 }; 
	// end inline asm
	// begin inline asm
	mma.sync.aligned.m16n8k8.row.col.f32.f16.f16.f32    { %f22723, %f22724, %f22725, %f22726 },    { %r1, %r2 },            { %r3 },                { %f22723, %f22724, %f22725, %f22726 }; 
	// end inline asm
	// begin inline asm
	mma.sync.aligned.m16n8k8.row.col.f32.f16.f16.f32    { %f22731, %f22732, %f22733, %f22734 },    { %r1, %r2 },            { %r3 },                { %f22731, %f22732, %f22733, %f22734 }; 
	// end inline asm
	// begin inline asm
	mma.sync.aligned.m16n8k8.row.col.f32.f16.f16.f32    { %f22723, %f22724, %f22725, %f22726 },    { %r1, %r2 },            { %r3 },                { %f22723, %f22724, %f22725, %f22726 }; 
	// end inline asm
	// begin inline asm
	mma.sync.aligned.m16n8k8.row.col.f32.f16.f16.f32    { %f22731, %f22732, %f22733, %f22734 },    { %r1, %r2 },            { %r3 },                { %f22731, %f22732, %f22733, %f22734 }; 
	// end inline asm
	// begin inline asm
	mma.sync.aligned.m16n8k8.row.col.f32.f16.f16.f32    { %f22723, %f22724, %f22725, %f22726 },    { %r1, %r2 },            { %r3 },                { %f22723, %f22724, %f22725, %f22726 }; 
	// end inline asm
	// begin inline asm
	mma.sync.aligned.m16n8k8.row.col.f32.f16.f16.f32    { %f22731, %f22732, %f22733, %f22734 },    { %r1, %r2 },            { %r3 },                { %f22731, %f22732, %f22733, %f22734 }; 
	// end inline asm
	// begin inline asm
	mma.sync.aligned.m16n8k8.row.col.f32.f16.f16.f32    { %f22723, %f22724, %f22725, %f22726 },    { %r1, %r2 },            { %r3 },                { %f22723, %f22724, %f22725, %f22726 }; 
	// end inline asm
	// begin inline asm
	mma.sync.aligned.m16n8k8.row.col.f32.f16.f16.f32    { %f22731, %f22732, %f22733, %f22734 },    { %r1, %r2 },            { %r3 },                { %f22731, %f22732, %f22733, %f22734 }; 
	// end inline asm
	// begin inline asm
	mma.sync.aligned.m16n8k8.row.col.f32.f16.f16.f32    { %f22723, %f22724, %f22725, %f22726 },    { %r1, %r2 },            { %r3 },                { %f22723, %f22724, %f22725, %f22726 }; 
	// end inline asm
	// begin inline asm
	mma.sync.aligned.m16n8k8.row.col.f32.f16.f16.f32    { %f22731, %f22732, %f22733, %f22734 },    { %r1, %r2 },            { %r3 },                { %f22731, %f22732, %f22733, %f22734 }; 
	// end inline asm
	// begin inline asm
	mma.sync.aligned.m16n8k8.row.col.f32.f16.f16.f32    { %f22723, %f22724, %f22725, %f22726 },    { %r1, %r2 },            { %r3 },                { %f22723, %f22724, %f22725, %f22726 }; 
	// end inline asm
	// begin inline asm
	mma.sync.aligned.m16n8k8.row.col.f32.f16.f16.f32    { %f22731, %f22732, %f22733, %f22734 },    { %r1, %r2 },            { %r3 },                { %f22731, %f22732, %f22733, %f22734 }; 
	// end inline asm
	// begin inline asm
	mma.sync.aligned.m16n8k8.row.col.f32.f16.f16.f32    { %f22723, %f22724, %f22725, %f22726 },    { %r1, %r2 },            { %r3 },                { %f22723, %f22724, %f22725, %f22726 }; 
	// end inline asm
	// begin inline asm
	mma.sync.aligned.m16n8k8.row.col.f32.f16.f16.f32    { %f22731, %f22732, %f22733, %f22734 },    { %r1, %r2 },            { %r3 },                { %f22731, %f22732, %f22733, %f22734 }; 
	// end inline asm
	// begin inline asm
	mma.sync.aligned.m16n8k8.row.col.f32.f16.f16.f32    { %f22723, %f22724, %f22725, %f22726 },    { %r1, %r2 },            { %r3 },                { %f22723, %f22724, %f22725, %f22726 }; 
	// end inline asm
	// begin inline asm
	mma.sync.aligned.m16n8k8.row.col.f32.f16.f16.f32    { %f22731, %f22732, %f22733, %f22734 },    { %r1, %r2 },            { %r3 },                { %f22731, %f22732, %f22733, %f22734 }; 
	// end inline asm
	// begin inline asm
	mma.sync.aligned.m16n8k8.row.col.f32.f16.f16.f32    { %f22723, %f22724, %f22725, %f22726 },    { %r1, %r2 },            { %r3 },                { %f22723, %f22724, %f22725, %f22726 }; 
	// end inline asm
	// begin inline asm
	mma.sync.aligned.m16n8k8.row.col.f32.f16.f16.f32    { %f22731, %f22732, %f22733, %f22734 },    { %r1, %r2 },            { %r3 },                { %f22731, %f22732, %f22733, %f22734 }; 
	// end inline asm
	// begin inline asm
	mma.sync.aligned.m16n8k8.row.col.f32.f16.f16.f32    { %f22723, %f22724, %f22725, %f22726 },    { %r1, %r2 },            { %r3 },                { %f22723, %f22724, %f22725, %f22726 }; 
	// end inline asm
	// begin inline asm
	mma.sync.aligned.m16n8k8.row.col.f32.f16.f16.f32    { %f22731, %f22732, %f22733, %f22734 },    { %r1, %r2 },            { %r3 },                { %f22731, %f22732, %f22733, %f22734 }; 
	// end inline asm
	// begin inline asm
	mma.sync.aligned.m16n8k8.row.col.f32.f16.f16.f32    { %f22723, %f22724, %f22725, %f22726 },    { %r1, %r2 },            { %r3 },                { %f22723, %f22724, %f22725, %f22726 }; 
	// end inline asm
	// begin inline asm
	mma.sync.aligned.m16n8k8.row.col.f32.f16.f16.f32    { %f22731, %f22732, %f22733, %f22734 },    { %r1, %r2 },            { %r3 },                { %f22731, %f22732, %f22733, %f22734 }; 
	// end inline asm
	// begin inline asm
	mma.sync.aligned.m16n8k8.row.col.f32.f16.f16.f32    { %f22723, %f22724, %f22725, %f22726 },    { %r1, %r2 },            { %r3 },                { %f22723, %f22724, %f22725, %f22726 }; 
	// end inline asm
	// begin inline asm
	mma.sync.aligned.m16n8k8.row.col.f32.f16.f16.f32    { %f22731, %f22732, %f22733, %f22734 },    { %r1, %r2 },            { %r3 },                { %f22731, %f22732, %f22733, %f22734 }; 
	// end inline asm
	// begin inline asm
	mma.sync.aligned.m16n8k8.row.col.f32.f16.f16.f32    { %f22723, %f22724, %f22725, %f22726 },    { %r1, %r2 },            { %r3 },                { %f22723, %f22724, %f22725, %f22726 }; 
	// end inline asm
	// begin inline asm
	mma.sync.aligned.m16n8k8.row.col.f32.f16.f16.f32    { %f22731, %f22732, %f22733, %f22734 },    { %r1, %r2 },            { %r3 },                { %f22731, %f22732, %f22733, %f22734 }; 
	// end inline asm
	// begin inline asm
	mma.sync.aligned.m16n8k8.row.col.f32.f16.f16.f32    { %f22723, %f22724, %f22725, %f22726 },    { %r1, %r2 },            { %r3 },                { %f22723, %f22724, %f22725, %f22726 }; 
	// end inline asm
	// begin inline asm
	mma.sync.aligned.m16n8k8.row.col.f32.f16.f16.f32    { %f22731, %f22732, %f22733, %f22734 },    { %r1, %r2 },            { %r3 },                { %f22731, %f22732, %f22733, %f22734 }; 
	// end inline asm
	// begin inline asm
	mma.sync.aligned.m16n8k8.row.col.f32.f16.f16.f32    { %f22723, %f22724, %f22725, %f22726 },    { %r1, %r2 },            { %r3 },                { %f22723, %f22724, %f22725, %f22726 }; 
	// end inline asm
	// begin inline asm
	mma.sync.aligned.m16n8k8.row.col.f32.f16.f16.f32    { %f22731, %f22732, %f22733, %f22734 },    { %r1, %r2 },            { %r3 },                { %f22731, %f22732, %f22733, %f22734 }; 
	// end inline asm
	// begin inline asm
	mma.sync.aligned.m16n8k8.row.col.f32.f16.f16.f32    { %f22723, %f22724, %f22725, %f22726 },    { %r1, %r2 },            { %r3 },                { %f22723, %f22724, %f22725, %f22726 }; 
	// end inline asm
	// begin inline asm
	mma.sync.aligned.m16n8k8.row.col.f32.f16.f16.f32    { %f22731, %f22732, %f22733, %f22734 },    { %r1, %r2 },            { %r3 },                { %f22731, %f22732, %f22733, %f22734 }; 
	// end inline asm
	// begin inline asm
	mma.sync.aligned.m16n8k8.row.col.f32.f16.f16.f32    { %f22723, %f22724, %f22725, %f22726 },    { %r1, %r2 },            { %r3 },                { %f22723, %f22724, %f22725, %f22726 }; 
	// end inline asm
	// begin inline asm
	mma.sync.aligned.m16n8k8.row.col.f32.f16.f16.f32    { %f22731, %f22732, %f22733, %f22734 },    { %r1, %r2 },            { %r3 },                { %f22731, %f22732, %f22733, %f22734 }; 
	// end inline asm
	// begin inline asm
	mma.sync.aligned.m16n8k8.row.col.f32.f16.f16.f32    { %f22723, %f22724, %f22725, %f22726 },    { %r1, %r2 },            { %r3 },                { %f22723, %f22724, %f22725, %f22726 }; 
	// end inline asm
	// begin inline asm
	mma.sync.aligned.m16n8k8.row.col.f32.f16.f16.f32    { %f22731, %f22732, %f22733, %f22734 },    { %r1, %r2 },            { %r3 },                { %f22731, %f22732, %f22733, %f22734 }; 
	// end inline asm
	// begin inline asm
	mma.sync.aligned.m16n8k8.row.col.f32.f16.f16.f32    { %f22723, %f22724, %f22725, %f22726 },    { %r1, %r2 },            { %r3 },                { %f22723, %f22724, %f22725, %f22726 }; 
	// end inline asm
	// begin inline asm
	mma.sync.aligned.m16n8k8.row.col.f32.f16.f16.f32    { %f22731, %f22732, %f22733, %f22734 },    { %r1, %r2 },            { %r3 },                { %f22731, %f22732, %f22733, %f22734 }; 
	// end inline asm
	// begin inline asm
	mma.sync.aligned.m16n8k8.row.col.f32.f16.f16.f32    { %f22723, %f22724, %f22725, %f22726 },    { %r1, %r2 },            { %r3 },                { %f22723, %f22724, %f22725, %f22726 }; 
	// end inline asm
	// begin inline asm
	mma.sync.aligned.m16n8k8.row.col.f32.f16.f16.f32    { %f22731, %f22732, %f22733, %f22734 },    { %r1, %r2 },            { %r3 },                { %f22731, %f22732, %f22733, %f22734 }; 
	// end inline asm
	// begin inline asm
	mma.sync.aligned.m16n8k8.row.col.f32.f16.f16.f32    { %f22723, %f22724, %f22725, %f22726 },    { %r1, %r2 },            { %r3 },                { %f22723, %f22724, %f22725, %f22726 }; 
	// end inline asm
	// begin inline asm
	mma.sync.aligned.m16n8k8.row.col.f32.f16.f16.f32    { %f22731, %f22732, %f22733, %f22734 },    { %r1, %r2 },            { %r3 },                { %f22731, %f22732, %f22733, %f22734 }; 
	// end inline asm
	// begin inline asm
	mma.sync.aligned.m16n8k8.row.col.f32.f16.f16.f32    { %f22723, %f22724, %f22725, %f22726 },    { %r1, %r2 },            { %r3 },                { %f22723, %f22724, %f22725, %f22726 }; 
	// end inline asm
	// begin inline asm
	mma.sync.aligned.m16n8k8.row.col.f32.f16.f16.f32    { %f22731, %f22732, %f22733, %f22734 },    { %r1, %r2 },            { %r3 },                { %f22731, %f22732, %f22733, %f22734 }; 
	// end inline asm
	// begin inline asm
	mma.sync.aligned.m16n8k8.row.col.f32.f16.f16.f32    { %f22723, %f22724, %f22725, %f22726 },    { %r1, %r2 },            { %r3 },                { %f22723, %f22724, %f22725, %f22726 }; 
	// end inline asm
	// begin inline asm
	mma.sync.aligned.m16n8k8.row.col.f32.f16.f16.f32    { %f22731, %f22732, %f22733, %f22734 },    { %r1, %r2 },            { %r3 },                { %f22731, %f22732, %f22733, %f22734 }; 
	// end inline asm
	// begin inline asm
	mma.sync.aligned.m16n8k8.row.col.f32.f16.f16.f32    { %f22723, %f22724, %f22725, %f22726 },    { %r1, %r2 },            { %r3 },                { %f22723, %f22724, %f22725, %f22726 }; 
	// end inline asm
	// begin inline asm
	mma.sync.aligned.m16n8k8.row.col.f32.f16.f16.f32    { %f22731, %f22732, %f22733, %f22734 },    { %r1, %r2 },            { %r3 },                { %f22731, %f22732, %f22733, %f22734 }; 
	// end inline asm
	// begin inline asm
	mma.sync.aligned.m16n8k8.row.col.f32.f16.f16.f32    { %f22723, %f22724, %f22725, %f22726 },    { %r1, %r2 },            { %r3 },                { %f22723, %f22724, %f22725, %f22726 }; 
	// end inline asm
	// begin inline asm
	mma.sync.aligned.m16n8k8.row.col.f32.f16.f16.f32    { %f22731, %f22732, %f22733, %f22734 },    { %r1, %r2 },            { %r3 },                { %f22731, %f22732, %f22733, %f22734 }; 
	// end inline asm
	// begin inline asm
	mma.sync.aligned.m16n8k8.row.col.f32.f16.f16.f32    { %f22723, %f22724, %f22725, %f22726 },    { %r1, %r2 },            { %r3 },                { %f22723, %f22724, %f22725, %f22726 }; 
	// end inline asm
	// begin inline asm
	mma.sync.aligned.m16n8k8.row.col.f32.f16.f16.f32    { %f22731, %f22732, %f22733, %f22734 },    { %r1, %r2 },            { %r3 },                { %f22731, %f22732, %f22733, %f22734 }; 
	// end inline asm
	// begin inline asm
	mma.sync.aligned.m16n8k8.row.col.f32.f16.f16.f32    { %f22723, %f22724, %f22725, %f22726 },    { %r1, %r2 },            { %r3 },                { %f22723, %f22724, %f22725, %f22726 }; 
	// end inline asm
	// begin inline asm
	mma.sync.aligned.m16n8k8.row.col.f32.f16.f16.f32    { %f22731, %f22732, %f22733, %f22734 },    { %r1, %r2 },            { %r3 },                { %f22731, %f22732, %f22733, %f22734 }; 
	// end inline asm
	// begin inline asm
	mma.sync.aligned.m16n8k8.row.col.f32.f16.f16.f32    { %f22723, %f22724, %f22725, %f22726 },    { %r1, %r2 },            { %r3 },                { %f22723, %f22724, %f22725, %f22726 }; 
	// end inline asm
	// begin inline asm
	mma.sync.aligned.m16n8k8.row.col.f32.f16.f16.f32    { %f22731, %f22732, %f22733, %f22734 },    { %r1, %r2 },            { %r3 },                { %f22731, %f22732, %f22733, %f22734 }; 
	// end inline asm
	// begin inline asm
	mma.sync.aligned.m16n8k8.row.col.f32.f16.f16.f32    { %f22723, %f22724, %f22725, %f22726 },    { %r1, %r2 },            { %r3 },                { %f22723, %f22724, %f22725, %f22726 }; 
	// end inline asm
	// begin inline asm
	mma.sync.aligned.m16n8k8.row.col.f32.f16.f16.f32    { %f22731, %f22732, %f22733, %f22734 },    { %r1, %r2 },            { %r3 },                { %f22731, %f22732, %f22733, %f22734 }; 
	// end inline asm
	// begin inline asm
	mma.sync.aligned.m16n8k8.row.col.f32.f16.f16.f32    { %f22723, %f22724, %f22725, %f22726 },    { %r1, %r2 },            { %r3 },                { %f22723, %f22724, %f22725, %f22726 }; 
	// end inline asm
	// begin inline asm
	mma.sync.aligned.m16n8k8.row.col.f32.f16.f16.f32    { %f22731, %f22732, %f22733, %f22734 },    { %r1, %r2 },            { %r3 },                { %f22731, %f22732, %f22733, %f22734 }; 
	// end inline asm
	// begin inline asm
	mma.sync.aligned.m16n8k8.row.col.f32.f16.f16.f32    { %f22723, %f22724, %f22725, %f22726 },    { %r1, %r2 },            { %r3 },                { %f22723, %f22724, %f22725, %f22726 }; 
	// end inline asm
	// begin inline asm
	mma.sync.aligned.m16n8k8.row.col.f32.f16.f16.f32    { %f22731, %f22732, %f22733, %f22734 },    { %r1, %r2 },            { %r3 },                { %f22731, %f22732, %f22733, %f22734 }; 
	// end inline asm
	// begin inline asm
	mma.sync.aligned.m16n8k8.row.col.f32.f16.f16.f32    { %f22723, %f22724, %f22725, %f22726 },    { %r1, %r2 },            { %r3 },                { %f22723, %f22724, %f22725, %f22726 }; 
	// end inline asm
	// begin inline asm
	mma.sync.aligned.m16n8k8.row.col.f32.f16.f16.f32    { %f22731, %f22732, %f22733, %f22734 },    { %r1, %r2 },            { %r3 },                { %f22731, %f22732, %f22733, %f22734 }; 
	// end inline asm
	// begin inline asm
	mma.sync.aligned.m16n8k8.row.col.f32.f16.f16.f32    { %f22723, %f22724, %f22725, %f22726 },    { %r1, %r2 },            { %r3 },                { %f22723, %f22724, %f22725, %f22726 }; 
	// end inline asm
	// begin inline asm
	mma.sync.aligned.m16n8k8.row.col.f32.f16.f16.f32    { %f22731, %f22732, %f22733, %f22734 },    { %r1, %r2 },            { %r3 },                { %f22731, %f22732, %f22733, %f22734 }; 
	// end inline asm
	// begin inline asm
	mma.sync.aligned.m16n8k8.row.col.f32.f16.f16.f32    { %f22723, %f22724, %f22725, %f22726 },    { %r1, %r2 },            { %r3 },                { %f22723, %f22724, %f22725, %f22726 }; 
	// end inline asm
	// begin inline asm
	mma.sync.aligned.m16n8k8.row.col.f32.f16.f16.f32    { %f22731, %f22732, %f22733, %f22734 },    { %r1, %r2 },            { %r3 },                { %f22731, %f22732, %f22733, %f22734 }; 
	// end inline asm
	// begin inline asm
	mma.sync.aligned.m16n8k8.row.col.f32.f16.f16.f32    { %f22723, %f22724, %f22725, %f22726 },    { %r1, %r2 },            { %r3 },                { %f22723, %f22724, %f22725, %f22726 }; 
	// end inline asm
	// begin inline asm
	mma.sync.aligned.m16n8k8.row.col.f32.f16.f16.f32    { %f22731, %f22732, %f22733, %f22734 },    { %r1, %r2 },            { %r3 },                { %f22731, %f22732, %f22733, %f22734 }; 
	// end inline asm
	// begin inline asm
	mma.sync.aligned.m16n8k8.row.col.f32.f16.f16.f32    { %f22723, %f22724, %f22725, %f22726 },    { %r1, %r2 },            { %r3 },                { %f22723, %f22724, %f22725, %f22726 }; 
	// end inline asm
	// begin inline asm
	mma.sync.aligned.m16n8k8.row.col.f32.f16.f16.f32    { %f22731, %f22732, %f22733, %f22734 },    { %r1, %r2 },            { %r3 },                { %f22731, %f22732, %f22733, %f22734 }; 
	// end inline asm
	// begin inline asm
	mma.sync.aligned.m16n8k8.row.col.f32.f16.f16.f32    { %f22723, %f22724, %f22725, %f22726 },    { %r1, %r2 },            { %r3 },                { %f22723, %f22724, %f22725, %f22726 }; 
	// end inline asm
	// begin inline asm
	mma.sync.aligned.m16n8k8.row.col.f32.f16.f16.f32    { %f22731, %f22732, %f22733, %f22734 },    { %r1, %r2 },            { %r3 },                { %f22731, %f22732, %f22733, %f22734 }; 
	// end inline asm
	// begin inline asm
	mma.sync.aligned.m16n8k8.row.col.f32.f16.f16.f32    { %f22723, %f22724, %f22725, %f22726 },    { %r1, %r2 },            { %r3 },                { %f22723, %f22724, %f22725, %f22726 }; 
	// end inline asm
	// begin inline asm
	mma.sync.aligned.m16n8k8.row.col.f32.f16.f16.f32    { %f22731, %f22732, %f22733, %f22734 },    { %r1, %r2 },            { %r3 },                { %f22731, %f22732, %f22733, %f22734 }; 
	// end inline asm
	// begin inline asm
	mma.sync.aligned.m16n8k8.row.col.f32.f16.f16.f32    { %f22723, %f22724, %f22725, %f22726 },    { %r1, %r2 },            { %r3 },                { %f22723, %f22724, %f22725, %f22726 }; 
	// end inline asm
	// begin inline asm
	mma.sync.aligned.m16n8k8.row.col.f32.f16.f16.f32    { %f22731, %f22732, %f22733, %f22734 },    { %r1, %r2 },            { %r3 },                { %f22731, %f22732, %f22733, %f22734 }; 
	// end inline asm
	// begin inline asm
	mma.sync.aligned.m16n8k8.row.col.f32.f16.f16.f32    { %f22723, %f22724, %f22725, %f22726 },    { %r1, %r2 },            { %r3 },                { %f22723, %f22724, %f22725, %f22726 }; 
	// end inline asm
	// begin inline asm
	mma.sync.aligned.m16n8k8.row.col.f32.f16.f16.f32    { %f22731, %f22732, %f22733, %f22734 },    { %r1, %r2 },            { %r3 },                { %f22731, %f22732, %f22733, %f22734 }; 
	// end inline asm
	// begin inline asm
	mma.sync.aligned.m16n8k8.row.col.f32.f16.f16.f32    { %f22723, %f22724, %f22725, %f22726 },    { %r1, %r2 },            { %r3 },                { %f22723, %f22724, %f22725, %f22726 }; 
	// end inline asm
	// begin inline asm
	mma.sync.aligned.m16n8k8.row.col.f32.f16.f16.f32    { %f22731, %f22732, %f22733, %f22734 },    { %r1, %r2 },            { %r3 },                { %f22731, %f22732, %f22733, %f22734 }; 
	// end inline asm
	// begin inline asm
	mma.sync.aligned.m16n8k8.row.col.f32.f16.f16.f32    { %f22723, %f22724, %f22725, %f22726 },    { %r1, %r2 },            { %r3 },                { %f22723, %f22724, %f22725, %f22726 }; 
	// end inline asm
	// begin inline asm
	mma.sync.aligned.m16n8k8.row.col.f32.f16.f16.f32    { %f22731, %f22732, %f22733, %f22734 },    { %r1, %r2 },            { %r3 },                { %f22731, %f22732, %f22733, %f22734 }; 
	// end inline asm
	// begin inline asm
	mma.sync.aligned.m16n8k8.row.col.f32.f16.f16.f32    { %f22723, %f22724, %f22725, %f22726 },    { %r1, %r2 },            { %r3 },                { %f22723, %f22724, %f22725, %f22726 }; 
	// end inline asm
	// begin inline asm
	mma.sync.aligned.m16n8k8.row.col.f32.f16.f16.f32    { %f22731, %f22732, %f22733, %f22734 },    { %r1, %r2 },            { %r3 },                { %f22731, %f22732, %f22733, %f22734 }; 
	// end inline asm
	// begin inline asm
	mma.sync.aligned.m16n8k8.row.col.f32.f16.f16.f32    { %f22723, %f22724, %f22725, %f22726 },    { %r1, %r2 },            { %r3 },                { %f22723, %f22724, %f22725, %f22726 }; 
	// end inline asm
	// begin inline asm
	mma.sync.aligned.m16n8k8.row.col.f32.f16.f16.f32    { %f22731, %f22732, %f22733, %f22734 },    { %r1, %r2 },            { %r3 },                { %f22731, %f22732, %f22733, %f22734 }; 
	// end inline asm
	// begin inline asm
	mma.sync.aligned.m16n8k8.row.col.f32.f16.f16.f32    { %f22723, %f22724, %f22725, %f22726 },    { %r1, %r2 },            { %r3 },                { %f22723, %f22724, %f22725, %f22726 }; 
	// end inline asm
	// begin inline asm
	mma.sync.aligned.m16n8k8.row.col.f32.f16.f16.f32    { %f22731, %f22732, %f22733, %f22734 },    { %r1, %r2 },            { %r3 },                { %f22731, %f22732, %f22733, %f22734 }; 
	// end inline asm
	// begin inline asm
	mma.sync.aligned.m16n8k8.row.col.f32.f16.f16.f32    { %f22723, %f22724, %f22725, %f22726 },    { %r1, %r2 },            { %r3 },                { %f22723, %f22724, %f22725, %f22726 }; 
	// end inline asm
	// begin inline asm
	mma.sync.aligned.m16n8k8.row.col.f32.f16.f16.f32    { %f22731, %f22732, %f22733, %f22734 },    { %r1, %r2 },            { %r3 },                { %f22731, %f22732, %f22733, %f22734 }; 
	// end inline asm
	// begin inline asm
	mma.sync.aligned.m16n8k8.row.col.f32.f16.f16.f32    { %f22723, %f22724, %f22725, %f22726 },    { %r1, %r2 },            { %r3 },                { %f22723, %f22724, %f22725, %f22726 }; 
	// end inline asm
	// begin inline asm
	mma.sync.aligned.m16n8k8.row.col.f32.f16.f16.f32    { %f22731, %f22732, %f22733, %f22734 },    { %r1, %r2 },            { %r3 },                { %f22731, %f22732, %f22733, %f22734 }; 
	// end inline asm
	// begin inline asm
	mma.sync.aligned.m16n8k8.row.col.f32.f16.f16.f32    { %f22723, %f22724, %f22725, %f22726 },    { %r1, %r2 },            { %r3 },                { %f22723, %f22724, %f22725, %f22726 }; 
	// end inline asm
	// begin inline asm
	mma.sync.aligned.m16n8k8.row.col.f32.f16.f16.f32    { %f22731, %f22732, %f22733, %f22734 },    { %r1, %r2 },            { %r3 },                { %f22731, %f22732, %f22733, %f22734 }; 
	// end inline asm
	// begin inline asm
	mma.sync.aligned.m16n8k8.row.col.f32.f16.f16.f32    { %f22723, %f22724, %f22725, %f22726 },    { %r1, %r2 },            { %r3 },                { %f22723, %f22724, %f22725, %f22726 }; 
	// end inline asm
	// begin inline asm
	mma.sync.aligned.m16n8k8.row.col.f32.f16.f16.f32    { %f22731, %f22732, %f22733, %f22734 },    { %r1, %r2 },            { %r3 },                { %f22731, %f22732, %f22733, %f22734 }; 
	// end inline asm
	// begin inline asm
	mma.sync.aligned.m16n8k8.row.col.f32.f16.f16.f32    { %f22723, %f22724, %f22725, %f22726 },    { %r1, %r2 },            { %r3 },                { %f22723, %f22724, %f22725, %f22726 }; 
	// end inline asm
	// begin inline asm
	mma.sync.aligned.m16n8k8.row.col.f32.f16.f16.f32    { %f22731, %f22732, %f22733, %f22734 },    { %r1, %r2 },            { %r3 },                { %f22731, %f22732, %f22733, %f22734 }; 
	// end inline asm
	// begin inline asm
	mma.sync.aligned.m16n8k8.row.col.f32.f16.f16.f32    { %f22723, %f22724, %f22725, %f22726 },    { %r1, %r2 },            { %r3 },                { %f22723, %f22724, %f22725, %f22726 }; 
	// end inline asm
	// begin inline asm
	mma.sync.aligned.m16n8k8.row.col.f32.f16.f16.f32    { %f22731, %f22732, %f22733, %f22734 },    { %r1, %r2 },            { %r3 },                { %f22731, %f22732, %f22733, %f22734 }; 
	// end inline asm
	// begin inline asm
	mma.sync.aligned.m16n8k8.row.col.f32.f16.f16.f32    { %f22723, %f22724, %f22725, %f22726 },    { %r1, %r2 },            { %r3 },                { %f22723, %f22724, %f22725, %f22726 }; 
	// end inline asm
	// begin inline asm
	mma.sync.aligned.m16n8k8.row.col.f32.f16.f16.f32    { %f22731, %f22732, %f22733, %f22734 },    { %r1, %r2 },            { %r3 },                { %f22731, %f22732, %f22733, %f22734 }; 
	// end inline asm
	// begin inline asm
	mma.sync.aligned.m16n8k8.row.col.f32.f16.f16.f32    { %f22723, %f22724, %f22725, %f22726 },    { %r1, %r2 },            { %r3 },                { %f22723, %f22724, %f22725, %f22726 }; 
	// end inline asm
	// begin inline asm
	mma.sync.aligned.m16n8k8.row.col.f32.f16.f16.f32    { %f22731, %f22732, %f22733, %f22734 },    { %r1, %r2 },            { %r3 },                { %f22731, %f22732, %f22733, %f22734 }; 
	// end inline asm
	// begin inline asm
	mma.sync.aligned.m16n8k8.row.col.f32.f16.f16.f32    { %f22723, %f22724, %f22725, %f22726 },    { %r1, %r2 },            { %r3 },                { %f22723, %f22724, %f22725, %f22726 }; 
	// end inline asm
	// begin inline asm
	mma.sync.aligned.m16n8k8.row.col.f32.f16.f16.f32    { %f22731, %f22732, %f22733, %f22734 },    { %r1, %r2 },            { %r3 },                { %f22731, %f22732, %f22733, %f22734 }; 
	// end inline asm
	// begin inline asm
	mma.sync.aligned.m16n8k8.row.col.f32.f16.f16.f32    { %f22723, %f22724, %f22725, %f22726 },    { %r1, %r2 },            { %r3 },                { %f22723, %f22724, %f22725, %f22726 }; 
	// end inline asm
	// begin inline asm
	mma.sync.aligned.m16n8k8.row.col.f32.f16.f16.f32    { %f22731, %f22732, %f22733, %f22734 },    { %r1, %r2 },            { %r3 },                { %f22731, %f22732, %f22733, %f22734 }; 
	// end inline asm
	// begin inline asm
	mma.sync.aligned.m16n8k8.row.col.f32.f16.f16.f32    { %f22723, %f22724, %f22725, %f22726 },    { %r1, %r2 },            { %r3 },                { %f22723, %f22724, %f22725, %f22726 }; 
	// end inline asm
	// begin inline asm
	mma.sync.aligned.m16n8k8.row.col.f32.f16.f16.f32    { %f22731, %f22732, %f22733, %f22734 },    { %r1, %r2 },            { %r3 },                { %f22731, %f22732, %f22733, %f22734 }; 
	// end inline asm
	// begin inline asm
	mma.sync.aligned.m16n8k8.row.col.f32.f16.f16.f32    { %f22723, %f22724, %f22725, %f22726 },    { %r1, %r2 },            { %r3 },                { %f22723, %f22724, %f22725, %f22726 }; 
	// end inline asm
	// begin inline asm
	mma.sync.aligned.m16n8k8.row.col.f32.f16.f16.f32    { %f22731, %f22732, %f22733, %f22734 },    { %r1, %r2 },            { %r3 },                { %f22731, %f22732, %f22733, %f22734 }; 
	// end inline asm
	// begin inline asm
	mma.sync.aligned.m16n8k8.row.col.f32.f16.f16.f32    { %f22723, %f22724, %f22725, %f22726 },    { %r1, %r2 },            { %r3 },                { %f22723, %f22724, %f22725, %f22726 }; 
	// end inline asm
	// begin inline asm
	mma.sync.aligned.m16n8k8.row.col.f32.f16.f16.f32    { %f22731, %f22732, %f22733, %f22734 },    { %r1, %r2 },            { %r3 },                { %f22731, %f22732, %f22733, %f22734 }; 
	// end inline asm
	// begin inline asm
	mma.sync.aligned.m16n8k8.row.col.f32.f16.f16.f32    { %f22723, %f22724, %f22725, %f22726 },    { %r1, %r2 },            { %r3 },                { %f22723, %f22724, %f22725, %f22726 }; 
	// end inline asm
	// begin inline asm
	mma.sync.aligned.m16n8k8.row.col.f32.f16.f16.f32    { %f22731, %f22732, %f22733, %f22734 },    { %r1, %r2 },            { %r3 },                { %f22731, %f22732, %f22733, %f22734 }; 
	// end inline asm
	// begin inline asm
	mma.sync.aligned.m16n8k8.row.col.f32.f16.f16.f32    { %f22723, %f22724, %f22725, %f22726 },    { %r1, %r2 },            { %r3 },                { %f22723, %f22724, %f22725, %f22726 }; 
	// end inline asm
	// begin inline asm
	mma.sync.aligned.m16n8k8.row.col.f32.f16.f16.f32    { %f22731, %f22732, %f22733, %f22734 },    { %r1, %r2 },            { %r3 },                { %f22731, %f22732, %f22733, %f22734 }; 
	// end inline asm
	// begin inline asm
	mma.sync.aligned.m16n8k8.row.col.f32.f16.f16.f32    { %f22723, %f22724, %f22725, %f22726 },    { %r1, %r2 },            { %r3 },                { %f22723, %f22724, %f22725, %f22726 }; 
	// end inline asm
	// begin inline asm
	mma.sync.aligned.m16n8k8.row.col.f32.f16.f16.f32    { %f22731, %f22732, %f22733, %f22734 },    { %r1, %r2 },            { %r3 },                { %f22731, %f22732, %f22733, %f22734 }; 
	// end inline asm
	// begin inline asm
	mma.sync.aligned.m16n8k8.row.col.f32.f16.f16.f32    { %f22723, %f22724, %f22725, %f22726 },    { %r1, %r2 },            { %r3 },                { %f22723, %f22724, %f22725, %f22726 }; 
	// end inline asm
	// begin inline asm
	mma.sync.aligned.m16n8k8.row.col.f32.f16.f16.f32    { %f22731, %f22732, %f22733, %f22734 },    { %r1, %r2 },            { %r3 },                { %f22731, %f22732, %f22733, %f22734 }; 
	// end inline asm
	// begin inline asm
	mma.sync.aligned.m16n8k8.row.col.f32.f16.f16.f32    { %f22723, %f22724, %f22725, %f22726 },    { %r1, %r2 },            { %r3 },                { %f22723, %f22724, %f22725, %f22726 }; 
	// end inline asm
	// begin inline asm
	mma.sync.aligned.m16n8k8.row.col.f32.f16.f16.f32    { %f22731, %f22732, %f22733, %f22734 },    { %r1, %r2 },            { %r3 },                { %f22731, %f22732, %f22733, %f22734 }; 
	// end inline asm
	// begin inline asm
	mma.sync.aligned.m16n8k8.row.col.f32.f16.f16.f32    { %f22723, %f22724, %f22725, %f22726 },    { %r1, %r2 },            { %r3 },                { %f22723, %f22724, %f22725, %f22726 }; 
	// end inline asm
	// begin inline asm
	mma.sync.aligned.m16n8k8.row.col.f32.f16.f16.f32    { %f22731, %f22732, %f22733, %f22734 },    { %r1, %r2 },            { %r3 },                { %f22731, %f22732, %f22733, %f22734 }; 
	// end inline asm
	// begin inline asm
	mma.sync.aligned.m16n8k8.row.col.f32.f16.f16.f32    { %f22723, %f22724, %f22725, %f22726 },    { %r1, %r2 },            { %r3 },                { %f22723, %f22724, %f22725, %f22726 }; 
	// end inline asm
	// begin inline asm
	mma.sync.aligned.m16n8k8.row.col.f32.f16.f16.f32    { %f22731, %f22732, %f22733, %f22734 },    { %r1, %r2 },            { %r3 },                { %f22731, %f22732, %f22733, %f22734 }; 
	// end inline asm
	// begin inline asm
	mma.sync.aligned.m16n8k8.row.col.f32.f16.f16.f32    { %f22723, %f22724, %f22725, %f22726 },    { %r1, %r2 },            { %r3 },                { %f22723, %f22724, %f22725, %f22726 }; 
	// end inline asm
	// begin inline asm
	mma.sync.aligned.m16n8k8.row.col.f32.f16.f16.f32    { %f22731, %f22732, %f22733, %f22734 },    { %r1, %r2 },            { %r3 },                { %f22731, %f22732, %f22733, %f22734 }; 
	// end inline asm
	// begin inline asm
	mma.sync.aligned.m16n8k8.row.col.f32.f16.f16.f32    { %f22723, %f22724, %f22725, %f22726 },    { %r1, %r2 },            { %r3 },                { %f22723, %f22724, %f22725, %f22726 }; 
	// end inline asm
	// begin inline asm
	mma.sync.aligned.m16n8k8.row.col.f32.f16.f16.f32    { %f22731, %f22732, %f22733, %f22734 },    { %r1, %r2 },            { %r3 },                { %f22731, %f22732, %f22733, %f22734 }; 
	// end inline asm
	// begin inline asm
	mma.sync.aligned.m16n8k8.row.col.f32.f16.f16.f32    { %f22723, %f22724, %f22725, %f22726 },    { %r1, %r2 },            { %r3 },                { %f22723, %f22724, %f22725, %f22726 }; 
	// end inline asm
	// begin inline asm
	mma.sync.aligned.m16n8k8.row.col.f32.f16.f16.f32    { %f22731, %f22732, %f22733, %f22734 },    { %r1, %r2 },            { %r3 },                { %f22731, %f22732, %f22733, %f22734 }; 
	// end inline asm
	// begin inline asm
	mma.sync.aligned.m16n8k8.row.col.f32.f16.f16.f32    { %f22723, %f22724, %f22725, %f22726 },    { %r1, %r2 },            { %r3 },                { %f22723, %f22724, %f22725, %f22726 }; 
	// end inline asm
	// begin inline asm
	mma.sync.aligned.m16n8k8.row.col.f32.f16.f16.f32    { %f22731, %f22732, %f22733, %f22734 },    { %r1, %r2 },            { %r3 },                { %f22731, %f22732, %f22733, %f22734 }; 
	// end inline asm
	// begin inline asm
	mma.sync.aligned.m16n8k8.row.col.f32.f16.f16.f32    { %f22723, %f22724, %f22725, %f22726 },    { %r1, %r2 },            { %r3 },                { %f22723, %f22724, %f22725, %f22726 }; 
	// end inline asm
	// begin inline asm
	mma.sync.aligned.m16n8k8.row.col.f32.f16.f16.f32    { %f22731, %f22732, %f22733, %f22734 },    { %r1, %r2 },            { %r3 },                { %f22731, %f22732, %f22733, %f22734 }; 
	// end inline asm
	// begin inline asm
	mma.sync.aligned.m16n8k8.row.col.f32.f16.f16.f32    { %f22723, %f22724, %f22725, %f22726 },    { %r1, %r2 },            { %r3 },                { %f22723, %f22724, %f22725, %f22726 }; 
	// end inline asm
	// begin inline asm
	mma.sync.aligned.m16n8k8.row.col.f32.f16.f16.f32    { %f22731, %f22732, %f22733, %f22734 },    { %r1, %r2 },            { %r3 },                { %f22731, %f22732, %f22733, %f22734 }; 
	// end inline asm
	// begin inline asm
	mma.sync.aligned.m16n8k8.row.col.f32.f16.f16.f32    { %f22723, %f22724, %f22725, %f22726 },    { %r1, %r2 },            { %r3 },                { %f22723, %f22724, %f22725, %f22726 }; 
	// end inline asm
	// begin inline asm
	mma.sync.aligned.m16n8k8.row.col.f32.f16.f16.f32    { %f22731, %f22732, %f22733, %f22734 },    { %r1, %r2 },            { %r3 },                { %f22731, %f22732, %f22733, %f22734 }; 
	// end inline asm
	// begin inline asm
	mma.sync.aligned.m16n8k8.row.col.f32.f16.f16.f32    { %f22723, %f22724, %f22725, %f22726 },    { %r1, %r2 },            { %r3 },                { %f22723, %f22724, %f22725, %f22726 }; 
	// end inline asm
	// begin inline asm
	mma.sync.aligned.m16n8k8.row.col.f32.f16.f16.f32    { %f22731, %f22732, %f22733, %f22734 },    { %r1, %r2 },            { %r3 },                { %f22731, %f22732, %f22733, %f22734 }; 
	// end inline asm
	// begin inline asm
	mma.sync.aligned.m16n8k8.row.col.f32.f16.f16.f32    { %f22723, %f22724, %f22725, %f22726 },    { %r1, %r2 },            { %r3 },                { %f22723, %f22724, %f22725, %f22726 }; 
	// end inline asm
	// begin inline asm
	mma.sync.aligned.m16n8k8.row.col.f32.f16.f16.f32    { %f22731, %f22732, %f22733, %f22734 },    { %r1, %r2 },            { %r3 },                { %f22731, %f22732, %f22733, %f22734 }; 
	// end inline asm
	// begin inline asm
	mma.sync.aligned.m16n8k8.row.col.f32.f16.f16.f32    { %f22723, %f22724, %f22725, %f22726 },    { %r1, %r2 },            { %r3 },                { %f22723, %f22724, %f22725, %f22726 }; 
	// end inline asm
	// begin inline asm
	mma.sync.aligned.m16n8k8.row.col.f32.f16.f16.f32    { %f22731, %f22732, %f22733, %f22734 },    { %r1, %r2 },            { %r3 },                { %f22731, %f22732, %f22733, %f22734 }; 
	// end inline asm
	// begin inline asm
	mma.sync.aligned.m16n8k8.row.col.f32.f16.f16.f32    { %f22723, %f22724, %f22725, %f22726 },    { %r1, %r2 },            { %r3 },                { %f22723, %f22724, %f22725, %f22726 }; 
	// end inline asm
	// begin inline asm
	mma.sync.aligned.m16n8k8.row.col.f32.f16.f16.f32    { %f22731, %f22732, %f22733, %f22734 },    { %r1, %r2 },            { %r3 },                { %f22731, %f22732, %f22733, %f22734 }; 
	// end inline asm
	// begin inline asm
	mma.sync.aligned.m16n8k8.row.col.f32.f16.f16.f32    { %f22723, %f22724, %f22725, %f22726 },    { %r1, %r2 },            { %r3 },                { %f22723, %f22724, %f22725, %f22726 }; 
	// end inline asm
	// begin inline asm
	mma.sync.aligned.m16n8k8.row.col.f32.f16.f16.f32    { %f22731, %f22732, %f22733, %f22734 },    { %r1, %r2 },            { %r3 },                { %f22731, %f22732, %f22733, %f22734 }; 
	// end inline asm
	// begin inline asm
	mma.sync.aligned.m16n8k8.row.col.f32.f16.f16.f32    { %f22723, %f22724, %f22725, %f22726 },    { %r1, %r2 },            { %r3 },                { %f22723, %f22724, %f22725, %f22726 }; 
	// end inline asm
	// begin inline asm
	mma.sync.aligned.m16n8k8.row.col.f32.f16.f16.f32    { %f22731, %f22732, %f22733, %f22734 },    { %r1, %r2 },            { %r3 },                { %f22731, %f22732, %f22733, %f22734 }; 
	// end inline asm
	// begin inline asm
	mma.sync.aligned.m16n8k8.row.col.f32.f16.f16.f32    { %f22723, %f22724, %f22725, %f22726 },    { %r1, %r2 },            { %r3 },                { %f22723, %f22724, %f22725, %f22726 }; 
	// end inline asm
	// begin inline asm
	mma.sync.aligned.m16n8k8.row.col.f32.f16.f16.f32    { %f22731, %f22732, %f22733, %f22734 },    { %r1, %r2 },            { %r3 },                { %f22731, %f22732, %f22733, %f22734 }; 
	// end inline asm
	// begin inline asm
	mma.sync.aligned.m16n8k8.row.col.f32.f16.f16.f32    { %f22723, %f22724, %f22725, %f22726 },    { %r1, %r2 },            { %r3 },                { %f22723, %f22724, %f22725, %f22726 }; 
	// end inline asm
	// begin inline asm
	mma.sync.aligned.m16n8k8.row.col.f32.f16.f16.f32    { %f22731, %f22732, %f22733, %f22734 },    { %r1, %r2 },            { %r3 },                { %f22731, %f22732, %f22733, %f22734 }; 
	// end inline asm
	// begin inline asm
	mma.sync.aligned.m16n8k8.row.col.f32.f16.f16.f32    { %f22723, %f22724, %f22725, %f22726 },    { %r1, %r2 },            { %r3 },                { %f22723, %f22724, %f22725, %f22726 }; 
	// end inline asm
	// begin inline asm
	mma.sync.aligned.m16n8k8.row.col.f32.f16.f16.f32    { %f22731, %f22732, %f22733, %f22734 },    { %r1, %r2 },            { %r3 },                { %f22731, %f22732, %f22733, %f22734 }; 
	// end inline asm
	// begin inline asm
	mma.sync.aligned.m16n8k8.row.col.f32.f16.f16.f32    { %f22723, %f22724, %f22725, %f22726 },    { %r1, %r2 },            { %r3 },                { %f22723, %f22724, %f22725, %f22726 }; 
	// end inline asm
	// begin inline asm
	mma.sync.aligned.m16n8k8.row.col.f32.f16.f16.f32    { %f22731, %f22732, %f22733, %f22734 },    { %r1, %r2 },            { %r3 },                { %f22731, %f22732, %f22733, %f22734 }; 
	// end inline asm
	// begin inline asm
	mma.sync.aligned.m16n8k8.row.col.f32.f16.f16.f32    { %f22723, %f22724, %f22725, %f22726 },    { %r1, %r2 },            { %r3 },                { %f22723, %f22724, %f22725, %f22726 }; 
	// end inline asm
	// begin inline asm
	mma.sync.aligned.m16n8k8.row.col.f32.f16.f16.f32    { %f22731, %f22732, %f22733, %f22734 },    { %r1, %r2 },            { %r3 },                { %f22731, %f22732, %f22733, %f22734 }; 
	// end inline asm
	// begin inline asm
	mma.sync.aligned.m16n8k8.row.col.f32.f16.f16.f32    { %f22723, %f22724, %f22725, %f22726 },    { %r1, %r2 },            { %r3 },                { %f22723, %f22724, %f22725, %f22726 }; 
	// end inline asm
	// begin inline asm
	mma.sync.aligned.m16n8k8.row.col.f32.f16.f16.f32    { %f22731, %f22732, %f22733, %f22734 },    { %r1, %r2 },            { %r3 },                { %f22731, %f22732, %f22733, %f22734 }; 
	// end inline asm
	// begin inline asm
	mma.sync.aligned.m16n8k8.row.col.f32.f16.f16.f32    { %f22723, %f22724, %f22725, %f22726 },    { %r1, %r2 },            { %r3 },                { %f22723, %f22724, %f22725, %f22726 }; 
	// end inline asm
	// begin inline asm
	mma.sync.aligned.m16n8k8.row.col.f32.f16.f16.f32    { %f22731, %f22732, %f22733, %f22734 },    { %r1, %r2 },            { %r3 },                { %f22731, %f22732, %f22733, %f22734 }; 
	// end inline asm
	// begin inline asm
	mma.sync.aligned.m16n8k8.row.col.f32.f16.f16.f32    { %f22723, %f22724, %f22725, %f22726 },    { %r1, %r2 },            { %r3 },                { %f22723, %f22724, %f22725, %f22726 }; 
	// end inline asm
	// begin inline asm
	mma.sync.aligned.m16n8k8.row.col.f32.f16.f16.f32    { %f22731, %f22732, %f22733, %f22734 },    { %r1, %r2 },            { %r3 },                { %f22731, %f22732, %f22733, %f22734 }; 
	// end inline asm
	// begin inline asm
	mma.sync.aligned.m16n8k8.row.col.f32.f16.f16.f32    { %f22723, %f22724, %f22725, %f22726 },    { %r1, %r2 },            { %r3 },                { %f22723, %f22724, %f22725, %f22726 }; 
	// end inline asm
	// begin inline asm
	mma.sync.aligned.m16n8k8.row.col.f32.f16.f16.f32    { %f22731, %f22732, %f22733, %f22734 },    { %r1, %r2 },            { %r3 },                { %f22731, %f22732, %f22733, %f22734 }; 
	// end inline asm
	// begin inline asm
	mma.sync.aligned.m16n8k8.row.col.f32.f16.f16.f32    { %f22723, %f22724, %f22725, %f22726 },    { %r1, %r2 },            { %r3 },                { %f22723, %f22724, %f22725, %f22726 }; 
	// end inline asm
	// begin inline asm
	mma.sync.aligned.m16n8k8.row.col.f32.f16.f16.f32    { %f22731, %f22732, %f22733, %f22734 },    { %r1, %r2 },            { %r3 },                { %f22731, %f22732, %f22733, %f22734 }; 
	// end inline asm
	// begin inline asm
	mma.sync.aligned.m16n8k8.row.col.f32.f16.f16.f32    { %f22723, %f22724, %f22725, %f22726 },    { %r1, %r2 },            { %r3 },                { %f22723, %f22724, %f22725, %f22726 }; 
	// end inline asm
	// begin inline asm
	mma.sync.aligned.m16n8k8.row.col.f32.f16.f16.f32    { %f22731, %f22732, %f22733, %f22734 },    { %r1, %r2 },            { %r3 },                { %f22731, %f22732, %f22733, %f22734 }; 
	// end inline asm
	// begin inline asm
	mma.sync.aligned.m16n8k8.row.col.f32.f16.f16.f32    { %f22723, %f22724, %f22725, %f22726 },    { %r1, %r2 },            { %r3 },                { %f22723, %f22724, %f22725, %f22726 }; 
	// end inline asm
	// begin inline asm
	mma.sync.aligned.m16n8k8.row.col.f32.f16.f16.f32    { %f22731, %f22732, %f22733, %f22734 },    { %r1, %r2 },            { %r3 },                { %f22731, %f22732, %f22733, %f22734 }; 
	// end inline asm
	// begin inline asm
	mma.sync.aligned.m16n8k8.row.col.f32.f16.f16.f32    { %f22723, %f22724, %f22725, %f22726 },    { %r1, %r2 },            { %r3 },                { %f22723, %f22724, %f22725, %f22726 }; 
	// end inline asm
	// begin inline asm
	mma.sync.aligned.m16n8k8.row.col.f32.f16.f16.f32    { %f22731, %f22732, %f22733, %f22734 },    { %r1, %r2 },            { %r3 },                { %f22731, %f22732, %f22733, %f22734 }; 
	// end inline asm
	// begin inline asm
	mma.sync.aligned.m16n8k8.row.col.f32.f16.f16.f32    { %f22723, %f22724, %f22725, %f22726 },    { %r1, %r2 },            { %r3 },                { %f22723, %f22724, %f22725, %f22726 }; 
	// end inline asm
	// begin inline asm
	mma.sync.aligned.m16n8k8.row.col.f32.f16.f16.f32    { %f22731, %f22732, %f22733, %f22734 },    { %r1, %r2 },            { %r3 },                { %f22731, %f22732, %f22733, %f22734 }; 
	// end inline asm
	// begin inline asm
	mma.sync.aligned.m16n8k8.row.col.f32.f16.f16.f32    { %f22723, %f22724, %f22725, %f22726 },    { %r1, %r2 },            { %r3 },                { %f22723, %f22724, %f22725, %f22726 }; 
	// end inline asm
	// begin inline asm
	mma.sync.aligned.m16n8k8.row.col.f32.f16.f16.f32    { %f22731, %f22732, %f22733, %f22734 },    { %r1, %r2 },            { %r3 },                { %f22731, %f22732, %f22733, %f22734 }; 
	// end inline asm
	// begin inline asm
	mma.sync.aligned.m16n8k8.row.col.f32.f16.f16.f32    { %f22723, %f22724, %f22725, %f22726 },    { %r1, %r2 },            { %r3 },                { %f22723, %f22724, %f22725, %f22726 }; 
	// end inline asm
	// begin inline asm
	mma.sync.aligned.m16n8k8.row.col.f32.f16.f16.f32    { %f22731, %f22732, %f22733, %f22734 },    { %r1, %r2 },            { %r3 },                { %f22731, %f22732, %f22733, %f22734 }; 
	// end inline asm
	// begin inline asm
	mma.sync.aligned.m16n8k8.row.col.f32.f16.f16.f32    { %f22723, %f22724, %f22725, %f22726 },    { %r1, %r2 },            { %r3 },                { %f22723, %f22724, %f22725, %f22726 }; 
	// end inline asm
	// begin inline asm
	mma.sync.aligned.m16n8k8.row.col.f32.f16.f16.f32    { %f22731, %f22732, %f22733, %f22734 },    { %r1, %r2 },            { %r3 },                { %f22731, %f22732, %f22733, %f22734 }; 
	// end inline asm
	// begin inline asm
	mma.sync.aligned.m16n8k8.row.col.f32.f16.f16.f32    { %f22723, %f22724, %f22725, %f22726 },    { %r1, %r2 },            { %r3 },                { %f22723, %f22724, %f22725, %f22726 }; 
	// end inline asm
	// begin inline asm
	mma.sync.aligned.m16n8k8.row.col.f32.f16.f16.f32    { %f22731, %f22732, %f22733, %f22734 },    { %r1, %r2 },            { %r3 },                { %f22731, %f22732, %f22733, %f22734 }; 
	// end inline asm
	// begin inline asm
	mma.sync.aligned.m16n8k8.row.col.f32.f16.f16.f32    { %f22723, %f22724, %f22725, %f22726 },    { %r1, %r2 },            { %r3 },                { %f22723, %f22724, %f22725, %f22726 }; 
	// end inline asm
	// begin inline asm
	mma.sync.aligned.m16n8k8.row.col.f32.f16.f16.f32    { %f22731, %f22732, %f22733, %f22734 },    { %r1, %r2 },            { %r3 },                { %f22731, %f22732, %f22733, %f22734 }; 
	// end inline asm
	// begin inline asm
	mma.sync.aligned.m16n8k8.row.col.f32.f16.f16.f32    { %f22723, %f22724, %f22725, %f22726 },    { %r1, %r2 },            { %r3 },                { %f22723, %f22724, %f22725, %f22726 }; 
	// end inline asm
	// begin inline asm
	mma.sync.aligned.m16n8k8.row.col.f32.f16.f16.f32    { %f22731, %f22732, %f22733, %f22734 },    { %r1, %r2 },            { %r3 },                { %f22731, %f22732, %f22733, %f22734 }; 
	// end inline asm
	// begin inline asm
	mma.sync.aligned.m16n8k8.row.col.f32.f16.f16.f32    { %f22723, %f22724, %f22725, %f22726 },    { %r1, %r2 },            { %r3 },                { %f22723, %f22724, %f22725, %f22726 }; 
	// end inline asm
	// begin inline asm
	mma.sync.aligned.m16n8k8.row.col.f32.f16.f16.f32    { %f22731, %f22732, %f22733, %f22734 },    { %r1, %r2 },            { %r3 },                { %f22731, %f22732, %f22733, %f22734 }; 
	// end inline asm
	// begin inline asm
	mma.sync.aligned.m16n8k8.row.col.f32.f16.f16.f32    { %f22723, %f22724, %f22725, %f22726 },    { %r1, %r2 },            { %r3 },                { %f22723, %f22724, %f22725, %f22726 }; 
	// end inline asm
	// begin inline asm
	mma.sync.aligned.m16n8k8.row.col.f32.f16.f16.f32    { %f22731, %f22732, %f22733, %f22734 },    { %r1, %r2 },            { %r3 },                { %f22731, %f22732, %f22733, %f22734 }; 
	// end inline asm
	// begin inline asm
	mma.sync.aligned.m16n8k8.row.col.f32.f16.f16.f32    { %f22723, %f22724, %f22725, %f22726 },    { %r1, %r2 },            { %r3 },                { %f22723, %f22724, %f22725, %f22726 }; 
	// end inline asm
	// begin inline asm
	mma.sync.aligned.m16n8k8.row.col.f32.f16.f16.f32    { %f22731, %f22732, %f22733, %f22734 },    { %r1, %r2 },            { %r3 },                { %f22731, %f22732, %f22733, %f22734 }; 
	// end inline asm
	// begin inline asm
	mma.sync.aligned.m16n8k8.row.col.f32.f16.f16.f32    { %f22723, %f22724, %f22725, %f22726 },    { %r1, %r2 },            { %r3 },                { %f22723, %f22724, %f22725, %f22726 }; 
	// end inline asm
	// begin inline asm
	mma.sync.aligned.m16n8k8.row.col.f32.f16.f16.f32    { %f22731, %f22732, %f22733, %f22734 },    { %r1, %r2 },            { %r3 },                { %f22731, %f22732, %f22733, %f22734 }; 
	// end inline asm
	// begin inline asm
	mma.sync.aligned.m16n8k8.row.col.f32.f16.f16.f32    { %f22723, %f22724, %f22725, %f22726 },    { %r1, %r2 },            { %r3 },                { %f22723, %f22724, %f22725, %f22726 }; 
	// end inline asm
	// begin inline asm
	mma.sync.aligned.m16n8k8.row.col.f32.f16.f16.f32    { %f22731, %f22732, %f22733, %f22734 },    { %r1, %r2 },            { %r3 },                { %f22731, %f22732, %f22733, %f22734 }; 
	// end inline asm
	// begin inline asm
	mma.sync.aligned.m16n8k8.row.col.f32.f16.f16.f32    { %f22723, %f22724, %f22725, %f22726 },    { %r1, %r2 },            { %r3 },                { %f22723, %f22724, %f22725, %f22726 }; 
	// end inline asm
	// begin inline asm
	mma.sync.aligned.m16n8k8.row.col.f32.f16.f16.f32    { %f22731, %f22732, %f22733, %f22734 },    { %r1, %r2 },            { %r3 },                { %f22731, %f22732, %f22733, %f22734 }; 
	// end inline asm
	// begin inline asm
	mma.sync.aligned.m16n8k8.row.col.f32.f16.f16.f32    { %f22723, %f22724, %f22725, %f22726 },    { %r1, %r2 },            { %r3 },                { %f22723, %f22724, %f22725, %f22726 }; 
	// end inline asm
	// begin inline asm
	mma.sync.aligned.m16n8k8.row.col.f32.f16.f16.f32    { %f22731, %f22732, %f22733, %f22734 },    { %r1, %r2 },            { %r3 },                { %f22731, %f22732, %f22733, %f22734 }; 
	// end inline asm
	// begin inline asm
	mma.sync.aligned.m16n8k8.row.col.f32.f16.f16.f32    { %f22723, %f22724, %f22725, %f22726 },    { %r1, %r2 },            { %r3 },                { %f22723, %f22724, %f22725, %f22726 }; 
	// end inline asm
	// begin inline asm
	mma.sync.aligned.m16n8k8.row.col.f32.f16.f16.f32    { %f22731, %f22732, %f22733, %f22734 },    { %r1, %r2 },            { %r3 },                { %f22731, %f22732, %f22733, %f22734 }; 
	// end inline asm
	// begin inline asm
	mma.sync.aligned.m16n8k8.row.col.f32.f16.f16.f32    { %f22723, %f22724, %f22725, %f22726 },    { %r1, %r2 },            { %r3 },                { %f22723, %f22724, %f22725, %f22726 }; 
	// end inline asm
	// begin inline asm
	mma.sync.aligned.m16n8k8.row.col.f32.f16.f16.f32    { %f22731, %f22732, %f22733, %f22734 },    { %r1, %r2 },            { %r3 },                { %f22731, %f22732, %f22733, %f22734 }; 
	// end inline asm
	// begin inline asm
	mma.sync.aligned.m16n8k8.row.col.f32.f16.f16.f32    { %f22723, %f22724, %f22725, %f22726 },    { %r1, %r2 },            { %r3 },                { %f22723, %f22724, %f22725, %f22726 }; 
	// end inline asm
	// begin inline asm
	mma.sync.aligned.m16n8k8.row.col.f32.f16.f16.f32    { %f22731, %f22732, %f22733, %f22734 },    { %r1, %r2 },            { %r3 },                { %f22731, %f22732, %f22733, %f22734 }; 
	// end inline asm
	// begin inline asm
	mma.sync.aligned.m16n8k8.row.col.f32.f16.f16.f32    { %f22723, %f22724, %f22725, %f22726 },    { %r1, %r2 },            { %r3 },                { %f22723, %f22724, %f22725, %f22726 }; 
	// end inline asm
	// begin inline asm
	mma.sync.aligned.m16n8k8.row.col.f32.f16.f16.f32    { %f22731, %f22732, %f22733, %f22734 },    { %r1, %r2 },            { %r3 },                { %f22731, %f22732, %f22733, %f22734 }; 
	// end inline asm
	// begin inline asm
	mma.sync.aligned.m16n8k8.row.col.f32.f16.f16.f32    { %f22723, %f22724, %f22725, %f22726 },    { %r1, %r2 },            { %r3 },                { %f22723, %f22724, %f22725, %f22726 }; 
	// end inline asm
	// begin inline asm
	mma.sync.aligned.m16n8k8.row.col.f32.f16.f16.f32    { %f22731, %f22732, %f22733, %f22734 },    { %r1, %r2 },            { %r3 },                { %f22731, %f22732, %f22733, %f22734 }; 
	// end inline asm
	// begin inline asm
	mma.sync.aligned.m16n8k8.row.col.f32.f16.f16.f32    { %f22723, %f22724, %f22725, %f22726 },    { %r1, %r2 },            { %r3 },                { %f22723, %f22724, %f22725, %f22726 }; 
	// end inline asm
	// begin inline asm
	mma.sync.aligned.m16n8k8.row.col.f32.f16.f16.f32    { %f22731, %f22732, %f22733, %f22734 },    { %r1, %r2 },            { %r3 },                { %f22731, %f22732, %f22733, %f22734 }; 
	// end inline asm
	// begin inline asm
	mma.sync.aligned.m16n8k8.row.col.f32.f16.f16.f32    { %f22723, %f22724, %f22725, %f22726 },    { %r1, %r2 },            { %r3 },                { %f22723, %f22724, %f22725, %f22726 }; 
	// end inline asm
	// begin inline asm
	mma.sync.aligned.m16n8k8.row.col.f32.f16.f16.f32    { %f22731, %f22732, %f22733, %f22734 },    { %r1, %r2 },            { %r3 },                { %f22731, %f22732, %f22733, %f22734 }; 
	// end inline asm
	// begin inline asm
	mma.sync.aligned.m16n8k8.row.col.f32.f16.f16.f32    { %f22723, %f22724, %f22725, %f22726 },    { %r1, %r2 },            { %r3 },                { %f22723, %f22724, %f22725, %f22726 }; 
	// end inline asm
	// begin inline asm
	mma.sync.aligned.m16n8k8.row.col.f32.f16.f16.f32    { %f22731, %f22732, %f22733, %f22734 },    { %r1, %r2 },            { %r3 },                { %f22731, %f22732, %f22733, %f22734 }; 
	// end inline asm
	// begin inline asm
	mma.sync.aligned.m16n8k8.row.col.f32.f16.f16.f32    { %f22723, %f22724, %f22725, %f22726 },    { %r1, %r2 },            { %r3 },                { %f22723, %f22724, %f22725, %f22726 }; 
	// end inline asm
	// begin inline asm
	mma.sync.aligned.m16n8k8.row.col.f32.f16.f16.f32    { %f22731, %f22732, %f22733, %f22734 },    { %r1, %r2 },            { %r3 },                { %f22731, %f22732, %f22733, %f22734 }; 
	// end inline asm
	// begin inline asm
	mma.sync.aligned.m16n8k8.row.col.f32.f16.f16.f32    { %f22723, %f22724, %f22725, %f22726 },    { %r1, %r2 },            { %r3 },                { %f22723, %f22724, %f22725, %f22726 }; 
	// end inline asm
	// begin inline asm
	mma.sync.aligned.m16n8k8.row.col.f32.f16.f16.f32    { %f22731, %f22732, %f22733, %f22734 },    { %r1, %r2 },            { %r3 },                { %f22731, %f22732, %f22733, %f22734 }; 
	// end inline asm
	// begin inline asm
	mma.sync.aligned.m16n8k8.row.col.f32.f16.f16.f32    { %f22723, %f22724, %f22725, %f22726 },    { %r1, %r2 },            { %r3 },                { %f22723, %f22724, %f22725, %f22726 }; 
	// end inline asm
	// begin inline asm
	mma.sync.aligned.m16n8k8.row.col.f32.f16.f16.f32    { %f22731, %f22732, %f22733, %f22734 },    { %r1, %r2 },            { %r3 },                { %f22731, %f22732, %f22733, %f22734 }; 
	// end inline asm
	// begin inline asm
	mma.sync.aligned.m16n8k8.row.col.f32.f16.f16.f32    { %f22723, %f22724, %f22725, %f22726 },    { %r1, %r2 },            { %r3 },                { %f22723, %f22724, %f22725, %f22726 }; 
	// end inline asm
	// begin inline asm
	mma.sync.aligned.m16n8k8.row.col.f32.f16.f16.f32    { %f22731, %f22732, %f22733, %f22734 },    { %r1, %r2 },            { %r3 },                { %f22731, %f22732, %f22733, %f22734 }; 
	// end inline asm
	// begin inline asm
	mma.sync.aligned.m16n8k8.row.col.f32.f16.f16.f32    { %f22723, %f22724, %f22725, %f22726 },    { %r1, %r2 },            { %r3 },                { %f22723, %f22724, %f22725, %f22726 }; 
	// end inline asm
	// begin inline asm
	mma.sync.aligned.m16n8k8.row.col.f32.f16.f16.f32    { %f22731, %f22732, %f22733, %f22734 },    { %r1, %r2 },            { %r3 },                { %f22731, %f22732, %f22733, %f22734 }; 
	// end inline asm
	// begin inline asm
	mma.sync.aligned.m16n8k8.row.col.f32.f16.f16.f32    { %f22723, %f22724, %f22725, %f22726 },    { %r1, %r2 },            { %r3 },                { %f22723, %f22724, %f22725, %f22726 }; 
	// end inline asm
	// begin inline asm
	mma.sync.aligned.m16n8k8.row.col.f32.f16.f16.f32    { %f22731, %f22732, %f22733, %f22734 },    { %r1, %r2 },            { %r3 },                { %f22731, %f22732, %f22733, %f22734 }; 
	// end inline asm
	// begin inline asm
	mma.sync.aligned.m16n8k8.row.col.f32.f16.f16.f32    { %f22723, %f22724, %f22725, %f22726 },    { %r1, %r2 },            { %r3 },                { %f22723, %f22724, %f22725, %f22726 }; 
	// end inline asm
	// begin inline asm
	mma.sync.aligned.m16n8k8.row.col.f32.f16.f16.f32    { %f22731, %f22732, %f22733, %f22734 },    { %r1, %r2 },            { %r3 },                { %f22731, %f22732, %f22733, %f22734 }; 
	// end inline asm
	// begin inline asm
	mma.sync.aligned.m16n8k8.row.col.f32.f16.f16.f32    { %f22723, %f22724, %f22725, %f22726 },    { %r1, %r2 },            { %r3 },                { %f22723, %f22724, %f22725, %f22726 }; 
	// end inline asm
	// begin inline asm
	mma.sync.aligned.m16n8k8.row.col.f32.f16.f16.f32    { %f22731, %f22732, %f22733, %f22734 },    { %r1, %r2 },            { %r3 },                { %f22731, %f22732, %f22733, %f22734 }; 
	// end inline asm
	// begin inline asm
	mma.sync.aligned.m16n8k8.row.col.f32.f16.f16.f32    { %f22723, %f22724, %f22725, %f22726 },    { %r1, %r2 },            { %r3 },                { %f22723, %f22724, %f22725, %f22726 }; 
	// end inline asm
	// begin inline asm
	mma.sync.aligned.m16n8k8.row.col.f32.f16.f16.f32    { %f22731, %f22732, %f22733, %f22734 },    { %r1, %r2 },            { %r3 },                { %f22731, %f22732, %f22733, %f22734 }; 
	// end inline asm
	// begin inline asm
	mma.sync.aligned.m16n8k8.row.col.f32.f16.f16.f32    { %f22723, %f22724, %f22725, %f22726 },    { %r1, %r2 },            { %r3 },                { %f22723, %f22724, %f22725, %f22726 }; 
	// end inline asm
	// begin inline asm
	mma.sync.aligned.m16n8k8.row.col.f32.f16.f16.f32    { %f22731, %f22732, %f22733, %f22734 },    { %r1, %r2 },            { %r3 },                { %f22731, %f22732, %f22733, %f22734 }; 
	// end inline asm
	// begin inline asm
	mma.sync.aligned.m16n8k8.row.col.f32.f16.f16.f32    { %f22723, %f22724, %f22725, %f22726 },    { %r1, %r2 },            { %r3 },                { %f22723, %f22724, %f22725, %f22726 }; 
	// end inline asm
	// begin inline asm
	mma.sync.aligned.m16n8k8.row.col.f32.f16.f16.f32    { %f22731, %f22732, %f22733, %f22734 },    { %r1, %r2 },            { %r3 },                { %f22731, %f22732, %f22733, %f22734 }; 
	// end inline asm
	// begin inline asm
	mma.sync.aligned.m16n8k8.row.col.f32.f16.f16.f32    { %f22723, %f22724, %f22725, %f22726 },    { %r1, %r2 },            { %r3 },                { %f22723, %f22724, %f22725, %f22726 }; 
	// end inline asm
	// begin inline asm
	mma.sync.aligned.m16n8k8.row.col.f32.f16.f16.f32    { %f22731, %f22732, %f22733, %f22734 },    { %r1, %r2 },            { %r3 },                { %f22731, %f22732, %f22733, %f22734 }; 
	// end inline asm
	// begin inline asm
	mma.sync.aligned.m16n8k8.row.col.f32.f16.f16.f32    { %f22723, %f22724, %f22725, %f22726 },    { %r1, %r2 },            { %r3 },                { %f22723, %f22724, %f22725, %f22726 }; 
	// end inline asm
	// begin inline asm
	mma.sync.aligned.m16n8k8.row.col.f32.f16.f16.f32    { %f22731, %f22732, %f22733, %f22734 },    { %r1, %r2 },            { %r3 },                { %f22731, %f22732, %f22733, %f22734 }; 
	// end inline asm
	// begin inline asm
	mma.sync.aligned.m16n8k8.row.col.f32.f16.f16.f32    { %f22723, %f22724, %f22725, %f22726 },    { %r1, %r2 },            { %r3 },                { %f22723, %f22724, %f22725, %f22726 }; 
	// end inline asm
	// begin inline asm
	mma.sync.aligned.m16n8k8.row.col.f32.f16.f16.f32    { %f22731, %f22732, %f22733, %f22734 },    { %r1, %r2 },            { %r3 },                { %f22731, %f22732, %f22733, %f22734 }; 
	// end inline asm
	// begin inline asm
	mma.sync.aligned.m16n8k8.row.col.f32.f16.f16.f32    { %f22723, %f22724, %f22725, %f22726 },    { %r1, %r2 },            { %r3 },                { %f22723, %f22724, %f22725, %f22726 }; 
	// end inline asm
	// begin inline asm
	mma.sync.aligned.m16n8k8.row.col.f32.f16.f16.f32    { %f22731, %f22732, %f22733, %f22734 },    { %r1, %r2 },            { %r3 },                { %f22731, %f22732, %f22733, %f22734 }; 
	// end inline asm
	// begin inline asm
	mma.sync.aligned.m16n8k8.row.col.f32.f16.f16.f32    { %f22723, %f22724, %f22725, %f22726 },    { %r1, %r2 },            { %r3 },                { %f22723, %f22724, %f22725, %f22726 }; 
	// end inline asm
	// begin inline asm
	mma.sync.aligned.m16n8k8.row.col.f32.f16.f16.f32    { %f22731, %f22732, %f22733, %f22734 },    { %r1, %r2 },            { %r3 },                { %f22731, %f22732, %f22733, %f22734 }; 
	// end inline asm
	// begin inline asm
	mma.sync.aligned.m16n8k8.row.col.f32.f16.f16.f32    { %f22723, %f22724, %f22725, %f22726 },    { %r1, %r2 },            { %r3 },                { %f22723, %f22724, %f22725, %f22726 }; 
	// end inline asm
	// begin inline asm
	mma.sync.aligned.m16n8k8.row.col.f32.f16.f16.f32    { %f22731, %f22732, %f22733, %f22734 },    { %r1, %r2 },            { %r3 },                { %f22731, %f22732, %f22733, %f22734 }; 
	// end inline asm
	// begin inline asm
	mma.sync.aligned.m16n8k8.row.col.f32.f16.f16.f32    { %f22723, %f22724, %f22725, %f22726 },    { %r1, %r2 },            { %r3 },                { %f22723, %f22724, %f22725, %f22726 }; 
	// end inline asm
	// begin inline asm
	mma.sync.aligned.m16n8k8.row.col.f32.f16.f16.f32    { %f22731, %f22732, %f22733, %f22734 },    { %r1, %r2 },            { %r3 },                { %f22731, %f22732, %f22733, %f22734 }; 
	// end inline asm
	// begin inline asm
	mma.sync.aligned.m16n8k8.row.col.f32.f16.f16.f32    { %f22723, %f22724, %f22725, %f22726 },    { %r1, %r2 },            { %r3 },                { %f22723, %f22724, %f22725, %f22726 }; 
	// end inline asm
	// begin inline asm
	mma.sync.aligned.m16n8k8.row.col.f32.f16.f16.f32    { %f22731, %f22732, %f22733, %f22734 },    { %r1, %r2 },            { %r3 },                { %f22731, %f22732, %f22733, %f22734 }; 
	// end inline asm
	// begin inline asm
	mma.sync.aligned.m16n8k8.row.col.f32.f16.f16.f32    { %f22723, %f22724, %f22725, %f22726 },    { %r1, %r2 },            { %r3 },                { %f22723, %f22724, %f22725, %f22726 }; 
	// end inline asm
	// begin inline asm
	mma.sync.aligned.m16n8k8.row.col.f32.f16.f16.f32    { %f22731, %f22732, %f22733, %f22734 },    { %r1, %r2 },            { %r3 },                { %f22731, %f22732, %f22733, %f22734 }; 
	// end inline asm
	// begin inline asm
	mma.sync.aligned.m16n8k8.row.col.f32.f16.f16.f32    { %f22723, %f22724, %f22725, %f22726 },    { %r1, %r2 },            { %r3 },                { %f22723, %f22724, %f22725, %f22726 }; 
	// end inline asm
	// begin inline asm
	mma.sync.aligned.m16n8k8.row.col.f32.f16.f16.f32    { %f22731, %f22732, %f22733, %f22734 },    { %r1, %r2 },            { %r3 },                { %f22731, %f22732, %f22733, %f22734 }; 
	// end inline asm
	// begin inline asm
	mma.sync.aligned.m16n8k8.row.col.f32.f16.f16.f32    { %f22723, %f22724, %f22725, %f22726 },    { %r1, %r2 },            { %r3 },                { %f22723, %f22724, %f22725, %f22726 }; 
	// end inline asm
	// begin inline asm
	mma.sync.aligned.m16n8k8.row.col.f32.f16.f16.f32    { %f22731, %f22732, %f22733, %f22734 },    { %r1, %r2 },            { %r3 },                { %f22731, %f22732, %f22733, %f22734 }; 
	// end inline asm
	// begin inline asm
	mma.sync.aligned.m16n8k8.row.col.f32.f16.f16.f32    { %f22723, %f22724, %f22725, %f22726 },    { %r1, %r2 },            { %r3 },                { %f22723, %f22724, %f22725, %f22726 }; 
	// end inline asm
	// begin inline asm
	mma.sync.aligned.m16n8k8.row.col.f32.f16.f16.f32    { %f22731, %f22732, %f22733, %f22734 },    { %r1, %r2 },            { %r3 },                { %f22731, %f22732, %f22733, %f22734 }; 
	// end inline asm
	// begin inline asm
	mma.sync.aligned.m16n8k8.row.col.f32.f16.f16.f32    { %f22723, %f22724, %f22725, %f22726 },    { %r1, %r2 },            { %r3 },                { %f22723, %f22724, %f22725, %f22726 }; 
	// end inline asm
	// begin inline asm
	mma.sync.aligned.m16n8k8.row.col.f32.f16.f16.f32    { %f22731, %f22732, %f22733, %f22734 },    { %r1, %r2 },            { %r3 },                { %f22731, %f22732, %f22733, %f22734 }; 
	// end inline asm
	// begin inline asm
	mma.sync.aligned.m16n8k8.row.col.f32.f16.f16.f32    { %f22723, %f22724, %f22725, %f22726 },    { %r1, %r2 },            { %r3 },                { %f22723, %f22724, %f22725, %f22726 }; 
	// end inline asm
	// begin inline asm
	mma.sync.aligned.m16n8k8.row.col.f32.f16.f16.f32    { %f22731, %f22732, %f22733, %f22734 },    { %r1, %r2 },            { %r3 },                { %f22731, %f22732, %f22733, %f22734 }; 
	// end inline asm
	// begin inline asm
	mma.sync.aligned.m16n8k8.row.col.f32.f16.f16.f32    { %f22723, %f22724, %f22725, %f22726 },    { %r1, %r2 },            { %r3 },                { %f22723, %f22724, %f22725, %f22726 }; 
	// end inline asm
	// begin inline asm
	mma.sync.aligned.m16n8k8.row.col.f32.f16.f16.f32    { %f22731, %f22732, %f22733, %f22734 },    { %r1, %r2 },            { %r3 },                { %f22731, %f22732, %f22733, %f22734 }; 
	// end inline asm
	// begin inline asm
	mma.sync.aligned.m16n8k8.row.col.f32.f16.f16.f32    { %f22723, %f22724, %f22725, %f22726 },    { %r1, %r2 },            { %r3 },                { %f22723, %f22724, %f22725, %f22726 }; 
	// end inline asm
	// begin inline asm
	mma.sync.aligned.m16n8k8.row.col.f32.f16.f16.f32    { %f22731, %f22732, %f22733, %f22734 },    { %r1, %r2 },            { %r3 },                { %f22731, %f22732, %f22733, %f22734 }; 
	// end inline asm
	// begin inline asm
	mma.sync.aligned.m16n8k8.row.col.f32.f16.f16.f32    { %f22723, %f22724, %f22725, %f22726 },    { %r1, %r2 },            { %r3 },                { %f22723, %f22724, %f22725, %f22726 }; 
	// end inline asm
	// begin inline asm
	mma.sync.aligned.m16n8k8.row.col.f32.f16.f16.f32    { %f22731, %f22732, %f22733, %f22734 },    { %r1, %r2 },            { %r3 },                { %f22731, %f22732, %f22733, %f22734 }; 
	// end inline asm
	// begin inline asm
	mma.sync.aligned.m16n8k8.row.col.f32.f16.f16.f32    { %f22723, %f22724, %f22725, %f22726 },    { %r1, %r2 },            { %r3 },                { %f22723, %f22724, %f22725, %f22726 }; 
	// end inline asm
	// begin inline asm
	mma.sync.aligned.m16n8k8.row.col.f32.f16.f16.f32    { %f22731, %f22732, %f22733, %f22734 },    { %r1, %r2 },            { %r3 },                { %f22731, %f22732, %f22733, %f22734 }; 
	// end inline asm
	// begin inline asm
	mma.sync.aligned.m16n8k8.row.col.f32.f16.f16.f32    { %f22723, %f22724, %f22725, %f22726 },    { %r1, %r2 },            { %r3 },                { %f22723, %f22724, %f22725, %f22726 }; 
	// end inline asm
	// begin inline asm
	mma.sync.aligned.m16n8k8.row.col.f32.f16.f16.f32    { %f22731, %f22732, %f22733, %f22734 },    { %r1, %r2 },            { %r3 },                { %f22731, %f22732, %f22733, %f22734 }; 
	// end inline asm
	// begin inline asm
	mma.sync.aligned.m16n8k8.row.col.f32.f16.f16.f32    { %f22723, %f22724, %f22725, %f22726 },    { %r1, %r2 },            { %r3 },                { %f22723, %f22724, %f22725, %f22726 }; 
	// end inline asm
	// begin inline asm
	mma.sync.aligned.m16n8k8.row.col.f32.f16.f16.f32    { %f22731, %f22732, %f22733, %f22734 },    { %r1, %r2 },            { %r3 },                { %f22731, %f22732, %f22733, %f22734 }; 
	// end inline asm
	// begin inline asm
	mma.sync.aligned.m16n8k8.row.col.f32.f16.f16.f32    { %f22723, %f22724, %f22725, %f22726 },    { %r1, %r2 },            { %r3 },                { %f22723, %f22724, %f22725, %f22726 }; 
	// end inline asm
	// begin inline asm
	mma.sync.aligned.m16n8k8.row.col.f32.f16.f16.f32    { %f22731, %f22732, %f22733, %f22734 },    { %r1, %r2 },            { %r3 },                { %f22731, %f22732, %f22733, %f22734 }; 
	// end inline asm
	// begin inline asm
	mma.sync.aligned.m16n8k8.row.col.f32.f16.f16.f32    { %f22723, %f22724, %f22725, %f22726 },    { %r1, %r2 },            { %r3 },                { %f22723, %f22724, %f22725, %f22726 }; 
	// end inline asm
	// begin inline asm
	mma.sync.aligned.m16n8k8.row.col.f32.f16.f16.f32    { %f22731, %f22732, %f22733, %f22734 },    { %r1, %r2 },            { %r3 },                { %f22731, %f22732, %f22733, %f22734 }; 
	// end inline asm
	// begin inline asm
	mma.sync.aligned.m16n8k8.row.col.f32.f16.f16.f32    { %f22723, %f22724, %f22725, %f22726 },    { %r1, %r2 },            { %r3 },                { %f22723, %f22724, %f22725, %f22726 }; 
	// end inline asm
	// begin inline asm
	mma.sync.aligned.m16n8k8.row.col.f32.f16.f16.f32    { %f22731, %f22732, %f22733, %f22734 },    { %r1, %r2 },            { %r3 },                { %f22731, %f22732, %f22733, %f22734 }; 
	// end inline asm
	// begin inline asm
	mma.sync.aligned.m16n8k8.row.col.f32.f16.f16.f32    { %f22723, %f22724, %f22725, %f22726 },    { %r1, %r2 },            { %r3 },                { %f22723, %f22724, %f22725, %f22726 }; 
	// end inline asm
	// begin inline asm
	mma.sync.aligned.m16n8k8.row.col.f32.f16.f16.f32    { %f22731, %f22732, %f22733, %f22734 },    { %r1, %r2 },            { %r3 },                { %f22731, %f22732, %f22733, %f22734 }; 
	// end inline asm
	// begin inline asm
	mma.sync.aligned.m16n8k8.row.col.f32.f16.f16.f32    { %f22723, %f22724, %f22725, %f22726 },    { %r1, %r2 },            { %r3 },                { %f22723, %f22724, %f22725, %f22726 }; 
	// end inline asm
	// begin inline asm
	mma.sync.aligned.m16n8k8.row.col.f32.f16.f16.f32    { %f22731, %f22732, %f22733, %f22734 },    { %r1, %r2 },            { %r3 },                { %f22731, %f22732, %f22733, %f22734 }; 
	// end inline asm
	// begin inline asm
	mma.sync.aligned.m16n8k8.row.col.f32.f16.f16.f32    { %f22723, %f22724, %f22725, %f22726 },    { %r1, %r2 },            { %r3 },                { %f22723, %f22724, %f22725, %f22726 }; 
	// end inline asm
	// begin inline asm
	mma.sync.aligned.m16n8k8.row.col.f32.f16.f16.f32    { %f22731, %f22732, %f22733, %f22734 },    { %r1, %r2 },            { %r3 },                { %f22731, %f22732, %f22733, %f22734 }; 
	// end inline asm
	// begin inline asm
	mma.sync.aligned.m16n8k8.row.col.f32.f16.f16.f32    { %f22723, %f22724, %f22725, %f22726 },    { %r1, %r2 },            { %r3 },                { %f22723, %f22724, %f22725, %f22726 }; 
	// end inline asm
	// begin inline asm
	mma.sync.aligned.m16n8k8.row.col.f32.f16.f16.f32    { %f22731, %f22732, %f22733, %f22734 },    { %r1, %r2 },            { %r3 },                { %f22731, %f22732, %f22733, %f22734 }; 
	// end inline asm
	// begin inline asm
	mma.sync.aligned.m16n8k8.row.col.f32.f16.f16.f32    { %f22723, %f22724, %f22725, %f22726 },    { %r1, %r2 },            { %r3 },                { %f22723, %f22724, %f22725, %f22726 }; 
	// end inline asm
	// begin inline asm
	mma.sync.aligned.m16n8k8.row.col.f32.f16.f16.f32    { %f22731, %f22732, %f22733, %f22734 },    { %r1, %r2 },            { %r3 },                { %f22731, %f22732, %f22733, %f22734 }; 
	// end inline asm
	// begin inline asm
	mma.sync.aligned.m16n8k8.row.col.f32.f16.f16.f32    { %f22723, %f22724, %f22725, %f22726 },    { %r1, %r2 },            { %r3 },                { %f22723, %f22724, %f22725, %f22726 }; 
	// end inline asm
	// begin inline asm
	mma.sync.aligned.m16n8k8.row.col.f32.f16.f16.f32    { %f22731, %f22732, %f22733, %f22734 },    { %r1, %r2 },            { %r3 },                { %f22731, %f22732, %f22733, %f22734 }; 
	// end inline asm
	// begin inline asm
	mma.sync.aligned.m16n8k8.row.col.f32.f16.f16.f32    { %f22723, %f22724, %f22725, %f22726 },    { %r1, %r2 },            { %r3 },                { %f22723, %f22724, %f22725, %f22726 }; 
	// end inline asm
	// begin inline asm
	mma.sync.aligned.m16n8k8.row.col.f32.f16.f16.f32    { %f22731, %f22732, %f22733, %f22734 },    { %r1, %r2 },            { %r3 },                { %f22731, %f22732, %f22733, %f22734 }; 
	// end inline asm
	// begin inline asm
	mma.sync.aligned.m16n8k8.row.col.f32.f16.f16.f32    { %f22723, %f22724, %f22725, %f22726 },    { %r1, %r2 },            { %r3 },                { %f22723, %f22724, %f22725, %f22726 }; 
	// end inline asm
	// begin inline asm
	mma.sync.aligned.m16n8k8.row.col.f32.f16.f16.f32    { %f22731, %f22732, %f22733, %f22734 },    { %r1, %r2 },            { %r3 },                { %f22731, %f22732, %f22733, %f22734 }; 
	// end inline asm
	// begin inline asm
	mma.sync.aligned.m16n8k8.row.col.f32.f16.f16.f32    { %f22723, %f22724, %f22725, %f22726 },    { %r1, %r2 },            { %r3 },                { %f22723, %f22724, %f22725, %f22726 }; 
	// end inline asm
	// begin inline asm
	mma.sync.aligned.m16n8k8.row.col.f32.f16.f16.f32    { %f22731, %f22732, %f22733, %f22734 },    { %r1, %r2 },            { %r3 },                { %f22731, %f22732, %f22733, %f22734 }; 
	// end inline asm
	// begin inline asm
	mma.sync.aligned.m16n8k8.row.col.f32.f16.f16.f32    { %f22723, %f22724, %f22725, %f22726 },    { %r1, %r2 },            { %r3 },                { %f22723, %f22724, %f22725, %f22726 }; 
	// end inline asm
	// begin inline asm
	mma.sync.aligned.m16n8k8.row.col.f32.f16.f16.f32    { %f22731, %f22732, %f22733, %f22734 },    { %r1, %r2 },            { %r3 },                { %f22731, %f22732, %f22733, %f22734 }; 
	// end inline asm
	// begin inline asm
	mma.sync.aligned.m16n8k8.row.col.f32.f16.f16.f32    { %f22723, %f22724, %f22725, %f22726 },    { %r1, %r2 },            { %r3 },                { %f22723, %f22724, %f22725, %f22726 }; 
	// end inline asm
	// begin inline asm
	mma.sync.aligned.m16n8k8.row.col.f32.f16.f16.f32    { %f22731, %f22732, %f22733, %f22734 },    { %r1, %r2 },            { %r3 },                { %f22731, %f22732, %f22733, %f22734 }; 
	// end inline asm
	// begin inline asm
	mma.sync.aligned.m16n8k8.row.col.f32.f16.f16.f32    { %f22723, %f22724, %f22725, %f22726 },    { %r1, %r2 },            { %r3 },                { %f22723, %f22724, %f22725, %f22726 }; 
	// end inline asm
	// begin inline asm
	mma.sync.aligned.m16n8k8.row.col.f32.f16.f16.f32    { %f22731, %f22732, %f22733, %f22734 },    { %r1, %r2 },            { %r3 },                { %f22731, %f22732, %f22733, %f22734 }; 
	// end inline asm
	// begin inline asm
	mma.sync.aligned.m16n8k8.row.col.f32.f16.f16.f32    { %f22723, %f22724, %f22725, %f22726 },    { %r1, %r2 },            { %r3 },                { %f22723, %f22724, %f22725, %f22726 }; 
	// end inline asm
	// begin inline asm
	mma.sync.aligned.m16n8k8.row.col.f32.f16.f16.f32    { %f22731, %f22732, %f22733, %f22734 },    { %r1, %r2 },            { %r3 },                { %f22731, %f22732, %f22733, %f22734 }; 
	// end inline asm
	// begin inline asm
	mma.sync.aligned.m16n8k8.row.col.f32.f16.f16.f32    { %f22723, %f22724, %f22725, %f22726 },    { %r1, %r2 },            { %r3 },                { %f22723, %f22724, %f22725, %f22726 }; 
	// end inline asm
	// begin inline asm
	mma.sync.aligned.m16n8k8.row.col.f32.f16.f16.f32    { %f22731, %f22732, %f22733, %f22734 },    { %r1, %r2 },            { %r3 },                { %f22731, %f22732, %f22733, %f22734 }; 
	// end inline asm
	// begin inline asm
	mma.sync.aligned.m16n8k8.row.col.f32.f16.f16.f32    { %f22723, %f22724, %f22725, %f22726 },    { %r1, %r2 },            { %r3 },                { %f22723, %f22724, %f22725, %f22726 }; 
	// end inline asm
	// begin inline asm
	mma.sync.aligned.m16n8k8.row.col.f32.f16.f16.f32    { %f22731, %f22732, %f22733, %f22734 },    { %r1, %r2 },            { %r3 },                { %f22731, %f22732, %f22733, %f22734 }; 
	// end inline asm
	// begin inline asm
	mma.sync.aligned.m16n8k8.row.col.f32.f16.f16.f32    { %f22723, %f22724, %f22725, %f22726 },    { %r1, %r2 },            { %r3 },                { %f22723, %f22724, %f22725, %f22726 }; 
	// end inline asm
	// begin inline asm
	mma.sync.aligned.m16n8k8.row.col.f32.f16.f16.f32    { %f22731, %f22732, %f22733, %f22734 },    { %r1, %r2 },            { %r3 },                { %f22731, %f22732, %f22733, %f22734 }; 
	// end inline asm
	// begin inline asm
	mma.sync.aligned.m16n8k8.row.col.f32.f16.f16.f32    { %f22723, %f22724, %f22725, %f22726 },    { %r1, %r2 },            { %r3 },                { %f22723, %f22724, %f22725, %f22726 }; 
	// end inline asm
	// begin inline asm
	mma.sync.aligned.m16n8k8.row.col.f32.f16.f16.f32    { %f22731, %f22732, %f22733, %f22734 },    { %r1, %r2 },            { %r3 },                { %f22731, %f22732, %f22733, %f22734 }; 
	// end inline asm
	// begin inline asm
	mma.sync.aligned.m16n8k8.row.col.f32.f16.f16.f32    { %f22723, %f22724, %f22725, %f22726 },    { %r1, %r2 },            { %r3 },                { %f22723, %f22724, %f22725, %f22726 }; 
	// end inline asm
	// begin inline asm
	mma.sync.aligned.m16n8k8.row.col.f32.f16.f16.f32    { %f22731, %f22732, %f22733, %f22734 },    { %r1, %r2 },            { %r3 },                { %f22731, %f22732, %f22733, %f22734 }; 
	// end inline asm
	// begin inline asm
	mma.sync.aligned.m16n8k8.row.col.f32.f16.f16.f32    { %f22723, %f22724, %f22725, %f22726 },    { %r1, %r2 },            { %r3 },                { %f22723, %f22724, %f22725, %f22726 }; 
	// end inline asm
	// begin inline asm
	mma.sync.aligned.m16n8k8.row.col.f32.f16.f16.f32    { %f22731, %f22732, %f22733, %f22734 },    { %r1, %r2 },            { %r3 },                { %f22731, %f22732, %f22733, %f22734 }; 
	// end inline asm
	// begin inline asm
	mma.sync.aligned.m16n8k8.row.col.f32.f16.f16.f32    { %f22723, %f22724, %f22725, %f22726 },    { %r1, %r2 },            { %r3 },                { %f22723, %f22724, %f22725, %f22726 }; 
	// end inline asm
	// begin inline asm
	mma.sync.aligned.m16n8k8.row.col.f32.f16.f16.f32    { %f22731, %f22732, %f22733, %f22734 },    { %r1, %r2 },            { %r3 },                { %f22731, %f22732, %f22733, %f22734 }; 
	// end inline asm
	// begin inline asm
	mma.sync.aligned.m16n8k8.row.col.f32.f16.f16.f32    { %f22723, %f22724, %f22725, %f22726 },    { %r1, %r2 },            { %r3 },                { %f22723, %f22724, %f22725, %f22726 }; 
	// end inline asm
	// begin inline asm
	mma.sync.aligned.m16n8k8.row.col.f32.f16.f16.f32    { %f22731, %f22732, %f22733, %f22734 },    { %r1, %r2 },            { %r3 },                { %f22731, %f22732, %f22733, %f22734 }; 
	// end inline asm
	// begin inline asm
	mma.sync.aligned.m16n8k8.row.col.f32.f16.f16.f32    { %f22723, %f22724, %f22725, %f22726 },    { %r1, %r2 },            { %r3 },                { %f22723, %f22724, %f22725, %f22726 }; 
	// end inline asm
	// begin inline asm
	mma.sync.aligned.m16n8k8.row.col.f32.f16.f16.f32    { %f22731, %f22732, %f22733, %f22734 },    { %r1, %r2 },            { %r3 },                { %f22731, %f22732, %f22733, %f22734 }; 
	// end inline asm
	// begin inline asm
	mma.sync.aligned.m16n8k8.row.col.f32.f16.f16.f32    { %f22723, %f22724, %f22725, %f22726 },    { %r1, %r2 },            { %r3 },                { %f22723, %f22724, %f22725, %f22726 }; 
	// end inline asm
	// begin inline asm
	mma.sync.aligned.m16n8k8.row.col.f32.f16.f16.f32    { %f22731, %f22732, %f22733, %f22734 },    { %r1, %r2 },            { %r3 },                { %f22731, %f22732, %f22733, %f22734 }; 
	// end inline asm
	// begin inline asm
	mma.sync.aligned.m16n8k8.row.col.f32.f16.f16.f32    { %f22723, %f22724, %f22725, %f22726 },    { %r1, %r2 },            { %r3 },                { %f22723, %f22724, %f22725, %f22726 }; 
	// end inline asm
	// begin inline asm
	mma.sync.aligned.m16n8k8.row.col.f32.f16.f16.f32    { %f22731, %f22732, %f22733, %f22734 },    { %r1, %r2 },            { %r3 },                { %f22731, %f22732, %f22733, %f22734 }; 
	// end inline asm
	// begin inline asm
	mma.sync.aligned.m16n8k8.row.col.f32.f16.f16.f32    { %f22723, %f22724, %f22725, %f22726 },    { %r1, %r2 },            { %r3 },                { %f22723, %f22724, %f22725, %f22726 }; 
	// end inline asm
	// begin inline asm
	mma.sync.aligned.m16n8k8.row.col.f32.f16.f16.f32    { %f22731, %f22732, %f22733, %f22734 },    { %r1, %r2 },            { %r3 },                { %f22731, %f22732, %f22733, %f22734 }; 
	// end inline asm
	// begin inline asm
	mma.sync.aligned.m16n8k8.row.col.f32.f16.f16.f32    { %f22723, %f22724, %f22725, %f22726 },    { %r1, %r2 },            { %r3 },                { %f22723, %f22724, %f22725, %f22726 }; 
	// end inline asm
	// begin inline asm
	mma.sync.aligned.m16n8k8.row.col.f32.f16.f16.f32    { %f22731, %f22732, %f22733, %f22734 },    { %r1, %r2 },            { %r3 },                { %f22731, %f22732, %f22733, %f22734 }; 
	// end inline asm
	// begin inline asm
	mma.sync.aligned.m16n8k8.row.col.f32.f16.f16.f32    { %f22723, %f22724, %f22725, %f22726 },    { %r1, %r2 },            { %r3 },                { %f22723, %f22724, %f22725, %f22726 }; 
	// end inline asm
	// begin inline asm
	mma.sync.aligned.m16n8k8.row.col.f32.f16.f16.f32    { %f22731, %f22732, %f22733, %f22734 },    { %r1, %r2 },            { %r3 },                { %f22731, %f22732, %f22733, %f22734 }; 
	// end inline asm
	// begin inline asm
	mma.sync.aligned.m16n8k8.row.col.f32.f16.f16.f32    { %f22723, %f22724, %f22725, %f22726 },    { %r1, %r2 },            { %r3 },                { %f22723, %f22724, %f22725, %f22726 }; 
	// end inline asm
	// begin inline asm
	mma.sync.aligned.m16n8k8.row.col.f32.f16.f16.f32    { %f22731, %f22732, %f22733, %f22734 },    { %r1, %r2 },            { %r3 },                { %f22731, %f22732, %f22733, %f22734 }; 
	// end inline asm
	// begin inline asm
	mma.sync.aligned.m16n8k8.row.col.f32.f16.f16.f32    { %f22723, %f22724, %f22725, %f22726 },    { %r1, %r2 },            { %r3 },                { %f22723, %f22724, %f22725, %f22726 }; 
	// end inline asm
	// begin inline asm
	mma.sync.aligned.m16n8k8.row.col.f32.f16.f16.f32    { %f22731, %f22732, %f22733, %f22734 },    { %r1, %r2 },            { %r3 },                { %f22731, %f22732, %f22733, %f22734 }; 
	// end inline asm
	// begin inline asm
	mma.sync.aligned.m16n8k8.row.col.f32.f16.f16.f32    { %f22723, %f22724, %f22725, %f22726 },    { %r1, %r2 },            { %r3 },                { %f22723, %f22724, %f22725, %f22726 }; 
	// end inline asm
	// begin inline asm
	mma.sync.aligned.m16n8k8.row.col.f32.f16.f16.f32    { %f22731, %f22732, %f22733, %f22734 },    { %r1, %r2 },            { %r3 },                { %f22731, %f22732, %f22733, %f22734 }; 
	// end inline asm
	// begin inline asm
	mma.sync.aligned.m16n8k8.row.col.f32.f16.f16.f32    { %f22723, %f22724, %f22725, %f22726 },    { %r1, %r2 },            { %r3 },                { %f22723, %f22724, %f22725, %f22726 }; 
	// end inline asm
	// begin inline asm
	mma.sync.aligned.m16n8k8.row.col.f32.f16.f16.f32    { %f22731, %f22732, %f22733, %f22734 },    { %r1, %r2 },            { %r3 },                { %f22731, %f22732, %f22733, %f22734 }; 
	// end inline asm
	// begin inline asm
	mma.sync.aligned.m16n8k8.row.col.f32.f16.f16.f32    { %f22723, %f22724, %f22725, %f22726 },    { %r1, %r2 },            { %r3 },                { %f22723, %f22724, %f22725, %f22726 }; 
	// end inline asm
	// begin inline asm
	mma.sync.aligned.m16n8k8.row.col.f32.f16.f16.f32    { %f22731, %f22732, %f22733, %f22734 },    { %r1, %r2 },            { %r3 },                { %f22731, %f22732, %f22733, %f22734 }; 
	// end inline asm
	// begin inline asm
	mma.sync.aligned.m16n8k8.row.col.f32.f16.f16.f32    { %f22723, %f22724, %f22725, %f22726 },    { %r1, %r2 },            { %r3 },                { %f22723, %f22724, %f22725, %f22726 }; 
	// end inline asm
	// begin inline asm
	mma.sync.aligned.m16n8k8.row.col.f32.f16.f16.f32    { %f22731, %f22732, %f22733, %f22734 },    { %r1, %r2 },            { %r3 },                { %f22731, %f22732, %f22733, %f22734 }; 
	// end inline asm
	// begin inline asm
	mma.sync.aligned.m16n8k8.row.col.f32.f16.f16.f32    { %f22723, %f22724, %f22725, %f22726 },    { %r1, %r2 },            { %r3 },                { %f22723, %f22724, %f22725, %f22726 }; 
	// end inline asm
	// begin inline asm
	mma.sync.aligned.m16n8k8.row.col.f32.f16.f16.f32    { %f22731, %f22732, %f22733, %f22734 },    { %r1, %r2 },            { %r3 },                { %f22731, %f22732, %f22733, %f22734 }; 
	// end inline asm
	// begin inline asm
	mma.sync.aligned.m16n8k8.row.col.f32.f16.f16.f32    { %f22723, %f22724, %f22725, %f22726 },    { %r1, %r2 },            { %r3 },                { %f22723, %f22724, %f22725, %f22726 }; 
	// end inline asm
	// begin inline asm
	mma.sync.aligned.m16n8k8.row.col.f32.f16.f16.f32    { %f22731, %f22732, %f22733, %f22734 },    { %r1, %r2 },            { %r3 },                { %f22731, %f22732, %f22733, %f22734 }; 
	// end inline asm
	// begin inline asm
	mma.sync.aligned.m16n8k8.row.col.f32.f16.f16.f32    { %f22723, %f22724, %f22725, %f22726 },    { %r1, %r2 },            { %r3 },                { %f22723, %f22724, %f22725, %f22726 }; 
	// end inline asm
	// begin inline asm
	mma.sync.aligned.m16n8k8.row.col.f32.f16.f16.f32    { %f22731, %f22732, %f22733, %f22734 },    { %r1, %r2 },            { %r3 },                { %f22731, %f22732, %f22733, %f22734 }; 
	// end inline asm
	// begin inline asm
	mma.sync.aligned.m16n8k8.row.col.f32.f16.f16.f32    { %f22723, %f22724, %f22725, %f22726 },    { %r1, %r2 },            { %r3 },                { %f22723, %f22724, %f22725, %f22726 }; 
	// end inline asm
	// begin inline asm
	mma.sync.aligned.m16n8k8.row.col.f32.f16.f16.f32    { %f22731, %f22732, %f22733, %f22734 },    { %r1, %r2 },            { %r3 },                { %f22731, %f22732, %f22733, %f22734 }; 
	// end inline asm
	// begin inline asm
	mma.sync.aligned.m16n8k8.row.col.f32.f16.f16.f32    { %f22723, %f22724, %f22725, %f22726 },    { %r1, %r2 },            { %r3 },                { %f22723, %f22724, %f22725, %f22726 }; 
	// end inline asm
	// begin inline asm
	mma.sync.aligned.m16n8k8.row.col.f32.f16.f16.f32    { %f22731, %f22732, %f22733, %f22734 },    { %r1, %r2 },            { %r3 },                { %f22731, %f22732, %f22733, %f22734 }; 
	// end inline asm
	// begin inline asm
	mma.sync.aligned.m16n8k8.row.col.f32.f16.f16.f32    { %f22723, %f22724, %f22725, %f22726 },    { %r1, %r2 },            { %r3 },                { %f22723, %f22724, %f22725, %f22726 }; 
	// end inline asm
	// begin inline asm
	mma.sync.aligned.m16n8k8.row.col.f32.f16.f16.f32    { %f22731, %f22732, %f22733, %f22734 },    { %r1, %r2 },            { %r3 },                { %f22731, %f22732, %f22733, %f22734 }; 
	// end inline asm
	// begin inline asm
	mma.sync.aligned.m16n8k8.row.col.f32.f16.f16.f32    { %f22723, %f22724, %f22725, %f22726 },    { %r1, %r2 },            { %r3 },                { %f22723, %f22724, %f22725, %f22726 }; 
	// end inline asm
	// begin inline asm
	mma.sync.aligned.m16n8k8.row.col.f32.f16.f16.f32    { %f22731, %f22732, %f22733, %f22734 },    { %r1, %r2 },            { %r3 },                { %f22731, %f22732, %f22733, %f22734 }; 
	// end inline asm
	// begin inline asm
	mma.sync.aligned.m16n8k8.row.col.f32.f16.f16.f32    { %f22723, %f22724, %f22725, %f22726 },    { %r1, %r2 },            { %r3 },                { %f22723, %f22724, %f22725, %f22726 }; 
	// end inline asm
	// begin inline asm
	mma.sync.aligned.m16n8k8.row.col.f32.f16.f16.f32    { %f22731, %f22732, %f22733, %f22734 },    { %r1, %r2 },            { %r3 },                { %f22731, %f22732, %f22733, %f22734 }; 
	// end inline asm
	// begin inline asm
	mma.sync.aligned.m16n8k8.row.col.f32.f16.f16.f32    { %f22723, %f22724, %f22725, %f22726 },    { %r1, %r2 },            { %r3 },                { %f22723, %f22724, %f22725, %f22726 }; 
	// end inline asm
	// begin inline asm
	mma.sync.aligned.m16n8k8.row.col.f32.f16.f16.f32    { %f22731, %f22732, %f22733, %f22734 },    { %r1, %r2 },            { %r3 },                { %f22731, %f22732, %f22733, %f22734 }; 
	// end inline asm
	// begin inline asm
	mma.sync.aligned.m16n8k8.row.col.f32.f16.f16.f32    { %f22723, %f22724, %f22725, %f22726 },    { %r1, %r2 },            { %r3 },                { %f22723, %f22724, %f22725, %f22726 }; 
	// end inline asm
	// begin inline asm
	mma.sync.aligned.m16n8k8.row.col.f32.f16.f16.f32    { %f22731, %f22732, %f22733, %f22734 },    { %r1, %r2 },            { %r3 },                { %f22731, %f22732, %f22733, %f22734 }; 
	// end inline asm
	// begin inline asm
	mma.sync.aligned.m16n8k8.row.col.f32.f16.f16.f32    { %f22723, %f22724, %f22725, %f22726 },    { %r1, %r2 },            { %r3 },                { %f22723, %f22724, %f22725, %f22726 }; 
	// end inline asm
	// begin inline asm
	mma.sync.aligned.m16n8k8.row.col.f32.f16.f16.f32    { %f22731, %f22732, %f22733, %f22734 },    { %r1, %r2 },            { %r3 },                { %f22731, %f22732, %f22733, %f22734 }; 
	// end inline asm
	// begin inline asm
	mma.sync.aligned.m16n8k8.row.col.f32.f16.f16.f32    { %f22723, %f22724, %f22725, %f22726 },    { %r1, %r2 },            { %r3 },                { %f22723, %f22724, %f22725, %f22726 }; 
	// end inline asm
	// begin inline asm
	mma.sync.aligned.m16n8k8.row.col.f32.f16.f16.f32    { %f22731, %f22732, %f22733, %f22734 },    { %r1, %r2 },            { %r3 },                { %f22731, %f22732, %f22733, %f22734 }; 
	// end inline asm
	// begin inline asm
	mma.sync.aligned.m16n8k8.row.col.f32.f16.f16.f32    { %f22723, %f22724, %f22725, %f22726 },    { %r1, %r2 },            { %r3 },                { %f22723, %f22724, %f22725, %f22726 }; 
	// end inline asm
	// begin inline asm
	mma.sync.aligned.m16n8k8.row.col.f32.f16.f16.f32    { %f22731, %f22732, %f22733, %f22734 },    { %r1, %r2 },            { %r3 },                { %f22731, %f22732, %f22733, %f22734 }; 
	// end inline asm
	// begin inline asm
	mma.sync.aligned.m16n8k8.row.col.f32.f16.f16.f32    { %f22723, %f22724, %f22725, %f22726 },    { %r1, %r2 },            { %r3 },                { %f22723, %f22724, %f22725, %f22726 }; 
	// end inline asm
	// begin inline asm
	mma.sync.aligned.m16n8k8.row.col.f32.f16.f16.f32    { %f22731, %f22732, %f22733, %f22734 },    { %r1, %r2 },            { %r3 },                { %f22731, %f22732, %f22733, %f22734 }; 
	// end inline asm
	// begin inline asm
	mma.sync.aligned.m16n8k8.row.col.f32.f16.f16.f32    { %f22723, %f22724, %f22725, %f22726 },    { %r1, %r2 },            { %r3 },                { %f22723, %f22724, %f22725, %f22726 }; 
	// end inline asm
	// begin inline asm
	mma.sync.aligned.m16n8k8.row.col.f32.f16.f16.f32    { %f22731, %f22732, %f22733, %f22734 },    { %r1, %r2 },            { %r3 },                { %f22731, %f22732, %f22733, %f22734 }; 
	// end inline asm
	// begin inline asm
	mma.sync.aligned.m16n8k8.row.col.f32.f16.f16.f32    { %f22723, %f22724, %f22725, %f22726 },    { %r1, %r2 },            { %r3 },                { %f22723, %f22724, %f22725, %f22726 }; 
	// end inline asm
	// begin inline asm
	mma.sync.aligned.m16n8k8.row.col.f32.f16.f16.f32    { %f22731, %f22732, %f22733, %f22734 },    { %r1, %r2 },            { %r3 },                { %f22731, %f22732, %f22733, %f22734 }; 
	// end inline asm
	// begin inline asm
	mma.sync.aligned.m16n8k8.row.col.f32.f16.f16.f32    { %f22723, %f22724, %f22725, %f22726 },    { %r1, %r2 },            { %r3 },                { %f22723, %f22724, %f22725, %f22726 }; 
	// end inline asm
	// begin inline asm
	mma.sync.aligned.m16n8k8.row.col.f32.f16.f16.f32    { %f22731, %f22732, %f22733, %f22734 },    { %r1, %r2 },            { %r3 },                { %f22731, %f22732, %f22733, %f22734 }; 
	// end inline asm
	// begin inline asm
	mma.sync.aligned.m16n8k8.row.col.f32.f16.f16.f32    { %f22723, %f22724, %f22725, %f22726 },    { %r1, %r2 },            { %r3 },                { %f22723, %f22724, %f22725, %f22726 }; 
	// end inline asm
	// begin inline asm
	mma.sync.aligned.m16n8k8.row.col.f32.f16.f16.f32    { %f22731, %f22732, %f22733, %f22734 },    { %r1, %r2 },            { %r3 },                { %f22731, %f22732, %f22733, %f22734 }; 
	// end inline asm
	// begin inline asm
	mma.sync.aligned.m16n8k8.row.col.f32.f16.f16.f32    { %f22723, %f22724, %f22725, %f22726 },    { %r1, %r2 },            { %r3 },                { %f22723, %f22724, %f22725, %f22726 }; 
	// end inline asm
	// begin inline asm
	mma.sync.aligned.m16n8k8.row.col.f32.f16.f16.f32    { %f22731, %f22732, %f22733, %f22734 },    { %r1, %r2 },            { %r3 },                { %f22731, %f22732, %f22733, %f22734 }; 
	// end inline asm
	// begin inline asm
	mma.sync.aligned.m16n8k8.row.col.f32.f16.f16.f32    { %f22723, %f22724, %f22725, %f22726 },    { %r1, %r2 },            { %r3 },                { %f22723, %f22724, %f22725, %f22726 }; 
	// end inline asm
	// begin inline asm
	mma.sync.aligned.m16n8k8.row.col.f32.f16.f16.f32    { %f22731, %f22732, %f22733, %f22734 },    { %r1, %r2 },            { %r3 },                { %f22731, %f22732, %f22733, %f22734 }; 
	// end inline asm
	// begin inline asm
	mma.sync.aligned.m16n8k8.row.col.f32.f16.f16.f32    { %f22723, %f22724, %f22725, %f22726 },    { %r1, %r2 },            { %r3 },                { %f22723, %f22724, %f22725, %f22726 }; 
	// end inline asm
	// begin inline asm
	mma.sync.aligned.m16n8k8.row.col.f32.f16.f16.f32    { %f22731, %f22732, %f22733, %f22734 },    { %r1, %r2 },            { %r3 },                { %f22731, %f22732, %f22733, %f22734 }; 
	// end inline asm
	// begin inline asm
	mma.sync.aligned.m16n8k8.row.col.f32.f16.f16.f32    { %f22723, %f22724, %f22725, %f22726 },    { %r1, %r2 },            { %r3 },                { %f22723, %f22724, %f22725, %f22726 }; 
	// end inline asm
	// begin inline asm
	mma.sync.aligned.m16n8k8.row.col.f32.f16.f16.f32    { %f22731, %f22732, %f22733, %f22734 },    { %r1, %r2 },            { %r3 },                { %f22731, %f22732, %f22733, %f22734 }; 
	// end inline asm
	// begin inline asm
	mma.sync.aligned.m16n8k8.row.col.f32.f16.f16.f32    { %f22723, %f22724, %f22725, %f22726 },    { %r1, %r2 },            { %r3 },                { %f22723, %f22724, %f22725, %f22726 }; 
	// end inline asm
	// begin inline asm
	mma.sync.aligned.m16n8k8.row.col.f32.f16.f16.f32    { %f22731, %f22732, %f22733, %f22734 },    { %r1, %r2 },            { %r3 },                { %f22731, %f22732, %f22733, %f22734 }; 
	// end inline asm
	mov.f32 	%f28403, %f22723;
	mov.f32 	%f28405, %f22725;
	mov.f32 	%f28404, %f22724;
	mov.f32 	%f28406, %f22726;
	// begin inline asm
	mma.sync.aligned.m16n8k8.row.col.f32.f16.f16.f32    { %f28403, %f28404, %f28405, %f28406 },    { %r1, %r2 },            { %r3 },                { %f28403, %f28404, %f28405, %f28406 }; 
	// end inline asm
	mov.f32 	%f28412, %f22732;
	mov.f32 	%f28414, %f22734;
	mov.f32 	%f28411, %f22731;
	mov.f32 	%f28413, %f22733;
	// begin inline asm
	mma.sync.aligned.m16n8k8.row.col.f32.f16.f16.f32    { %f28411, %f28412, %f28413, %f28414 },    { %r1, %r2 },            { %r3 },                { %f28411, %f28412, %f28413, %f28414 }; 
	// end inline asm
	// begin inline asm
	mma.sync.aligned.m16n8k8.row.col.f32.f16.f16.f32    { %f28403, %f28404, %f28405, %f28406 },    { %r1, %r2 },            { %r3 },                { %f28403, %f28404, %f28405, %f28406 }; 
	// end inline asm
	// begin inline asm
	mma.sync.aligned.m16n8k8.row.col.f32.f16.f16.f32    { %f28411, %f28412, %f28413, %f28414 },    { %r1, %r2 },            { %r3 },                { %f28411, %f28412, %f28413, %f28414 }; 
	// end inline asm
	// begin inline asm
	mma.sync.aligned.m16n8k8.row.col.f32.f16.f16.f32    { %f28403, %f28404, %f28405, %f28406 },    { %r1, %r2 },            { %r3 },                { %f28403, %f28404, %f28405, %f28406 }; 
	// end inline asm
	// begin inline asm
	mma.sync.aligned.m16n8k8.row.col.f32.f16.f16.f32    { %f28411, %f28412, %f28413, %f28414 },    { %r1, %r2 },            { %r3 },                { %f28411, %f28412, %f28413, %f28414 }; 
	// end inline asm
	// begin inline asm
	mma.sync.aligned.m16n8k8.row.col.f32.f16.f16.f32    { %f28403, %f28404, %f28405, %f28406 },    { %r1, %r2 },            { %r3 },                { %f28403, %f28404, %f28405, %f28406 }; 
	// end inline asm
	// begin inline asm
	mma.sync.aligned.m16n8k8.row.col.f32.f16.f16.f32    { %f28411, %f28412, %f28413, %f28414 },    { %r1, %r2 },            { %r3 },                { %f28411, %f28412, %f28413, %f28414 }; 
	// end inline asm
	// begin inline asm
	mma.sync.aligned.m16n8k8.row.col.f32.f16.f16.f32    { %f28403, %f28404, %f28405, %f28406 },    { %r1, %r2 },            { %r3 },                { %f28403, %f28404, %f28405, %f28406 }; 
	// end inline asm
	// begin inline asm
	mma.sync.aligned.m16n8k8.row.col.f32.f16.f16.f32    { %f28411, %f28412, %f28413, %f28414 },    { %r1, %r2 },            { %r3 },                { %f28411, %f28412, %f28413, %f28414 }; 
	// end inline asm
	// begin inline asm
	mma.sync.aligned.m16n8k8.row.col.f32.f16.f16.f32    { %f28403, %f28404, %f28405, %f28406 },    { %r1, %r2 },            { %r3 },                { %f28403, %f28404, %f28405, %f28406 }; 
	// end inline asm
	// begin inline asm
	mma.sync.aligned.m16n8k8.row.col.f32.f16.f16.f32    { %f28411, %f28412, %f28413, %f28414 },    { %r1, %r2 },            { %r3 },                { %f28411, %f28412, %f28413, %f28414 }; 
	// end inline asm
	// begin inline asm
	mma.sync.aligned.m16n8k8.row.col.f32.f16.f16.f32    { %f28403, %f28404, %f28405, %f28406 },    { %r1, %r2 },            { %r3 },                { %f28403, %f28404, %f28405, %f28406 }; 
	// end inline asm
	// begin inline asm
	mma.sync.aligned.m16n8k8.row.col.f32.f16.f16.f32    { %f28411, %f28412, %f28413, %f28414 },    { %r1, %r2 },            { %r3 },                { %f28411, %f28412, %f28413, %f28414 }; 
	// end inline asm
	// begin inline asm
	mma.sync.aligned.m16n8k8.row.col.f32.f16.f16.f32    { %f28403, %f28404, %f28405, %f28406 },    { %r1, %r2 },            { %r3 },                { %f28403, %f28404, %f28405, %f28406 }; 
	// end inline asm
	// begin inline asm
	mma.sync.aligned.m16n8k8.row.col.f32.f16.f16.f32    { %f28411, %f28412, %f28413, %f28414 },    { %r1, %r2 },            { %r3 },                { %f28411, %f28412, %f28413, %f28414 }; 
	// end inline asm
	// begin inline asm
	mma.sync.aligned.m16n8k8.row.col.f32.f16.f16.f32    { %f28403, %f28404, %f28405, %f28406 },    { %r1, %r2 },            { %r3 },                { %f28403, %f28404, %f28405, %f28406 }; 
	// end inline asm
	// begin inline asm
	mma.sync.aligned.m16n8k8.row.col.f32.f16.f16.f32    { %f28411, %f28412, %f28413, %f28414 },    { %r1, %r2 },            { %r3 },                { %f28411, %f28412, %f28413, %f28414 }; 
	// end inline asm
	// begin inline asm
	mma.sync.aligned.m16n8k8.row.col.f32.f16.f16.f32    { %f28403, %f28404, %f28405, %f28406 },    { %r1, %r2 },            { %r3 },                { %f28403, %f28404, %f28405, %f28406 }; 
	// end inline asm
	// begin inline asm
	mma.sync.aligned.m16n8k8.row.col.f32.f16.f16.f32    { %f28411, %f28412, %f28413, %f28414 },    { %r1, %r2 },            { %r3 },                { %f28411, %f28412, %f28413, %f28414 }; 
	// end inline asm
	// begin inline asm
	mma.sync.aligned.m16n8k8.row.col.f32.f16.f16.f32    { %f28403, %f28404, %f28405, %f28406 },    { %r1, %r2 },            { %r3 },                { %f28403, %f28404, %f28405, %f28406 }; 
	// end inline asm
	// begin inline asm
	mma.sync.aligned.m16n8k8.row.col.f32.f16.f16.f32    { %f28411, %f28412, %f28413, %f28414 },    { %r1, %r2 },            { %r3 },                { %f28411, %f28412, %f28413, %f28414 }; 
	// end inline asm
	// begin inline asm
	mma.sync.aligned.m16n8k8.row.col.f32.f16.f16.f32    { %f28403, %f28404, %f28405, %f28406 },    { %r1, %r2 },            { %r3 },                { %f28403, %f28404, %f28405, %f28406 }; 
	// end inline asm
	// begin inline asm
	mma.sync.aligned.m16n8k8.row.col.f32.f16.f16.f32    { %f28411, %f28412, %f28413, %f28414 },    { %r1, %r2 },            { %r3 },                { %f28411, %f28412, %f28413, %f28414 }; 
	// end inline asm
	// begin inline asm
	mma.sync.aligned.m16n8k8.row.col.f32.f16.f16.f32    { %f28403, %f28404, %f28405, %f28406 },    { %r1, %r2 },            { %r3 },                { %f28403, %f28404, %f28405, %f28406 }; 
	// end inline asm
	// begin inline asm
	mma.sync.aligned.m16n8k8.row.col.f32.f16.f16.f32    { %f28411, %f28412, %f28413, %f28414 },    { %r1, %r2 },            { %r3 },                { %f28411, %f28412, %f28413, %f28414 }; 
	// end inline asm
	// begin inline asm
	mma.sync.aligned.m16n8k8.row.col.f32.f16.f16.f32    { %f28403, %f28404, %f28405, %f28406 },    { %r1, %r2 },            { %r3 },                { %f28403, %f28404, %f28405, %f28406 }; 
	// end inline asm
	// begin inline asm
	mma.sync.aligned.m16n8k8.row.col.f32.f16.f16.f32    { %f28411, %f28412, %f28413, %f28414 },    { %r1, %r2 },            { %r3 },                { %f28411, %f28412, %f28413, %f28414 }; 
	// end inline asm
	// begin inline asm
	mma.sync.aligned.m16n8k8.row.col.f32.f16.f16.f32    { %f28403, %f28404, %f28405, %f28406 },    { %r1, %r2 },            { %r3 },                { %f28403, %f28404, %f28405, %f28406 }; 
	// end inline asm
	// begin inline asm
	mma.sync.aligned.m16n8k8.row.col.f32.f16.f16.f32    { %f28411, %f28412, %f28413, %f28414 },    { %r1, %r2 },            { %r3 },                { %f28411, %f28412, %f28413, %f28414 }; 
	// end inline asm
	// begin inline asm
	mma.sync.aligned.m16n8k8.row.col.f32.f16.f16.f32    { %f28403, %f28404, %f28405, %f28406 },    { %r1, %r2 },            { %r3 },                { %f28403, %f28404, %f28405, %f28406 }; 
	// end inline asm
	// begin inline asm
	mma.sync.aligned.m16n8k8.row.col.f32.f16.f16.f32    { %f28411, %f28412, %f28413, %f28414 },    { %r1, %r2 },            { %r3 },                { %f28411, %f28412, %f28413, %f28414 }; 
	// end inline asm
	// begin inline asm
	mma.sync.aligned.m16n8k8.row.col.f32.f16.f16.f32    { %f28403, %f28404, %f28405, %f28406 },    { %r1, %r2 },            { %r3 },                { %f28403, %f28404, %f28405, %f28406 }; 
	// end inline asm
	// begin inline asm
	mma.sync.aligned.m16n8k8.row.col.f32.f16.f16.f32    { %f28411, %f28412, %f28413, %f28414 },    { %r1, %r2 },            { %r3 },                { %f28411, %f28412, %f28413, %f28414 }; 
	// end inline asm
	// begin inline asm
	mma.sync.aligned.m16n8k8.row.col.f32.f16.f16.f32    { %f28403, %f28404, %f28405, %f28406 },    { %r1, %r2 },            { %r3 },                { %f28403, %f28404, %f28405, %f28406 }; 
	// end inline asm
	// begin inline asm
	mma.sync.aligned.m16n8k8.row.col.f32.f16.f16.f32    { %f28411, %f28412, %f28413, %f28414 },    { %r1, %r2 },            { %r3 },                { %f28411, %f28412, %f28413, %f28414 }; 
	// end inline asm
	// begin inline asm
	mma.sync.aligned.m16n8k8.row.col.f32.f16.f16.f32    { %f28403, %f28404, %f28405, %f28406 },    { %r1, %r2 },            { %r3 },                { %f28403, %f28404, %f28405, %f28406 }; 
	// end inline asm
	// begin inline asm
	mma.sync.aligned.m16n8k8.row.col.f32.f16.f16.f32    { %f28411, %f28412, %f28413, %f28414 },    { %r1, %r2 },            { %r3 },                { %f28411, %f28412, %f28413, %f28414 }; 
	// end inline asm
	// begin inline asm
	mma.sync.aligned.m16n8k8.row.col.f32.f16.f16.f32    { %f28403, %f28404, %f28405, %f28406 },    { %r1, %r2 },            { %r3 },                { %f28403, %f28404, %f28405, %f28406 }; 
	// end inline asm
	// begin inline asm
	mma.sync.aligned.m16n8k8.row.col.f32.f16.f16.f32    { %f28411, %f28412, %f28413, %f28414 },    { %r1, %r2 },            { %r3 },                { %f28411, %f28412, %f28413, %f28414 }; 
	// end inline asm
	// begin inline asm
	mma.sync.aligned.m16n8k8.row.col.f32.f16.f16.f32    { %f28403, %f28404, %f28405, %f28406 },    { %r1, %r2 },            { %r3 },                { %f28403, %f28404, %f28405, %f28406 }; 
	// end inline asm
	// begin inline asm
	mma.sync.aligned.m16n8k8.row.col.f32.f16.f16.f32    { %f28411, %f28412, %f28413, %f28414 },    { %r1, %r2 },            { %r3 },                { %f28411, %f28412, %f28413, %f28414 }; 
	// end inline asm
	// begin inline asm
	mma.sync.aligned.m16n8k8.row.col.f32.f16.f16.f32    { %f28403, %f28404, %f28405, %f28406 },    { %r1, %r2 },            { %r3 },                { %f28403, %f28404, %f28405, %f28406 }; 
	// end inline asm
	// begin inline asm
	mma.sync.aligned.m16n8k8.row.col.f32.f16.f16.f32    { %f28411, %f28412, %f28413, %f28414 },    { %r1, %r2 },            { %r3 },                { %f28411, %f28412, %f28413, %f28414 }; 
	// end inline asm
	// begin inline asm
	mma.sync.aligned.m16n8k8.row.col.f32.f16.f16.f32    { %f28403, %f28404, %f28405, %f28406 },    { %r1, %r2 },            { %r3 },                { %f28403, %f28404, %f28405, %f28406 }; 
	// end inline asm
	// begin inline asm
	mma.sync.aligned.m16n8k8.row.col.f32.f16.f16.f32    { %f28411, %f28412, %f28413, %f28414 },    { %r1, %r2 },            { %r3 },                { %f28411, %f28412, %f28413, %f28414 }; 
	// end inline asm
	// begin inline asm
	mma.sync.aligned.m16n8k8.row.col.f32.f16.f16.f32    { %f28403, %f28404, %f28405, %f28406 },    { %r1, %r2 },            { %r3 },                { %f28403, %f28404, %f28405, %f28406 }; 
	// end inline asm
	// begin inline asm
	mma.sync.aligned.m16n8k8.row.col.f32.f16.f16.f32    { %f28411, %f28412, %f28413, %f28414 },    { %r1, %r2 },            { %r3 },                { %f28411, %f28412, %f28413, %f28414 }; 
	// end inline asm
	// begin inline asm
	mma.sync.aligned.m16n8k8.row.col.f32.f16.f16.f32    { %f28403, %f28404, %f28405, %f28406 },    { %r1, %r2 },            { %r3 },                { %f28403, %f28404, %f28405, %f28406 }; 
	// end inline asm
	// begin inline asm
	mma.sync.aligned.m16n8k8.row.col.f32.f16.f16.f32    { %f28411, %f28412, %f28413, %f28414 },    { %r1, %r2 },            { %r3 },                { %f28411, %f28412, %f28413, %f28414 }; 
	// end inline asm
	// begin inline asm
	mma.sync.aligned.m16n8k8.row.col.f32.f16.f16.f32    { %f28403, %f28404, %f28405, %f28406 },    { %r1, %r2 },            { %r3 },                { %f28403, %f28404, %f28405, %f28406 }; 
	// end inline asm
	// begin inline asm
	mma.sync.aligned.m16n8k8.row.col.f32.f16.f16.f32    { %f28411, %f28412, %f28413, %f28414 },    { %r1, %r2 },            { %r3 },                { %f28411, %f28412, %f28413, %f28414 }; 
	// end inline asm
	// begin inline asm
	mma.sync.aligned.m16n8k8.row.col.f32.f16.f16.f32    { %f28403, %f28404, %f28405, %f28406 },    { %r1, %r2 },            { %r3 },                { %f28403, %f28404, %f28405, %f28406 }; 
	// end inline asm
	// begin inline asm
	mma.sync.aligned.m16n8k8.row.col.f32.f16.f16.f32    { %f28411, %f28412, %f28413, %f28414 },    { %r1, %r2 },            { %r3 },                { %f28411, %f28412, %f28413, %f28414 }; 
	// end inline asm
	// begin inline asm
	mma.sync.aligned.m16n8k8.row.col.f32.f16.f16.f32    { %f28403, %f28404, %f28405, %f28406 },    { %r1, %r2 },            { %r3 },                { %f28403, %f28404, %f28405, %f28406 }; 
	// end inline asm
	// begin inline asm
	mma.sync.aligned.m16n8k8.row.col.f32.f16.f16.f32    { %f28411, %f28412, %f28413, %f28414 },    { %r1, %r2 },            { %r3 },                { %f28411, %f28412, %f28413, %f28414 }; 
	// end inline asm
	// begin inline asm
	mma.sync.aligned.m16n8k8.row.col.f32.f16.f16.f32    { %f28403, %f28404, %f28405, %f28406 },    { %r1, %r2 },            { %r3 },                { %f28403, %f28404, %f28405, %f28406 }; 
	// end inline asm
	// begin inline asm
	mma.sync.aligned.m16n8k8.row.col.f32.f16.f16.f32    { %f28411, %f28412, %f28413, %f28414 },    { %r1, %r2 },            { %r3 },                { %f28411, %f28412, %f28413, %f28414 }; 
	// end inline asm
	// begin inline asm
	mma.sync.aligned.m16n8k8.row.col.f32.f16.f16.f32    { %f28403, %f28404, %f28405, %f28406 },    { %r1, %r2 },            { %r3 },                { %f28403, %f28404, %f28405, %f28406 }; 
	// end inline asm
	// begin inline asm
	mma.sync.aligned.m16n8k8.row.col.f32.f16.f16.f32    { %f28411, %f28412, %f28413, %f28414 },    { %r1, %r2 },            { %r3 },                { %f28411, %f28412, %f28413, %f28414 }; 
	// end inline asm
	// begin inline asm
	mma.sync.aligned.m16n8k8.row.col.f32.f16.f16.f32    { %f28403, %f28404, %f28405, %f28406 },    { %r1, %r2 },            { %r3 },                { %f28403, %f28404, %f28405, %f28406 }; 
	// end inline asm
	// begin inline asm
	mma.sync.aligned.m16n8k8.row.col.f32.f16.f16.f32    { %f28411, %f28412, %f28413, %f28414 },    { %r1, %r2 },            { %r3 },                { %f28411, %f28412, %f28413, %f28414 }; 
	// end inline asm
	// begin inline asm
	mma.sync.aligned.m16n8k8.row.col.f32.f16.f16.f32    { %f28403, %f28404, %f28405, %f28406 },    { %r1, %r2 },            { %r3 },                { %f28403, %f28404, %f28405, %f28406 }; 
	// end inline asm
	// begin inline asm
	mma.sync.aligned.m16n8k8.row.col.f32.f16.f16.f32    { %f28411, %f28412, %f28413, %f28414 },    { %r1, %r2 },            { %r3 },                { %f28411, %f28412, %f28413, %f28414 }; 
	// end inline asm
	// begin inline asm
	mma.sync.aligned.m16n8k8.row.col.f32.f16.f16.f32    { %f28403, %f28404, %f28405, %f28406 },    { %r1, %r2 },            { %r3 },                { %f28403, %f28404, %f28405, %f28406 }; 
	// end inline asm
	// begin inline asm
	mma.sync.aligned.m16n8k8.row.col.f32.f16.f16.f32    { %f28411, %f28412, %f28413, %f28414 },    { %r1, %r2 },            { %r3 },                { %f28411, %f28412, %f28413, %f28414 }; 
	// end inline asm
	// begin inline asm
	mma.sync.aligned.m16n8k8.row.col.f32.f16.f16.f32    { %f28403, %f28404, %f28405, %f28406 },    { %r1, %r2 },            { %r3 },                { %f28403, %f28404, %f28405, %f28406 }; 
	// end inline asm
	// begin inline asm
	mma.sync.aligned.m16n8k8.row.col.f32.f16.f16.f32    { %f28411, %f28412, %f28413, %f28414 },    { %r1, %r2 },            { %r3 },                { %f28411, %f28412, %f28413, %f28414 }; 
	// end inline asm
	// begin inline asm
	mma.sync.aligned.m16n8k8.row.col.f32.f16.f16.f32    { %f28403, %f28404, %f28405, %f28406 },    { %r1, %r2 },            { %r3 },                { %f28403, %f28404, %f28405, %f28406 }; 
	// end inline asm
	// begin inline asm
	mma.sync.aligned.m16n8k8.row.col.f32.f16.f16.f32    { %f28411, %f28412, %f28413, %f28414 },    { %r1, %r2 },            { %r3 },                { %f28411, %f28412, %f28413, %f28414 }; 
	// end inline asm
	// begin inline asm
	mma.sync.aligned.m16n8k8.row.col.f32.f16.f16.f32    { %f28403, %f28404, %f28405, %f28406 },    { %r1, %r2 },            { %r3 },                { %f28403, %f28404, %f28405, %f28406 }; 
	// end inline asm
	// begin inline asm
	mma.sync.aligned.m16n8k8.row.col.f32.f16.f16.f32    { %f28411, %f28412, %f28413, %f28414 },    { %r1, %r2 },            { %r3 },                { %f28411, %f28412, %f28413, %f28414 }; 
	// end inline asm
	// begin inline asm
	mma.sync.aligned.m16n8k8.row.col.f32.f16.f16.f32    { %f28403, %f28404, %f28405, %f28406 },    { %r1, %r2 },            { %r3 },                { %f28403, %f28404, %f28405, %f28406 }; 
	// end inline asm
	// begin inline asm
	mma.sync.aligned.m16n8k8.row.col.f32.f16.f16.f32    { %f28411, %f28412, %f28413, %f28414 },    { %r1, %r2 },            { %r3 },                { %f28411, %f28412, %f28413, %f28414 }; 
	// end inline asm
	// begin inline asm
	mma.sync.aligned.m16n8k8.row.col.f32.f16.f16.f32    { %f28403, %f28404, %f28405, %f28406 },    { %r1, %r2 },            { %r3 },                { %f28403, %f28404, %f28405, %f28406 }; 
	// end inline asm
	// begin inline asm
	mma.sync.aligned.m16n8k8.row.col.f32.f16.f16.f32    { %f28411, %f28412, %f28413, %f28414 },    { %r1, %r2 },            { %r3 },                { %f28411, %f28412, %f28413, %f28414 }; 
	// end inline asm
	// begin inline asm
	mma.sync.aligned.m16n8k8.row.col.f32.f16.f16.f32    { %f28403, %f28404, %f28405, %f28406 },    { %r1, %r2 },            { %r3 },                { %f28403, %f28404, %f28405, %f28406 }; 
	// end inline asm
	// begin inline asm
	mma.sync.aligned.m16n8k8.row.col.f32.f16.f16.f32    { %f28411, %f28412, %f28413, %f28414 },    { %r1, %r2 },            { %r3 },                { %f28411, %f28412, %f28413, %f28414 }; 
	// end inline asm
	// begin inline asm
	mma.sync.aligned.m16n8k8.row.col.f32.f16.f16.f32    { %f28403, %f28404, %f28405, %f28406 },    { %r1, %r2 },            { %r3 },                { %f28403, %f28404, %f28405, %f28406 }; 
	// end inline asm
	// begin inline asm
	mma.sync.aligned.m16n8k8.row.col.f32.f16.f16.f32    { %f28411, %f28412, %f28413, %f28414 },    { %r1, %r2 },            { %r3 },                { %f28411, %f28412, %f28413, %f28414 }; 
	// end inline asm
	// begin inline asm
	mma.sync.aligned.m16n8k8.row.col.f32.f16.f16.f32    { %f28403, %f28404, %f28405, %f28406 },    { %r1, %r2 },            { %r3 },                { %f28403, %f28404, %f28405, %f28406 }; 
	// end inline asm
	// begin inline asm
	mma.sync.aligned.m16n8k8.row.col.f32.f16.f16.f32    { %f28411, %f28412, %f28413, %f28414 },    { %r1, %r2 },            { %r3 },                { %f28411, %f28412, %f28413, %f28414 }; 
	// end inline asm
	// begin inline asm
	mma.sync.aligned.m16n8k8.row.col.f32.f16.f16.f32    { %f28403, %f28404, %f28405, %f28406 },    { %r1, %r2 },            { %r3 },                { %f28403, %f28404, %f28405, %f28406 }; 
	// end inline asm
	// begin inline asm
	mma.sync.aligned.m16n8k8.row.col.f32.f16.f16.f32    { %f28411, %f28412, %f28413, %f28414 },    { %r1, %r2 },            { %r3 },                { %f28411, %f28412, %f28413, %f28414 }; 
	// end inline asm
	// begin inline asm
	mma.sync.aligned.m16n8k8.row.col.f32.f16.f16.f32    { %f28403, %f28404, %f28405, %f28406 },    { %r1, %r2 },            { %r3 },                { %f28403, %f28404, %f28405, %f28406 }; 
	// end inline asm
	// begin inline asm
	mma.sync.aligned.m16n8k8.row.col.f32.f16.f16.f32    { %f28411, %f28412, %f28413, %f28414 },    { %r1, %r2 },            { %r3 },                { %f28411, %f28412, %f28413, %f28414 }; 
	// end inline asm
	// begin inline asm
	mma.sync.aligned.m16n8k8.row.col.f32.f16.f16.f32    { %f28403, %f28404, %f28405, %f28406 },    { %r1, %r2 },            { %r3 },                { %f28403, %f28404, %f28405, %f28406 }; 
	// end inline asm
	// begin inline asm
	mma.sync.aligned.m16n8k8.row.col.f32.f16.f16.f32    { %f28411, %f28412, %f28413, %f28414 },    { %r1, %r2 },            { %r3 },                { %f28411, %f28412, %f28413, %f28414 }; 
	// end inline asm
	// begin inline asm
	mma.sync.aligned.m16n8k8.row.col.f32.f16.f16.f32    { %f28403, %f28404, %f28405, %f28406 },    { %r1, %r2 },            { %r3 },                { %f28403, %f28404, %f28405, %f28406 }; 
	// end inline asm
	// begin inline asm
	mma.sync.aligned.m16n8k8.row.col.f32.f16.f16.f32    { %f28411, %f28412, %f28413, %f28414 },    { %r1, %r2 },            { %r3 },                { %f28411, %f28412, %f28413, %f28414 }; 
	// end inline asm
	// begin inline asm
	mma.sync.aligned.m16n8k8.row.col.f32.f16.f16.f32    { %f28403, %f28404, %f28405, %f28406 },    { %r1, %r2 },            { %r3 },                { %f28403, %f28404, %f28405, %f28406 }; 
	// end inline asm
	// begin inline asm
	mma.sync.aligned.m16n8k8.row.col.f32.f16.f16.f32    { %f28411, %f28412, %f28413, %f28414 },    { %r1, %r2 },            { %r3 },                { %f28411, %f28412, %f28413, %f28414 }; 
	// end inline asm
	// begin inline asm
	mma.sync.aligned.m16n8k8.row.col.f32.f16.f16.f32    { %f28403, %f28404, %f28405, %f28406 },    { %r1, %r2 },            { %r3 },                { %f28403, %f28404, %f28405, %f28406 }; 
	// end inline asm
	// begin inline asm
	mma.sync.aligned.m16n8k8.row.col.f32.f16.f16.f32    { %f28411, %f28412, %f28413, %f28414 },    { %r1, %r2 },            { %r3 },                { %f28411, %f28412, %f28413, %f28414 }; 
	// end inline asm
	// begin inline asm
	mma.sync.aligned.m16n8k8.row.col.f32.f16.f16.f32    { %f28403, %f28404, %f28405, %f28406 },    { %r1, %r2 },            { %r3 },                { %f28403, %f28404, %f28405, %f28406 }; 
	// end inline asm
	// begin inline asm
	mma.sync.aligned.m16n8k8.row.col.f32.f16.f16.f32    { %f28411, %f28412, %f28413, %f28414 },    { %r1, %r2 },            { %r3 },                { %f28411, %f28412, %f28413, %f28414 }; 
	// end inline asm
	// begin inline asm
	mma.sync.aligned.m16n8k8.row.col.f32.f16.f16.f32    { %f28403, %f28404, %f28405, %f28406 },    { %r1, %r2 },            { %r3 },                { %f28403, %f28404, %f28405, %f28406 }; 
	// end inline asm
	// begin inline asm
	mma.sync.aligned.m16n8k8.row.col.f32.f16.f16.f32    { %f28411, %f28412, %f28413, %f28414 },    { %r1, %r2 },            { %r3 },                { %f28411, %f28412, %f28413, %f28414 }; 
	// end inline asm
	// begin inline asm
	mma.sync.aligned.m16n8k8.row.col.f32.f16.f16.f32    { %f28403, %f28404, %f28405, %f28406 },    { %r1, %r2 },            { %r3 },                { %f28403, %f28404, %f28405, %f28406 }; 
	// end inline asm
	// begin inline asm
	mma.sync.aligned.m16n8k8.row.col.f32.f16.f16.f32    { %f28411, %f28412, %f28413, %f28414 },    { %r1, %r2 },            { %r3 },                { %f28411, %f28412, %f28413, %f28414 }; 
	// end inline asm
	// begin inline asm
	mma.sync.aligned.m16n8k8.row.col.f32.f16.f16.f32    { %f28403, %f28404, %f28405, %f28406 },    { %r1, %r2 },            { %r3 },                { %f28403, %f28404, %f28405, %f28406 }; 
	// end inline asm
	// begin inline asm
	mma.sync.aligned.m16n8k8.row.col.f32.f16.f16.f32    { %f28411, %f28412, %f28413, %f28414 },    { %r1, %r2 },            { %r3 },                { %f28411, %f28412, %f28413, %f28414 }; 
	// end inline asm
	// begin inline asm
	mma.sync.aligned.m16n8k8.row.col.f32.f16.f16.f32    { %f28403, %f28404, %f28405, %f28406 },    { %r1, %r2 },            { %r3 },                { %f28403, %f28404, %f28405, %f28406 }; 
	// end inline asm
	// begin inline asm
	mma.sync.aligned.m16n8k8.row.col.f32.f16.f16.f32    { %f28411, %f28412, %f28413, %f28414 },    { %r1, %r2 },            { %r3 },                { %f28411, %f28412, %f28413, %f28414 }; 
	// end inline asm
	// begin inline asm
	mma.sync.aligned.m16n8k8.row.col.f32.f16.f16.f32    { %f28403, %f28404, %f28405, %f28406 },    { %r1, %r2 },            { %r3 },                { %f28403, %f28404, %f28405, %f28406 }; 
	// end inline asm
	// begin inline asm
	mma.sync.aligned.m16n8k8.row.col.f32.f16.f16.f32    { %f28411, %f28412, %f28413, %f28414 },    { %r1, %r2 },            { %r3 },                { %f28411, %f28412, %f28413, %f28414 }; 
	// end inline asm
	// begin inline asm
	mma.sync.aligned.m16n8k8.row.col.f32.f16.f16.f32    { %f28403, %f28404, %f28405, %f28406 },    { %r1, %r2 },            { %r3 },                { %f28403, %f28404, %f28405, %f28406 }; 
	// end inline asm
	// begin inline asm
	mma.sync.aligned.m16n8k8.row.col.f32.f16.f16.f32    { %f28411, %f28412, %f28413, %f28414 },    { %r1, %r2 },            { %r3 },                { %f28411, %f28412, %f28413, %f28414 }; 
	// end inline asm
	// begin inline asm
	mma.sync.aligned.m16n8k8.row.col.f32.f16.f16.f32    { %f28403, %f28404, %f28405, %f28406 },    { %r1, %r2 },            { %r3 },                { %f28403, %f28404, %f28405, %f28406 }; 
	// end inline asm
	// begin inline asm
	mma.sync.aligned.m16n8k8.row.col.f32.f16.f16.f32    { %f28411, %f28412, %f28413, %f28414 },    { %r1, %r2 },            { %r3 },                { %f28411, %f28412, %f28413, %f28414 }; 
	// end inline asm
	// begin inline asm
	mma.sync.aligned.m16n8k8.row.col.f32.f16.f16.f32    { %f28403, %f28404, %f28405, %f28406 },    { %r1, %r2 },            { %r3 },                { %f28403, %f28404, %f28405, %f28406 }; 
	// end inline asm
	// begin inline asm
	mma.sync.aligned.m16n8k8.row.col.f32.f16.f16.f32    { %f28411, %f28412, %f28413, %f28414 },    { %r1, %r2 },            { %r3 },                { %f28411, %f28412, %f28413, %f28414 }; 
	// end inline asm
	// begin inline asm
	mma.sync.aligned.m16n8k8.row.col.f32.f16.f16.f32    { %f28403, %f28404, %f28405, %f28406 },    { %r1, %r2 },            { %r3 },                { %f28403, %f28404, %f28405, %f28406 }; 
	// end inline asm
	// begin inline asm
	mma.sync.aligned.m16n8k8.row.col.f32.f16.f16.f32    { %f28411, %f28412, %f28413, %f28414 },    { %r1, %r2 },            { %r3 },                { %f28411, %f28412, %f28413, %f28414 }; 
	// end inline asm
	// begin inline asm
	mma.sync.aligned.m16n8k8.row.col.f32.f16.f16.f32    { %f28403, %f28404, %f28405, %f28406 },    { %r1, %r2 },            { %r3 },                { %f28403, %f28404, %f28405, %f28406 }; 
	// end inline asm
	// begin inline asm
	mma.sync.aligned.m16n8k8.row.col.f32.f16.f16.f32    { %f28411, %f28412, %f28413, %f28414 },    { %r1, %r2 },            { %r3 },                { %f28411, %f28412, %f28413, %f28414 }; 
	// end inline asm
	// begin inline asm
	mma.sync.aligned.m16n8k8.row.col.f32.f16.f16.f32    { %f28403, %f28404, %f28405, %f28406 },    { %r1, %r2 },            { %r3 },                { %f28403, %f28404, %f28405, %f28406 }; 
	// end inline asm
	// begin inline asm
	mma.sync.aligned.m16n8k8.row.col.f32.f16.f16.f32    { %f28411, %f28412, %f28413, %f28414 },    { %r1, %r2 },            { %r3 },                { %f28411, %f28412, %f28413, %f28414 }; 
	// end inline asm
	// begin inline asm
	mma.sync.aligned.m16n8k8.row.col.f32.f16.f16.f32    { %f28403, %f28404, %f28405, %f28406 },    { %r1, %r2 },            { %r3 },                { %f28403, %f28404, %f28405, %f28406 }; 
	// end inline asm
	// begin inline asm
	mma.sync.aligned.m16n8k8.row.col.f32.f16.f16.f32    { %f28411, %f28412, %f28413, %f28414 },    { %r1, %r2 },            { %r3 },                { %f28411, %f28412, %f28413, %f28414 }; 
	// end inline asm
	// begin inline asm
	mma.sync.aligned.m16n8k8.row.col.f32.f16.f16.f32    { %f28403, %f28404, %f28405, %f28406 },    { %r1, %r2 },            { %r3 },                { %f28403, %f28404, %f28405, %f28406 }; 
	// end inline asm
	// begin inline asm
	mma.sync.aligned.m16n8k8.row.col.f32.f16.f16.f32    { %f28411, %f28412, %f28413, %f28414 },    { %r1, %r2 },            { %r3 },                { %f28411, %f28412, %f28413, %f28414 }; 
	// end inline asm
	// begin inline asm
	mma.sync.aligned.m16n8k8.row.col.f32.f16.f16.f32    { %f28403, %f28404, %f28405, %f28406 },    { %r1, %r2 },            { %r3 },                { %f28403, %f28404, %f28405, %f28406 }; 
	// end inline asm
	// begin inline asm
	mma.sync.aligned.m16n8k8.row.col.f32.f16.f16.f32    { %f28411, %f28412, %f28413, %f28414 },    { %r1, %r2 },            { %r3 },                { %f28411, %f28412, %f28413, %f28414 }; 
	// end inline asm
	// begin inline asm
	mma.sync.aligned.m16n8k8.row.col.f32.f16.f16.f32    { %f28403, %f28404, %f28405, %f28406 },    { %r1, %r2 },            { %r3 },                { %f28403, %f28404, %f28405, %f28406 }; 
	// end inline asm
	// begin inline asm
	mma.sync.aligned.m16n8k8.row.col.f32.f16.f16.f32    { %f28411, %f28412, %f28413, %f28414 },    { %r1, %r2 },            { %r3 },                { %f28411, %f28412, %f28413, %f28414 }; 
	// end inline asm
	// begin inline asm
	mma.sync.aligned.m16n8k8.row.col.f32.f16.f16.f32    { %f28403, %f28404, %f28405, %f28406 },    { %r1, %r2 },            { %r3 },                { %f28403, %f28404, %f28405, %f28406 }; 
	// end inline asm
	// begin inline asm
	mma.sync.aligned.m16n8k8.row.col.f32.f16.f16.f32    { %f28411, %f28412, %f28413, %f28414 },    { %r1, %r2 },            { %r3 },                { %f28411, %f28412, %f28413, %f28414 }; 
	// end inline asm
	// begin inline asm
	mma.sync.aligned.m16n8k8.row.col.f32.f16.f16.f32    { %f28403, %f28404, %f28405, %f28406 },    { %r1, %r2 },            { %r3 },                { %f28403, %f28404, %f28405, %f28406 }; 
	// end inline asm
	// begin inline asm
	mma.sync.aligned.m16n8k8.row.col.f32.f16.f16.f32    { %f28411, %f28412, %f28413, %f28414 },    { %r1, %r2 },            { %r3 },                { %f28411, %f28412, %f28413, %f28414 }; 
	// end inline asm
	// begin inline asm
	mma.sync.aligned.m16n8k8.row.col.f32.f16.f16.f32    { %f28403, %f28404, %f28405, %f28406 },    { %r1, %r2 },            { %r3 },                { %f28403, %f28404, %f28405, %f28406 }; 
	// end inline asm
	// begin inline asm
	mma.sync.aligned.m16n8k8.row.col.f32.f16.f16.f32    { %f28411, %f28412, %f28413, %f28414 },    { %r1, %r2 },            { %r3 },                { %f28411, %f28412, %f28413, %f28414 }; 
	// end inline asm
	// begin inline asm
	mma.sync.aligned.m16n8k8.row.col.f32.f16.f16.f32    { %f28403, %f28404, %f28405, %f28406 },    { %r1, %r2 },            { %r3 },                { %f28403, %f28404, %f28405, %f28406 }; 
	// end inline asm
	// begin inline asm
	mma.sync.aligned.m16n8k8.row.col.f32.f16.f16.f32    { %f28411, %f28412, %f28413, %f28414 },    { %r1, %r2 },            { %r3 },                { %f28411, %f28412, %f28413, %f28414 }; 
	// end inline asm
	// begin inline asm
	mma.sync.aligned.m16n8k8.row.col.f32.f16.f16.f32    { %f28403, %f28404, %f28405, %f28406 },    { %r1, %r2 },            { %r3 },                { %f28403, %f28404, %f28405, %f28406 }; 
	// end inline asm
	// begin inline asm
	mma.sync.aligned.m16n8k8.row.col.f32.f16.f16.f32    { %f28411, %f28412, %f28413, %f28414 },    { %r1, %r2 },            { %r3 },                { %f28411, %f28412, %f28413, %f28414 }; 
	// end inline asm
	// begin inline asm
	mma.sync.aligned.m16n8k8.row.col.f32.f16.f16.f32    { %f28403, %f28404, %f28405, %f28406 },    { %r1, %r2 },            { %r3 },                { %f28403, %f28404, %f28405, %f28406 }; 
	// end inline asm
	// begin inline asm
	mma.sync.aligned.m16n8k8.row.col.f32.f16.f16.f32    { %f28411, %f28412, %f28413, %f28414 },    { %r1, %r2 },            { %r3 },                { %f28411, %f28412, %f28413, %f28414 }; 
	// end inline asm
	// begin inline asm
	mma.sync.aligned.m16n8k8.row.col.f32.f16.f16.f32    { %f28403, %f28404, %f28405, %f28406 },    { %r1, %r2 },            { %r3 },                { %f28403, %f28404, %f28405, %f28406 }; 
	// end inline asm
	// begin inline asm
	mma.sync.aligned.m16n8k8.row.col.f32.f16.f16.f32    { %f28411, %f28412, %f28413, %f28414 },    { %r1, %r2 },            { %r3 },                { %f28411, %f28412, %f28413, %f28414 }; 
	// end inline asm
	// begin inline asm
	mma.sync.aligned.m16n8k8.row.col.f32.f16.f16.f32    { %f28403, %f28404, %f28405, %f28406 },    { %r1, %r2 },            { %r3 },                { %f28403, %f28404, %f28405, %f28406 }; 
	// end inline asm
	// begin inline asm
	mma.sync.aligned.m16n8k8.row.col.f32.f16.f16.f32    { %f28411, %f28412, %f28413, %f28414 },    { %r1, %r2 },            { %r3 },                { %f28411, %f28412, %f28413, %f28414 }; 
	// end inline asm
	// begin inline asm
	mma.sync.aligned.m16n8k8.row.col.f32.f16.f16.f32    { %f28403, %f28404, %f28405, %f28406 },    { %r1, %r2 },            { %r3 },                { %f28403, %f28404, %f28405, %f28406 }; 
	// end inline asm
	// begin inline asm
	mma.sync.aligned.m16n8k8.row.col.f32.f16.f16.f32    { %f28411, %f28412, %f28413, %f28414 },    { %r1, %r2 },            { %r3 },                { %f28411, %f28412, %f28413, %f28414 }; 
	// end inline asm
	// begin inline asm
	mma.sync.aligned.m16n8k8.row.col.f32.f16.f16.f32    { %f28403, %f28404, %f28405, %f28406 },    { %r1, %r2 },            { %r3 },                { %f28403, %f28404, %f28405, %f28406 }; 
	// end inline asm
	// begin inline asm
	mma.sync.aligned.m16n8k8.row.col.f32.f16.f16.f32    { %f28411, %f28412, %f28413, %f28414 },    { %r1, %r2 },            { %r3 },                { %f28411, %f28412, %f28413, %f28414 }; 
	// end inline asm
	// begin inline asm
	mma.sync.aligned.m16n8k8.row.col.f32.f16.f16.f32    { %f28403, %f28404, %f28405, %f28406 },    { %r1, %r2 },            { %r3 },                { %f28403, %f28404, %f28405, %f28406 }; 
	// end inline asm
	// begin inline asm
	mma.sync.aligned.m16n8k8.row.col.f32.f16.f16.f32    { %f28411, %f28412, %f28413, %f28414 },    { %r1, %r2 },            { %r3 },                { %f28411, %f28412, %f28413, %f28414 }; 
	// end inline asm
	// begin inline asm
	mma.sync.aligned.m16n8k8.row.col.f32.f16.f16.f32    { %f28403, %f28404, %f28405, %f28406 },    { %r1, %r2 },            { %r3 },                { %f28403, %f28404, %f28405, %f28406 }; 
	// end inline asm
	// begin inline asm
	mma.sync.aligned.m16n8k8.row.col.f32.f16.f16.f32    { %f28411, %f28412, %f28413, %f28414 },    { %r1, %r2 },            { %r3 },                { %f28411, %f28412, %f28413, %f28414 }; 
	// end inline asm
	// begin inline asm
	mma.sync.aligned.m16n8k8.row.col.f32.f16.f16.f32    { %f28403, %f28404, %f28405, %f28406 },    { %r1, %r2 },            { %r3 },                { %f28403, %f28404, %f28405, %f28406 }; 
	// end inline asm
	// begin inline asm
	mma.sync.aligned.m16n8k8.row.col.f32.f16.f16.f32    { %f28411, %f28412, %f28413, %f28414 },    { %r1, %r2 },            { %r3 },                { %f28411, %f28412, %f28413, %f28414 }; 
	// end inline asm
	// begin inline asm
	mma.sync.aligned.m16n8k8.row.col.f32.f16.f16.f32    { %f28403, %f28404, %f28405, %f28406 },    { %r1, %r2 },            { %r3 },                { %f28403, %f28404, %f28405, %f28406 }; 
	// end inline asm
	// begin inline asm
	mma.sync.aligned.m16n8k8.row.col.f32.f16.f16.f32    { %f28411, %f28412, %f28413, %f28414 },    { %r1, %r2 },            { %r3 },                { %f28411, %f28412, %f28413, %f28414 }; 
	// end inline asm
	// begin inline asm
	mma.sync.aligned.m16n8k8.row.col.f32.f16.f16.f32    { %f28403, %f28404, %f28405, %f28406 },    { %r1, %r2 },            { %r3 },                { %f28403, %f28404, %f28405, %f28406 }; 
	// end inline asm
	// begin inline asm
	mma.sync.aligned.m16n8k8.row.col.f32.f16.f16.f32    { %f28411, %f28412, %f28413, %f28414 },    { %r1, %r2 },            { %r3 },                { %f28411, %f28412, %f28413, %f28414 }; 
	// end inline asm
	// begin inline asm
	mma.sync.aligned.m16n8k8.row.col.f32.f16.f16.f32    { %f28403, %f28404, %f28405, %f28406 },    { %r1, %r2 },            { %r3 },                { %f28403, %f28404, %f28405, %f28406 }; 
	// end inline asm
	// begin inline asm
	mma.sync.aligned.m16n8k8.row.col.f32.f16.f16.f32    { %f28411, %f28412, %f28413, %f28414 },    { %r1, %r2 },            { %r3 },                { %f28411, %f28412, %f28413, %f28414 }; 
	// end inline asm
	// begin inline asm
	mma.sync.aligned.m16n8k8.row.col.f32.f16.f16.f32    { %f28403, %f28404, %f28405, %f28406 },    { %r1, %r2 },            { %r3 },                { %f28403, %f28404, %f28405, %f28406 }; 
	// end inline asm
	// begin inline asm
	mma.sync.aligned.m16n8k8.row.col.f32.f16.f16.f32    { %f28411, %f28412, %f28413, %f28414 },    { %r1, %r2 },            { %r3 },                { %f28411, %f28412, %f28413, %f28414 }; 
	// end inline asm
	// begin inline asm
	mma.sync.aligned.m16n8k8.row.col.f32.f16.f16.f32    { %f28403, %f28404, %f28405, %f28406 },    { %r1, %r2 },            { %r3 },                { %f28403, %f28404, %f28405, %f28406 }; 
	// end inline asm
	// begin inline asm
	mma.sync.aligned.m16n8k8.row.col.f32.f16.f16.f32    { %f28411, %f28412, %f28413, %f28414 },    { %r1, %r2 },            { %r3 },                { %f28411, %f28412, %f28413, %f28414 }; 
	// end inline asm
	// begin inline asm
	mma.sync.aligned.m16n8k8.row.col.f32.f16.f16.f32    { %f28403, %f28404, %f28405, %f28406 },    { %r1, %r2 },            { %r3 },                { %f28403, %f28404, %f28405, %f28406 }; 
	// end inline asm
	// begin inline asm
	mma.sync.aligned.m16n8k8.row.col.f32.f16.f16.f32    { %f28411, %f28412, %f28413, %f28414 },    { %r1, %r2 },            { %r3 },                { %f28411, %f28412, %f28413, %f28414 }; 
	// end inline asm
	// begin inline asm
	mma.sync.aligned.m16n8k8.row.col.f32.f16.f16.f32    { %f28403, %f28404, %f28405, %f28406 },    { %r1, %r2 },            { %r3 },                { %f28403, %f28404, %f28405, %f28406 }; 
	// end inline asm
	// begin inline asm
	mma.sync.aligned.m16n8k8.row.col.f32.f16.f16.f32    { %f28411, %f28412, %f28413, %f28414 },    { %r1, %r2 },            { %r3 },                { %f28411, %f28412, %f28413, %f28414 }; 
	// end inline asm
	// begin inline asm
	mma.sync.aligned.m16n8k8.row.col.f32.f16.f16.f32    { %f28403, %f28404, %f28405, %f28406 },    { %r1, %r2 },            { %r3 },                { %f28403, %f28404, %f28405, %f28406 }; 
	// end inline asm
	// begin inline asm
	mma.sync.aligned.m16n8k8.row.col.f32.f16.f16.f32    { %f28411, %f28412, %f28413, %f28414 },    { %r1, %r2 },            { %r3 },                { %f28411, %f28412, %f28413, %f28414 }; 
	// end inline asm
	// begin inline asm
	mma.sync.aligned.m16n8k8.row.col.f32.f16.f16.f32    { %f28403, %f28404, %f28405, %f28406 },    { %r1, %r2 },            { %r3 },                { %f28403, %f28404, %f28405, %f28406 }; 
	// end inline asm
	// begin inline asm
	mma.sync.aligned.m16n8k8.row.col.f32.f16.f16.f32    { %f28411, %f28412, %f28413, %f28414 },    { %r1, %r2 },            { %r3 },                { %f28411, %f28412, %f28413, %f28414 }; 
	// end inline asm
	// begin inline asm
	mma.sync.aligned.m16n8k8.row.col.f32.f16.f16.f32    { %f28403, %f28404, %f28405, %f28406 },    { %r1, %r2 },            { %r3 },                { %f28403, %f28404, %f28405, %f28406 }; 
	// end inline asm
	// begin inline asm
	mma.sync.aligned.m16n8k8.row.col.f32.f16.f16.f32    { %f28411, %f28412, %f28413, %f28414 },    { %r1, %r2 },            { %r3 },                { %f28411, %f28412, %f28413, %f28414 }; 
	// end inline asm
	// begin inline asm
	mma.sync.aligned.m16n8k8.row.col.f32.f16.f16.f32    { %f28403, %f28404, %f28405, %f28406 },    { %r1, %r2 },            { %r3 },                { %f28403, %f28404, %f28405, %f28406 }; 
	// end inline asm
	// begin inline asm
	mma.sync.aligned.m16n8k8.row.col.f32.f16.f16.f32    { %f28411, %f28412, %f28413, %f28414 },    { %r1, %r2 },            { %r3 },                { %f28411, %f28412, %f28413, %f28414 }; 
	// end inline asm
	// begin inline asm
	mma.sync.aligned.m16n8k8.row.col.f32.f16.f16.f32    { %f28403, %f28404, %f28405, %f28406 },    { %r1, %r2 },            { %r3 },                { %f28403, %f28404, %f28405, %f28406 }; 
	// end inline asm
	// begin inline asm
	mma.sync.aligned.m16n8k8.row.col.f32.f16.f16.f32    { %f28411, %f28412, %f28413, %f28414 },    { %r1, %r2 },            { %r3 },                { %f28411, %f28412, %f28413, %f28414 }; 
	// end inline asm
	// begin inline asm
	mma.sync.aligned.m16n8k8.row.col.f32.f16.f16.f32    { %f28403, %f28404, %f28405, %f28406 },    { %r1, %r2 },            { %r3 },                { %f28403, %f28404, %f28405, %f28406 }; 
	// end inline asm
	// begin inline asm
	mma.sync.aligned.m16n8k8.row.col.f32.f16.f16.f32    { %f28411, %f28412, %f28413, %f28414 },    { %r1, %r2 },            { %r3 },                { %f28411, %f28412, %f28413, %f28414 }; 
	// end inline asm
	// begin inline asm
	mma.sync.aligned.m16n8k8.row.col.f32.f16.f16.f32    { %f28403, %f28404, %f28405, %f28406 },    { %r1, %r2 },            { %r3 },                { %f28403, %f28404, %f28405, %f28406 }; 
	// end inline asm
	// begin inline asm
	mma.sync.aligned.m16n8k8.row.col.f32.f16.f16.f32    { %f28411, %f28412, %f28413, %f28414 },    { %r1, %r2 },            { %r3 },                { %f28411, %f28412, %f28413, %f28414 }; 
	// end inline asm
	// begin inline asm
	mma.sync.aligned.m16n8k8.row.col.f32.f16.f16.f32    { %f28403, %f28404, %f28405, %f28406 },    { %r1, %r2 },            { %r3 },                { %f28403, %f28404, %f28405, %f28406 }; 
	// end inline asm
	// begin inline asm
	mma.sync.aligned.m16n8k8.row.col.f32.f16.f16.f32    { %f28411, %f28412, %f28413, %f28414 },    { %r1, %r2 },            { %r3 },                { %f28411, %f28412, %f28413, %f28414 }; 
	// end inline asm
	// begin inline asm
	mma.sync.aligned.m16n8k8.row.col.f32.f16.f16.f32    { %f28403, %f28404, %f28405, %f28406 },    { %r1, %r2 },            { %r3 },                { %f28403, %f28404, %f28405, %f28406 }; 
	// end inline asm
	// begin inline asm
	mma.sync.aligned.m16n8k8.row.col.f32.f16.f16.f32    { %f28411, %f28412, %f28413, %f28414 },    { %r1, %r2 },            { %r3 },                { %f28411, %f28412, %f28413, %f28414 }; 
	// end inline asm
	// begin inline asm
	mma.sync.aligned.m16n8k8.row.col.f32.f16.f16.f32    { %f28403, %f28404, %f28405, %f28406 },    { %r1, %r2 },            { %r3 },                { %f28403, %f28404, %f28405, %f28406 }; 
	// end inline asm
	// begin inline asm
	mma.sync.aligned.m16n8k8.row.col.f32.f16.f16.f32    { %f28411, %f28412, %f28413, %f28414 },    { %r1, %r2 },            { %r3 },                { %f28411, %f28412, %f28413, %f28414 }; 
	// end inline asm
	// begin inline asm
	mma.sync.aligned.m16n8k8.row.col.f32.f16.f16.f32    { %f28403, %f28404, %f28405, %f28406 },    { %r1, %r2 },            { %r3 },                { %f28403, %f28404, %f28405, %f28406 }; 
	// end inline asm
	// begin inline asm
	mma.sync.aligned.m16n8k8.row.col.f32.f16.f16.f32    { %f28411, %f28412, %f28413, %f28414 },    { %r1, %r2 },            { %r3 },                { %f28411, %f28412, %f28413, %f28414 }; 
	// end inline asm
	// begin inline asm
	mma.sync.aligned.m16n8k8.row.col.f32.f16.f16.f32    { %f28403, %f28404, %f28405, %f28406 },    { %r1, %r2 },            { %r3 },                { %f28403, %f28404, %f28405, %f28406 }; 
	// end inline asm
	// begin inline asm
	mma.sync.aligned.m16n8k8.row.col.f32.f16.f16.f32    { %f28411, %f28412, %f28413, %f28414 },    { %r1, %r2 },            { %r3 },                { %f28411, %f28412, %f28413, %f28414 }; 
	// end inline asm
	// begin inline asm
	mma.sync.aligned.m16n8k8.row.col.f32.f16.f16.f32    { %f28403, %f28404, %f28405, %f28406 },    { %r1, %r2 },            { %r3 },                { %f28403, %f28404, %f28405, %f28406 }; 
	// end inline asm
	// begin inline asm
	mma.sync.aligned.m16n8k8.row.col.f32.f16.f16.f32    { %f28411, %f28412, %f28413, %f28414 },    { %r1, %r2 },            { %r3 },                { %f28411, %f28412, %f28413, %f28414 }; 
	// end inline asm
	// begin inline asm
	mma.sync.aligned.m16n8k8.row.col.f32.f16.f16.f32    { %f28403, %f28404, %f28405, %f28406 },    { %r1, %r2 },            { %r3 },                { %f28403, %f28404, %f28405, %f28406 }; 
	// end inline asm
	// begin inline asm
	mma.sync.aligned.m16n8k8.row.col.f32.f16.f16.f32    { %f28411, %f28412, %f28413, %f28414 },    { %r1, %r2 },            { %r3 },                { %f28411, %f28412, %f28413, %f28414 }; 
	// end inline asm
	// begin inline asm
	mma.sync.aligned.m16n8k8.row.col.f32.f16.f16.f32    { %f28403, %f28404, %f28405, %f28406 },    { %r1, %r2 },            { %r3 },                { %f28403, %f28404, %f28405, %f28406 }; 
	// end inline asm
	// begin inline asm
	mma.sync.aligned.m16n8k8.row.col.f32.f16.f16.f32    { %f28411, %f28412, %f28413, %f28414 },    { %r1, %r2 },            { %r3 },                { %f28411, %f28412, %f28413, %f28414 }; 
	// end inline asm
	// begin inline asm
	mma.sync.aligned.m16n8k8.row.col.f32.f16.f16.f32    { %f28403, %f28404, %f28405, %f28406 },    { %r1, %r2 },            { %r3 },                { %f28403, %f28404, %f28405, %f28406 }; 
	// end inline asm
	// begin inline asm
	mma.sync.aligned.m16n8k8.row.col.f32.f16.f16.f32    { %f28411, %f28412, %f28413, %f28414 },    { %r1, %r2 },            { %r3 },                { %f28411, %f28412, %f28413, %f28414 }; 
	// end inline asm
	// begin inline asm
	mma.sync.aligned.m16n8k8.row.col.f32.f16.f16.f32    { %f28403, %f28404, %f28405, %f28406 },    { %r1, %r2 },            { %r3 },                { %f28403, %f28404, %f28405, %f28406 }; 
	// end inline asm
	// begin inline asm
	mma.sync.aligned.m16n8k8.row.col.f32.f16.f16.f32    { %f28411, %f28412, %f28413, %f28414 },    { %r1, %r2 },            { %r3 },                { %f28411, %f28412, %f28413, %f28414 }; 
	// end inline asm
	// begin inline asm
	mma.sync.aligned.m16n8k8.row.col.f32.f16.f16.f32    { %f28403, %f28404, %f28405, %f28406 },    { %r1, %r2 },            { %r3 },                { %f28403, %f28404, %f28405, %f28406 }; 
	// end inline asm
	// begin inline asm
	mma.sync.aligned.m16n8k8.row.col.f32.f16.f16.f32    { %f28411, %f28412, %f28413, %f28414 },    { %r1, %r2 },            { %r3 },                { %f28411, %f28412, %f28413, %f28414 }; 
	// end inline asm
	// begin inline asm
	mma.sync.aligned.m16n8k8.row.col.f32.f16.f16.f32    { %f28403, %f28404, %f28405, %f28406 },    { %r1, %r2 },            { %r3 },                { %f28403, %f28404, %f28405, %f28406 }; 
	// end inline asm
	// begin inline asm
	mma.sync.aligned.m16n8k8.row.col.f32.f16.f16.f32    { %f28411, %f28412, %f28413, %f28414 },    { %r1, %r2 },            { %r3 },                { %f28411, %f28412, %f28413, %f28414 }; 
	// end inline asm
	// begin inline asm
	mma.sync.aligned.m16n8k8.row.col.f32.f16.f16.f32    { %f28403, %f28404, %f28405, %f28406 },    { %r1, %r2 },            { %r3 },                { %f28403, %f28404, %f28405, %f28406 }; 
	// end inline asm
	// begin inline asm
	mma.sync.aligned.m16n8k8.row.col.f32.f16.f16.f32    { %f28411, %f28412, %f28413, %f28414 },    { %r1, %r2 },            { %r3 },                { %f28411, %f28412, %f28413, %f28414 }; 
	// end inline asm
	// begin inline asm
	mma.sync.aligned.m16n8k8.row.col.f32.f16.f16.f32    { %f28403, %f28404, %f28405, %f28406 },    { %r1, %r2 },            { %r3 },                { %f28403, %f28404, %f28405, %f28406 }; 
	// end inline asm
	// begin inline asm
	mma.sync.aligned.m16n8k8.row.col.f32.f16.f16.f32    { %f28411, %f28412, %f28413, %f28414 },    { %r1, %r2 },            { %r3 },                { %f28411, %f28412, %f28413, %f28414 }; 
	// end inline asm
	// begin inline asm
	mma.sync.aligned.m16n8k8.row.col.f32.f16.f16.f32    { %f28403, %f28404, %f28405, %f28406 },    { %r1, %r2 },            { %r3 },                { %f28403, %f28404, %f28405, %f28406 }; 
	// end inline asm
	// begin inline asm
	mma.sync.aligned.m16n8k8.row.col.f32.f16.f16.f32    { %f28411, %f28412, %f28413, %f28414 },    { %r1, %r2 },            { %r3 },                { %f28411, %f28412, %f28413, %f28414 }; 
	// end inline asm
	// begin inline asm
	mma.sync.aligned.m16n8k8.row.col.f32.f16.f16.f32    { %f28403, %f28404, %f28405, %f28406 },    { %r1, %r2 },            { %r3 },                { %f28403, %f28404, %f28405, %f28406 }; 
	// end inline asm
	// begin inline asm
	mma.sync.aligned.m16n8k8.row.col.f32.f16.f16.f32    { %f28411, %f28412, %f28413, %f28414 },    { %r1, %r2 },            { %r3 },                { %f28411, %f28412, %f28413, %f28414 }; 
	// end inline asm
	// begin inline asm
	mma.sync.aligned.m16n8k8.row.col.f32.f16.f16.f32    { %f28403, %f28404, %f28405, %f28406 },    { %r1, %r2 },            { %r3 },                { %f28403, %f28404, %f28405, %f28406 }; 
	// end inline asm
	// begin inline asm
	mma.sync.aligned.m16n8k8.row.col.f32.f16.f16.f32    { %f28411, %f28412, %f28413, %f28414 },    { %r1, %r2 },            { %r3 },                { %f28411, %f28412, %f28413, %f28414 }; 
	// end inline asm
	// begin inline asm
	mma.sync.aligned.m16n8k8.row.col.f32.f16.f16.f32    { %f28403, %f28404, %f28405, %f28406 },    { %r1, %r2 },            { %r3 },                { %f28403, %f28404, %f28405, %f28406 }; 
	// end inline asm
	// begin inline asm
	mma.sync.aligned.m16n8k8.row.col.f32.f16.f16.f32    { %f28411, %f28412, %f28413, %f28414 },    { %r1, %r2 },            { %r3 },                { %f28411, %f28412, %f28413, %f28414 }; 
	// end inline asm
	// begin inline asm
	mma.sync.aligned.m16n8k8.row.col.f32.f16.f16.f32    { %f28403, %f28404, %f28405, %f28406 },    { %r1, %r2 },            { %r3 },                { %f28403, %f28404, %f28405, %f28406 }; 
	// end inline asm
	// begin inline asm
	mma.sync.aligned.m16n8k8.row.col.f32.f16.f16.f32    { %f28411, %f28412, %f28413, %f28414 },    { %r1, %r2 },            { %r3 },                { %f28411, %f28412, %f28413, %f28414 }; 
	// end inline asm
	// begin inline asm
	mma.sync.aligned.m16n8k8.row.col.f32.f16.f16.f32    { %f28403, %f28404, %f28405, %f28406 },    { %r1, %r2 },            { %r3 },                { %f28403, %f28404, %f28405, %f28406 }; 
	// end inline asm
	// begin inline asm
	mma.sync.aligned.m16n8k8.row.col.f32.f16.f16.f32    { %f28411, %f28412, %f28413, %f28414 },    { %r1, %r2 },            { %r3 },                { %f28411, %f28412, %f28413, %f28414 }; 
	// end inline asm
	// begin inline asm
	mma.sync.aligned.m16n8k8.row.col.f32.f16.f16.f32    { %f28403, %f28404, %f28405, %f28406 },    { %r1, %r2 },            { %r3 },                { %f28403, %f28404, %f28405, %f28406 }; 
	// end inline asm
	// begin inline asm
	mma.sync.aligned.m16n8k8.row.col.f32.f16.f16.f32    { %f28411, %f28412, %f28413, %f28414 },    { %r1, %r2 },            { %r3 },                { %f28411, %f28412, %f28413, %f28414 }; 
	// end inline asm
	// begin inline asm
	mma.sync.aligned.m16n8k8.row.col.f32.f16.f16.f32    { %f28403, %f28404, %f28405, %f28406 },    { %r1, %r2 },            { %r3 },                { %f28403, %f28404, %f28405, %f28406 }; 
	// end inline asm
	// begin inline asm
	mma.sync.aligned.m16n8k8.row.col.f32.f16.f16.f32    { %f28411, %f28412, %f28413, %f28414 },    { %r1, %r2 },            { %r3 },                { %f28411, %f28412, %f28413, %f28414 }; 
	// end inline asm
	// begin inline asm
	mma.sync.aligned.m16n8k8.row.col.f32.f16.f16.f32    { %f28403, %f28404, %f28405, %f28406 },    { %r1, %r2 },            { %r3 },                { %f28403, %f28404, %f28405, %f28406 }; 
	// end inline asm
	// begin inline asm
	mma.sync.aligned.m16n8k8.row.col.f32.f16.f16.f32    { %f28411, %f28412, %f28413, %f28414 },    { %r1, %r2 },            { %r3 },                { %f28411, %f28412, %f28413, %f28414 }; 
	// end inline asm
	// begin inline asm
	mma.sync.aligned.m16n8k8.row.col.f32.f16.f16.f32    { %f28403, %f28404, %f28405, %f28406 },    { %r1, %r2 },            { %r3 },                { %f28403, %f28404, %f28405, %f28406 }; 
	// end inline asm
	// begin inline asm
	mma.sync.aligned.m16n8k8.row.col.f32.f16.f16.f32    { %f28411, %f28412, %f28413, %f28414 },    { %r1, %r2 },            { %r3 },                { %f28411, %f28412, %f28413, %f28414 }; 
	// end inline asm
	// begin inline asm
	mma.sync.aligned.m16n8k8.row.col.f32.f16.f16.f32    { %f28403, %f28404, %f28405, %f28406 },    { %r1, %r2 },            { %r3 },                { %f28403, %f28404, %f28405, %f28406 }; 
	// end inline asm
	// begin inline asm
	mma.sync.aligned.m16n8k8.row.col.f32.f16.f16.f32    { %f28411, %f28412, %f28413, %f28414 },    { %r1, %r2 },            { %r3 },                { %f28411, %f28412, %f28413, %f28414 }; 
	// end inline asm
	// begin inline asm
	mma.sync.aligned.m16n8k8.row.col.f32.f16.f16.f32    { %f28403, %f28404, %f28405, %f28406 },    { %r1, %r2 },            { %r3 },                { %f28403, %f28404, %f28405, %f28406 }; 
	// end inline asm
	// begin inline asm
	mma.sync.aligned.m16n8k8.row.col.f32.f16.f16.f32    { %f28411, %f28412, %f28413, %f28414 },    { %r1, %r2 },            { %r3 },                { %f28411, %f28412, %f28413, %f28414 }; 
	// end inline asm
	// begin inline asm
	mma.sync.aligned.m16n8k8.row.col.f32.f16.f16.f32    { %f28403, %f28404, %f28405, %f28406 },    { %r1, %r2 },            { %r3 },                { %f28403, %f28404, %f28405, %f28406 }; 
	// end inline asm
	// begin inline asm
	mma.sync.aligned.m16n8k8.row.col.f32.f16.f16.f32    { %f28411, %f28412, %f28413, %f28414 },    { %r1, %r2 },            { %r3 },                { %f28411, %f28412, %f28413, %f28414 }; 
	// end inline asm
	// begin inline asm
	mma.sync.aligned.m16n8k8.row.col.f32.f16.f16.f32    { %f28403, %f28404, %f28405, %f28406 },    { %r1, %r2 },            { %r3 },                { %f28403, %f28404, %f28405, %f28406 }; 
	// end inline asm
	// begin inline asm
	mma.sync.aligned.m16n8k8.row.col.f32.f16.f16.f32    { %f28411, %f28412, %f28413, %f28414 },    { %r1, %r2 },            { %r3 },                { %f28411, %f28412, %f28413, %f28414 }; 
	// end inline asm
	// begin inline asm
	mma.sync.aligned.m16n8k8.row.col.f32.f16.f16.f32    { %f28403, %f28404, %f28405, %f28406 },    { %r1, %r2 },            { %r3 },                { %f28403, %f28404, %f28405, %f28406 }; 
	// end inline asm
	// begin inline asm
	mma.sync.aligned.m16n8k8.row.col.f32.f16.f16.f32    { %f28411, %f28412, %f28413, %f28414 },    { %r1, %r2 },            { %r3 },                { %f28411, %f28412, %f28413, %f28414 }; 
	// end inline asm
	// begin inline asm
	mma.sync.aligned.m16n8k8.row.col.f32.f16.f16.f32    { %f28403, %f28404, %f28405, %f28406 },    { %r1, %r2 },            { %r3 },                { %f28403, %f28404, %f28405, %f28406 }; 
	// end inline asm
	// begin inline asm
	mma.sync.aligned.m16n8k8.row.col.f32.f16.f16.f32    { %f28411, %f28412, %f28413, %f28414 },    { %r1, %r2 },            { %r3 },                { %f28411, %f28412, %f28413, %f28414 }; 
	// end inline asm
	// begin inline asm
	mma.sync.aligned.m16n8k8.row.col.f32.f16.f16.f32    { %f28403, %f28404, %f28405, %f28406 },    { %r1, %r2 },            { %r3 },                { %f28403, %f28404, %f28405, %f28406 }; 
	// end inline asm
	// begin inline asm
	mma.sync.aligned.m16n8k8.row.col.f32.f16.f16.f32    { %f28411, %f28412, %f28413, %f28414 },    { %r1, %r2 },            { %r3 },                { %f28411, %f28412, %f28413, %f28414 }; 
	// end inline asm
	// begin inline asm
	mma.sync.aligned.m16n8k8.row.col.f32.f16.f16.f32    { %f28403, %f28404, %f28405, %f28406 },    { %r1, %r2 },            { %r3 },                { %f28403, %f28404, %f28405, %f28406 }; 
	// end inline asm
	// begin inline asm
	mma.sync.aligned.m16n8k8.row.col.f32.f16.f16.f32    { %f28411, %f28412, %f28413, %f28414 },    { %r1, %r2 },            { %r3 },                { %f28411, %f28412, %f28413, %f28414 }; 
	// end inline asm
	// begin inline asm
	mma.sync.aligned.m16n8k8.row.col.f32.f16.f16.f32    { %f28403, %f28404, %f28405, %f28406 },    { %r1, %r2 },            { %r3 },                { %f28403, %f28404, %f28405, %f28406 }; 
	// end inline asm
	// begin inline asm
	mma.sync.aligned.m16n8k8.row.col.f32.f16.f16.f32    { %f28411, %f28412, %f28413, %f28414 },    { %r1, %r2 },            { %r3 },                { %f28411, %f28412, %f28413, %f28414 }; 
	// end inline asm
	// begin inline asm
	mma.sync.aligned.m16n8k8.row.col.f32.f16.f16.f32    { %f28403, %f28404, %f28405, %f28406 },    { %r1, %r2 },            { %r3 },                { %f28403, %f28404, %f28405, %f28406 }; 
	// end inline asm
	// begin inline asm
	mma.sync.aligned.m16n8k8.row.col.f32.f16.f16.f32    { %f28411, %f28412, %f28413, %f28414 },    { %r1, %r2 },            { %r3 },                { %f28411, %f28412, %f28413, %f28414 }; 
	// end inline asm
	// begin inline asm
	mma.sync.aligned.m16n8k8.row.col.f32.f16.f16.f32    { %f28403, %f28404, %f28405, %f28406 },    { %r1, %r2 },            { %r3 },                { %f28403, %f28404, %f28405, %f28406 }; 
	// end inline asm
	// begin inline asm
	mma.sync.aligned.m16n8k8.row.col.f32.f16.f16.f32    { %f28411, %f28412, %f28413, %f28414 },    { %r1, %r2 },            { %r3 },                { %f28411, %f28412, %f28413, %f28414 }; 
	// end inline asm
	// begin inline asm
	mma.sync.aligned.m16n8k8.row.col.f32.f16.f16.f32    { %f28403, %f28404, %f28405, %f28406 },    { %r1, %r2 },            { %r3 },                { %f28403, %f28404, %f28405, %f28406 }; 
	// end inline asm
	// begin inline asm
	mma.sync.aligned.m16n8k8.row.col.f32.f16.f16.f32    { %f28411, %f28412, %f28413, %f28414 },    { %r1, %r2 },            { %r3 },                { %f28411, %f28412, %f28413, %f28414 }; 
	// end inline asm
	// begin inline asm
	mma.sync.aligned.m16n8k8.row.col.f32.f16.f16.f32    { %f28403, %f28404, %f28405, %f28406 },    { %r1, %r2 },            { %r3 },                { %f28403, %f28404, %f28405, %f28406 }; 
	// end inline asm
	// begin inline asm
	mma.sync.aligned.m16n8k8.row.col.f32.f16.f16.f32    { %f28411, %f28412, %f28413, %f28414 },    { %r1, %r2 },            { %r3 },                { %f28411, %f28412, %f28413, %f28414 }; 
	// end inline asm
	// begin inline asm
	mma.sync.aligned.m16n8k8.row.col.f32.f16.f16.f32    { %f28403, %f28404, %f28405, %f28406 },    { %r1, %r2 },            { %r3 },                { %f28403, %f28404, %f28405, %f28406 }; 
	// end inline asm
	// begin inline asm
	mma.sync.aligned.m16n8k8.row.col.f32.f16.f16.f32    { %f28411, %f28412, %f28413, %f28414 },    { %r1, %r2 },            { %r3 },                { %f28411, %f28412, %f28413, %f28414 }; 
	// end inline asm
	// begin inline asm
	mma.sync.aligned.m16n8k8.row.col.f32.f16.f16.f32    { %f28403, %f28404, %f28405, %f28406 },    { %r1, %r2 },            { %r3 },                { %f28403, %f28404, %f28405, %f28406 }; 
	// end inline asm
	// begin inline asm
	mma.sync.aligned.m16n8k8.row.col.f32.f16.f16.f32    { %f28411, %f28412, %f28413, %f28414 },    { %r1, %r2 },            { %r3 },                { %f28411, %f28412, %f28413, %f28414 }; 
	// end inline asm
	// begin inline asm
	mma.sync.aligned.m16n8k8.row.col.f32.f16.f16.f32    { %f28403, %f28404, %f28405, %f28406 },    { %r1, %r2 },            { %r3 },                { %f28403, %f28404, %f28405, %f28406 }; 
	// end inline asm
	// begin inline asm
	mma.sync.aligned.m16n8k8.row.col.f32.f16.f16.f32    { %f28411, %f28412, %f28413, %f28414 },    { %r1, %r2 },            { %r3 },                { %f28411, %f28412, %f28413, %f28414 }; 
	// end inline asm
	// begin inline asm
	mma.sync.aligned.m16n8k8.row.col.f32.f16.f16.f32    { %f28403, %f28404, %f28405, %f28406 },    { %r1, %r2 },            { %r3 },                { %f28403, %f28404, %f28405, %f28406 }; 
	// end inline asm
	// begin inline asm
	mma.sync.aligned.m16n8k8.row.col.f32.f16.f16.f32    { %f28411, %f28412, %f28413, %f28414 },    { %r1, %r2 },            { %r3 },                { %f28411, %f28412, %f28413, %f28414 }; 
	// end inline asm
	// begin inline asm
	mma.sync.aligned.m16n8k8.row.col.f32.f16.f16.f32    { %f28403, %f28404, %f28405, %f28406 },    { %r1, %r2 },            { %r3 },                { %f28403, %f28404, %f28405, %f28406 }; 
	// end inline asm
	// begin inline asm
	mma.sync.aligned.m16n8k8.row.col.f32.f16.f16.f32    { %f28411, %f28412, %f28413, %f28414 },    { %r1, %r2 },            { %r3 },                { %f28411, %f28412, %f28413, %f28414 }; 
	// end inline asm
	// begin inline asm
	mma.sync.aligned.m16n8k8.row.col.f32.f16.f16.f32    { %f28403, %f28404, %f28405, %f28406 },    { %r1, %r2 },            { %r3 },                { %f28403, %f28404, %f28405, %f28406 }; 
	// end inline asm
	// begin inline asm
	mma.sync.aligned.m16n8k8.row.col.f32.f16.f16.f32    { %f28411, %f28412, %f28413, %f28414 },    { %r1, %r2 },            { %r3 },                { %f28411, %f28412, %f28413, %f28414 }; 
	// end inline asm
	// begin inline asm
	mma.sync.aligned.m16n8k8.row.col.f32.f16.f16.f32    { %f28403, %f28404, %f28405, %f28406 },    { %r1, %r2 },            { %r3 },                { %f28403, %f28404, %f28405, %f28406 }; 
	// end inline asm
	// begin inline asm
	mma.sync.aligned.m16n8k8.row.col.f32.f16.f16.f32    { %f28411, %f28412, %f28413, %f28414 },    { %r1, %r2 },            { %r3 },                { %f28411, %f28412, %f28413, %f28414 }; 
	// end inline asm
	// begin inline asm
	mma.sync.aligned.m16n8k8.row.col.f32.f16.f16.f32    { %f28403, %f28404, %f28405, %f28406 },    { %r1, %r2 },            { %r3 },                { %f28403, %f28404, %f28405, %f28406 }; 
	// end inline asm
	// begin inline asm
	mma.sync.aligned.m16n8k8.row.col.f32.f16.f16.f32    { %f28411, %f28412, %f28413, %f28414 },    { %r1, %r2 },            { %r3 },                { %f28411, %f28412, %f28413, %f28414 }; 
	// end inline asm
	// begin inline asm
	mma.sync.aligned.m16n8k8.row.col.f32.f16.f16.f32    { %f28403, %f28404, %f28405, %f28406 },    { %r1, %r2 },            { %r3 },                { %f28403, %f28404, %f28405, %f28406 }; 
	// end inline asm
	// begin inline asm
	mma.sync.aligned.m16n8k8.row.col.f32.f16.f16.f32    { %f28411, %f28412, %f28413, %f28414 },    { %r1, %r2 },            { %r3 },                { %f28411, %f28412, %f28413, %f28414 }; 
	// end inline asm
	// begin inline asm
	mma.sync.aligned.m16n8k8.row.col.f32.f16.f16.f32    { %f28403, %f28404, %f28405, %f28406 },    { %r1, %r2 },            { %r3 },                { %f28403, %f28404, %f28405, %f28406 }; 
	// end inline asm
	// begin inline asm
	mma.sync.aligned.m16n8k8.row.col.f32.f16.f16.f32    { %f28411, %f28412, %f28413, %f28414 },    { %r1, %r2 },            { %r3 },                { %f28411, %f28412, %f28413, %f28414 }; 
	// end inline asm
	// begin inline asm
	mma.sync.aligned.m16n8k8.row.col.f32.f16.f16.f32    { %f28403, %f28404, %f28405, %f28406 },    { %r1, %r2 },            { %r3 },                { %f28403, %f28404, %f28405, %f28406 }; 
	// end inline asm
	// begin inline asm
	mma.sync.aligned.m16n8k8.row.col.f32.f16.f16.f32    { %f28411, %f28412, %f28413, %f28414 },    { %r1, %r2 },            { %r3 },                { %f28411, %f28412, %f28413, %f28414 }; 
	// end inline asm
	// begin inline asm
	mma.sync.aligned.m16n8k8.row.col.f32.f16.f16.f32    { %f28403, %f28404, %f28405, %f28406 },    { %r1, %r2 },            { %r3 },                { %f28403, %f28404, %f28405, %f28406 }; 
	// end inline asm
	// begin inline asm
	mma.sync.aligned.m16n8k8.row.col.f32.f16.f16.f32    { %f28411, %f28412, %f28413, %f28414 },    { %r1, %r2 },            { %r3 },                { %f28411, %f28412, %f28413, %f28414 }; 
	// end inline asm
	// begin inline asm
	mma.sync.aligned.m16n8k8.row.col.f32.f16.f16.f32    { %f28403, %f28404, %f28405, %f28406 },    { %r1, %r2 },            { %r3 },                { %f28403, %f28404, %f28405, %f28406 }; 
	// end inline asm
	// begin inline asm
	mma.sync.aligned.m16n8k8.row.col.f32.f16.f16.f32    { %f28411, %f28412, %f28413, %f28414 },    { %r1, %r2 },            { %r3 },                { %f28411, %f28412, %f28413, %f28414 }; 
	// end inline asm
	// begin inline asm
	mma.sync.aligned.m16n8k8.row.col.f32.f16.f16.f32    { %f28403, %f28404, %f28405, %f28406 },    { %r1, %r2 },            { %r3 },                { %f28403, %f28404, %f28405, %f28406 }; 
	// end inline asm
	// begin inline asm
	mma.sync.aligned.m16n8k8.row.col.f32.f16.f16.f32    { %f28411, %f28412, %f28413, %f28414 },    { %r1, %r2 },            { %r3 },                { %f28411, %f28412, %f28413, %f28414 }; 
	// end inline asm
	// begin inline asm
	mma.sync.aligned.m16n8k8.row.col.f32.f16.f16.f32    { %f28403, %f28404, %f28405, %f28406 },    { %r1, %r2 },            { %r3 },                { %f28403, %f28404, %f28405, %f28406 }; 
	// end inline asm
	// begin inline asm
	mma.sync.aligned.m16n8k8.row.col.f32.f16.f16.f32    { %f28411, %f28412, %f28413, %f28414 },    { %r1, %r2 },            { %r3 },                { %f28411, %f28412, %f28413, %f28414 }; 
	// end inline asm
	// begin inline asm
	mma.sync.aligned.m16n8k8.row.col.f32.f16.f16.f32    { %f28403, %f28404, %f28405, %f28406 },    { %r1, %r2 },            { %r3 },                { %f28403, %f28404, %f28405, %f28406 }; 
	// end inline asm
	// begin inline asm
	mma.sync.aligned.m16n8k8.row.col.f32.f16.f16.f32    { %f28411, %f28412, %f28413, %f28414 },    { %r1, %r2 },            { %r3 },                { %f28411, %f28412, %f28413, %f28414 }; 
	// end inline asm
	// begin inline asm
	mma.sync.aligned.m16n8k8.row.col.f32.f16.f16.f32    { %f28403, %f28404, %f28405, %f28406 },    { %r1, %r2 },            { %r3 },                { %f28403, %f28404, %f28405, %f28406 }; 
	// end inline asm
	// begin inline asm
	mma.sync.aligned.m16n8k8.row.col.f32.f16.f16.f32    { %f28411, %f28412, %f28413, %f28414 },    { %r1, %r2 },            { %r3 },                { %f28411, %f28412, %f28413, %f28414 }; 
	// end inline asm
	// begin inline asm
	mma.sync.aligned.m16n8k8.row.col.f32.f16.f16.f32    { %f28403, %f28404, %f28405, %f28406 },    { %r1, %r2 },            { %r3 },                { %f28403, %f28404, %f28405, %f28406 }; 
	// end inline asm
	// begin inline asm
	mma.sync.aligned.m16n8k8.row.col.f32.f16.f16.f32    { %f28411, %f28412, %f28413, %f28414 },    { %r1, %r2 },            { %r3 },                { %f28411, %f28412, %f28413, %f28414 }; 
	// end inline asm
	// begin inline asm
	mma.sync.aligned.m16n8k8.row.col.f32.f16.f16.f32    { %f28403, %f28404, %f28405, %f28406 },    { %r1, %r2 },            { %r3 },                { %f28403, %f28404, %f28405, %f28406 }; 
	// end inline asm
	// begin inline asm
	mma.sync.aligned.m16n8k8.row.col.f32.f16.f16.f32    { %f28411, %f28412, %f28413, %f28414 },    { %r1, %r2 },            { %r3 },                { %f28411, %f28412, %f28413, %f28414 }; 
	// end inline asm
	// begin inline asm
	mma.sync.aligned.m16n8k8.row.col.f32.f16.f16.f32    { %f28403, %f28404, %f28405, %f28406 },    { %r1, %r2 },            { %r3 },                { %f28403, %f28404, %f28405, %f28406 }; 
	// end inline asm
	// begin inline asm
	mma.sync.aligned.m16n8k8.row.col.f32.f16.f16.f32    { %f28411, %f28412, %f28413, %f28414 },    { %r1, %r2 },            { %r3 },                { %f28411, %f28412, %f28413, %f28414 }; 
	// end inline asm
	// begin inline asm
	mma.sync.aligned.m16n8k8.row.col.f32.f16.f16.f32    { %f28403, %f28404, %f28405, %f28406 },    { %r1, %r2 },            { %r3 },                { %f28403, %f28404, %f28405, %f28406 }; 
	// end inline asm
	// begin inline asm
	mma.sync.aligned.m16n8k8.row.col.f32.f16.f16.f32    { %f28411, %f28412, %f28413, %f28414 },    { %r1, %r2 },            { %r3 },                { %f28411, %f28412, %f28413, %f28414 }; 
	// end inline asm
	// begin inline asm
	mma.sync.aligned.m16n8k8.row.col.f32.f16.f16.f32    { %f28403, %f28404, %f28405, %f28406 },    { %r1, %r2 },            { %r3 },                { %f28403, %f28404, %f28405, %f28406 }; 
	// end inline asm
	// begin inline asm
	mma.sync.aligned.m16n8k8.row.col.f32.f16.f16.f32    { %f28411, %f28412, %f28413, %f28414 },    { %r1, %r2 },            { %r3 },                { %f28411, %f28412, %f28413, %f28414 }; 
	// end inline asm
	// begin inline asm
	mma.sync.aligned.m16n8k8.row.col.f32.f16.f16.f32    { %f28403, %f28404, %f28405, %f28406 },    { %r1, %r2 },            { %r3 },                { %f28403, %f28404, %f28405, %f28406 }; 
	// end inline asm
	// begin inline asm
	mma.sync.aligned.m16n8k8.row.col.f32.f16.f16.f32    { %f28411, %f28412, %f28413, %f28414 },    { %r1, %r2 },            { %r3 },                { %f28411, %f28412, %f28413, %f28414 }; 
	// end inline asm
	// begin inline asm
	mma.sync.aligned.m16n8k8.row.col.f32.f16.f16.f32    { %f28403, %f28404, %f28405, %f28406 },    { %r1, %r2 },            { %r3 },                { %f28403, %f28404, %f28405, %f28406 }; 
	// end inline asm
	// begin inline asm
	mma.sync.aligned.m16n8k8.row.col.f32.f16.f16.f32    { %f28411, %f28412, %f28413, %f28414 },    { %r1, %r2 },            { %r3 },                { %f28411, %f28412, %f28413, %f28414 }; 
	// end inline asm
	// begin inline asm
	mma.sync.aligned.m16n8k8.row.col.f32.f16.f16.f32    { %f28403, %f28404, %f28405, %f28406 },    { %r1, %r2 },            { %r3 },                { %f28403, %f28404, %f28405, %f28406 }; 
	// end inline asm
	// begin inline asm
	mma.sync.aligned.m16n8k8.row.col.f32.f16.f16.f32    { %f28411, %f28412, %f28413, %f28414 },    { %r1, %r2 },            { %r3 },                { %f28411, %f28412, %f28413, %f28414 }; 
	// end inline asm
	// begin inline asm
	mma.sync.aligned.m16n8k8.row.col.f32.f16.f16.f32    { %f28403, %f28404, %f28405, %f28406 },    { %r1, %r2 },            { %r3 },                { %f28403, %f28404, %f28405, %f28406 }; 
	// end inline asm
	// begin inline asm
	mma.sync.aligned.m16n8k8.row.col.f32.f16.f16.f32    { %f28411, %f28412, %f28413, %f28414 },    { %r1, %r2 },            { %r3 },                { %f28411, %f28412, %f28413, %f28414 }; 
	// end inline asm
	// begin inline asm
	mma.sync.aligned.m16n8k8.row.col.f32.f16.f16.f32    { %f28403, %f28404, %f28405, %f28406 },    { %r1, %r2 },            { %r3 },                { %f28403, %f28404, %f28405, %f28406 }; 
	// end inline asm
	// begin inline asm
	mma.sync.aligned.m16n8k8.row.col.f32.f16.f16.f32    { %f28411, %f28412, %f28413, %f28414 },    { %r1, %r2 },            { %r3 },                { %f28411, %f28412, %f28413, %f28414 }; 
	// end inline asm
	// begin inline asm
	mma.sync.aligned.m16n8k8.row.col.f32.f16.f16.f32    { %f28403, %f28404, %f28405, %f28406 },    { %r1, %r2 },            { %r3 },                { %f28403, %f28404, %f28405, %f28406 }; 
	// end inline asm
	// begin inline asm
	mma.sync.aligned.m16n8k8.row.col.f32.f16.f16.f32    { %f28411, %f28412, %f28413, %f28414 },    { %r1, %r2 },            { %r3 },                { %f28411, %f28412, %f28413, %f28414 }; 
	// end inline asm
	// begin inline asm
	mma.sync.aligned.m16n8k8.row.col.f32.f16.f16.f32    { %f28403, %f28404, %f28405, %f28406 },    { %r1, %r2 },            { %r3 },                { %f28403, %f28404, %f28405, %f28406 }; 
	// end inline asm
	// begin inline asm
	mma.sync.aligned.m16n8k8.row.col.f32.f16.f16.f32    { %f28411, %f28412, %f28413, %f28414 },    { %r1, %r2 },            { %r3 },                { %f28411, %f28412, %f28413, %f28414 }; 
	// end inline asm
	// begin inline asm
	mma.sync.aligned.m16n8k8.row.col.f32.f16.f16.f32    { %f28403, %f28404, %f28405, %f28406 },    { %r1, %r2 },            { %r3 },                { %f28403, %f28404, %f28405, %f28406 }; 
	// end inline asm
	// begin inline asm
	mma.sync.aligned.m16n8k8.row.col.f32.f16.f16.f32    { %f28411, %f28412, %f28413, %f28414 },    { %r1, %r2 },            { %r3 },                { %f28411, %f28412, %f28413, %f28414 }; 
	// end inline asm
	// begin inline asm
	mma.sync.aligned.m16n8k8.row.col.f32.f16.f16.f32    { %f28403, %f28404, %f28405, %f28406 },    { %r1, %r2 },            { %r3 },                { %f28403, %f28404, %f28405, %f28406 }; 
	// end inline asm
	// begin inline asm
	mma.sync.aligned.m16n8k8.row.col.f32.f16.f16.f32    { %f28411, %f28412, %f28413, %f28414 },    { %r1, %r2 },            { %r3 },                { %f28411, %f28412, %f28413, %f28414 }; 
	// end inline asm
	// begin inline asm
	mma.sync.aligned.m16n8k8.row.col.f32.f16.f16.f32    { %f28403, %f28404, %f28405, %f28406 },    { %r1, %r2 },            { %r3 },                { %f28403, %f28404, %f28405, %f28406 }; 
	// end inline asm
	// begin inline asm
	mma.sync.aligned.m16n8k8.row.col.f32.f16.f16.f32    { %f28411, %f28412, %f28413, %f28414 },    { %r1, %r2 },            { %r3 },                { %f28411, %f28412, %f28413, %f28414 }; 
	// end inline asm
	// begin inline asm
	mma.sync.aligned.m16n8k8.row.col.f32.f16.f16.f32    { %f28403, %f28404, %f28405, %f28406 },    { %r1, %r2 },            { %r3 },                { %f28403, %f28404, %f28405, %f28406 }; 
	// end inline asm
	// begin inline asm
	mma.sync.aligned.m16n8k8.row.col.f32.f16.f16.f32    { %f28411, %f28412, %f28413, %f28414 },    { %r1, %r2 },            { %r3 },                { %f28411, %f28412, %f28413, %f28414 }; 
	// end inline asm
	// begin inline asm
	mma.sync.aligned.m16n8k8.row.col.f32.f16.f16.f32    { %f28403, %f28404, %f28405, %f28406 },    { %r1, %r2 },            { %r3 },                { %f28403, %f28404, %f28405, %f28406 }; 
	// end inline asm
	// begin inline asm
	mma.sync.aligned.m16n8k8.row.col.f32.f16.f16.f32    { %f28411, %f28412, %f28413, %f28414 },    { %r1, %r2 },            { %r3 },                { %f28411, %f28412, %f28413, %f28414 }; 
	// end inline asm
	// begin inline asm
	mma.sync.aligned.m16n8k8.row.col.f32.f16.f16.f32    { %f28403, %f28404, %f28405, %f28406 },    { %r1, %r2 },            { %r3 },                { %f28403, %f28404, %f28405, %f28406 }; 
	// end inline asm
	// begin inline asm
	mma.sync.aligned.m16n8k8.row.col.f32.f16.f16.f32    { %f28411, %f28412, %f28413, %f28414 },    { %r1, %r2 },            { %r3 },                { %f28411, %f28412, %f28413, %f28414 }; 
	// end inline asm
	// begin inline asm
	mma.sync.aligned.m16n8k8.row.col.f32.f16.f16.f32    { %f28403, %f28404, %f28405, %f28406 },    { %r1, %r2 },            { %r3 },                { %f28403, %f28404, %f28405, %f28406 }; 
	// end inline asm
	// begin inline asm
	mma.sync.aligned.m16n8k8.row.col.f32.f16.f16.f32    { %f28411, %f28412, %f28413, %f28414 },    { %r1, %r2 },            { %r3 },                { %f28411, %f28412, %f28413, %f28414 }; 
	// end inline asm
	// begin inline asm
	mma.sync.aligned.m16n8k8.row.col.f32.f16.f16.f32    { %f28403, %f28404, %f28405, %f28406 },    { %r1, %r2 },            { %r3 },                { %f28403, %f28404, %f28405, %f28406 }; 
	// end inline asm
	// begin inline asm
	mma.sync.aligned.m16n8k8.row.col.f32.f16.f16.f32    { %f28411, %f28412, %f28413, %f28414 },    { %r1, %r2 },            { %r3 },                { %f28411, %f28412, %f28413, %f28414 }; 
	// end inline asm
	// begin inline asm
	mma.sync.aligned.m16n8k8.row.col.f32.f16.f16.f32    { %f28403, %f28404, %f28405, %f28406 },    { %r1, %r2 },            { %r3 },                { %f28403, %f28404, %f28405, %f28406 }; 
	// end inline asm
	// begin inline asm
	mma.sync.aligned.m16n8k8.row.col.f32.f16.f16.f32    { %f28411, %f28412, %f28413, %f28414 },    { %r1, %r2 },            { %r3 },                { %f28411, %f28412, %f28413, %f28414 }; 
	// end inline asm
	// begin inline asm
	mma.sync.aligned.m16n8k8.row.col.f32.f16.f16.f32    { %f28403, %f28404, %f28405, %f28406 },    { %r1, %r2 },            { %r3 },                { %f28403, %f28404, %f28405, %f28406 }; 
	// end inline asm
	// begin inline asm
	mma.sync.aligned.m16n8k8.row.col.f32.f16.f16.f32    { %f28411, %f28412, %f28413, %f28414 },    { %r1, %r2 },            { %r3 },                { %f28411, %f28412, %f28413, %f28414 }; 
	// end inline asm
	// begin inline asm
	mma.sync.aligned.m16n8k8.row.col.f32.f16.f16.f32    { %f28403, %f28404, %f28405, %f28406 },    { %r1, %r2 },            { %r3 },                { %f28403, %f28404, %f28405, %f28406 }; 
	// end inline asm
	// begin inline asm
	mma.sync.aligned.m16n8k8.row.col.f32.f16.f16.f32    { %f28411, %f28412, %f28413, %f28414 },    { %r1, %r2 },            { %r3 },                { %f28411, %f28412, %f28413, %f28414 }; 
	// end inline asm
	// begin inline asm
	mma.sync.aligned.m16n8k8.row.col.f32.f16.f16.f32    { %f28403, %f28404, %f28405, %f28406 },    { %r1, %r2 },            { %r3 },                { %f28403, %f28404, %f28405, %f28406 }; 
	// end inline asm
	// begin inline asm
	mma.sync.aligned.m16n8k8.row.col.f32.f16.f16.f32    { %f28411, %f28412, %f28413, %f28414 },    { %r1, %r2 },            { %r3 },                { %f28411, %f28412, %f28413, %f28414 }; 
	// end inline asm
	// begin inline asm
	mma.sync.aligned.m16n8k8.row.col.f32.f16.f16.f32    { %f28403, %f28404, %f28405, %f28406 },    { %r1, %r2 },            { %r3 },                { %f28403, %f28404, %f28405, %f28406 }; 
	// end inline asm
	// begin inline asm
	mma.sync.aligned.m16n8k8.row.col.f32.f16.f16.f32    { %f28411, %f28412, %f28413, %f28414 },    { %r1, %r2 },            { %r3 },                { %f28411, %f28412, %f28413, %f28414 }; 
	// end inline asm
	// begin inline asm
	mma.sync.aligned.m16n8k8.row.col.f32.f16.f16.f32    { %f28403, %f28404, %f28405, %f28406 },    { %r1, %r2 },            { %r3 },                { %f28403, %f28404, %f28405, %f28406 }; 
	// end inline asm
	// begin inline asm
	mma.sync.aligned.m16n8k8.row.col.f32.f16.f16.f32    { %f28411, %f28412, %f28413, %f28414 },    { %r1, %r2 },            { %r3 },                { %f28411, %f28412, %f28413, %f28414 }; 
	// end inline asm
	// begin inline asm
	mma.sync.aligned.m16n8k8.row.col.f32.f16.f16.f32    { %f28403, %f28404, %f28405, %f28406 },    { %r1, %r2 },            { %r3 },                { %f28403, %f28404, %f28405, %f28406 }; 
	// end inline asm
	// begin inline asm
	mma.sync.aligned.m16n8k8.row.col.f32.f16.f16.f32    { %f28411, %f28412, %f28413, %f28414 },    { %r1, %r2 },            { %r3 },                { %f28411, %f28412, %f28413, %f28414 }; 
	// end inline asm
	// begin inline asm
	mma.sync.aligned.m16n8k8.row.col.f32.f16.f16.f32    { %f28403, %f28404, %f28405, %f28406 },    { %r1, %r2 },            { %r3 },                { %f28403, %f28404, %f28405, %f28406 }; 
	// end inline asm
	// begin inline asm
	mma.sync.aligned.m16n8k8.row.col.f32.f16.f16.f32    { %f28411, %f28412, %f28413, %f28414 },    { %r1, %r2 },            { %r3 },                { %f28411, %f28412, %f28413, %f28414 }; 
	// end inline asm
	// begin inline asm
	mma.sync.aligned.m16n8k8.row.col.f32.f16.f16.f32    { %f28403, %f28404, %f28405, %f28406 },    { %r1, %r2 },            { %r3 },                { %f28403, %f28404, %f28405, %f28406 }; 
	// end inline asm
	// begin inline asm
	mma.sync.aligned.m16n8k8.row.col.f32.f16.f16.f32    { %f28411, %f28412, %f28413, %f28414 },    { %r1, %r2 },            { %r3 },                { %f28411, %f28412, %f28413, %f28414 }; 
	// end inline asm
	// begin inline asm
	mma.sync.aligned.m16n8k8.row.col.f32.f16.f16.f32    { %f28403, %f28404, %f28405, %f28406 },    { %r1, %r2 },            { %r3 },                { %f28403, %f28404, %f28405, %f28406 }; 
	// end inline asm
	// begin inline asm
	mma.sync.aligned.m16n8k8.row.col.f32.f16.f16.f32    { %f28411, %f28412, %f28413, %f28414 },    { %r1, %r2 },            { %r3 },                { %f28411, %f28412, %f28413, %f28414 }; 
	// end inline asm
	// begin inline asm
	mma.sync.aligned.m16n8k8.row.col.f32.f16.f16.f32    { %f28403, %f28404, %f28405, %f28406 },    { %r1, %r2 },            { %r3 },                { %f28403, %f28404, %f28405, %f28406 }; 
	// end inline asm
	// begin inline asm
	mma.sync.aligned.m16n8k8.row.col.f32.f16.f16.f32    { %f28411, %f28412, %f28413, %f28414 },    { %r1, %r2 },            { %r3 },                { %f28411, %f28412, %f28413, %f28414 }; 
	// end inline asm
	// begin inline asm
	mma.sync.aligned.m16n8k8.row.col.f32.f16.f16.f32    { %f28403, %f28404, %f28405, %f28406 },    { %r1, %r2 },            { %r3 },                { %f28403, %f28404, %f28405, %f28406 }; 
	// end inline asm
	// begin inline asm
	mma.sync.aligned.m16n8k8.row.col.f32.f16.f16.f32    { %f28411, %f28412, %f28413, %f28414 },    { %r1, %r2 },            { %r3 },                { %f28411, %f28412, %f28413, %f28414 }; 
	// end inline asm
	// begin inline asm
	mma.sync.aligned.m16n8k8.row.col.f32.f16.f16.f32    { %f28403, %f28404, %f28405, %f28406 },    { %r1, %r2 },            { %r3 },                { %f28403, %f28404, %f28405, %f28406 }; 
	// end inline asm
	// begin inline asm
	mma.sync.aligned.m16n8k8.row.col.f32.f16.f16.f32    { %f28411, %f28412, %f28413, %f28414 },    { %r1, %r2 },            { %r3 },                { %f28411, %f28412, %f28413, %f28414 }; 
	// end inline asm
	// begin inline asm
	mma.sync.aligned.m16n8k8.row.col.f32.f16.f16.f32    { %f28403, %f28404, %f28405, %f28406 },    { %r1, %r2 },            { %r3 },                { %f28403, %f28404, %f28405, %f28406 }; 
	// end inline asm
	// begin inline asm
	mma.sync.aligned.m16n8k8.row.col.f32.f16.f16.f32    { %f28411, %f28412, %f28413, %f28414 },    { %r1, %r2 },            { %r3 },                { %f28411, %f28412, %f28413, %f28414 }; 
	// end inline asm
	// begin inline asm
	mma.sync.aligned.m16n8k8.row.col.f32.f16.f16.f32    { %f28403, %f28404, %f28405, %f28406 },    { %r1, %r2 },            { %r3 },                { %f28403, %f28404, %f28405, %f28406 }; 
	// end inline asm
	// begin inline asm
	mma.sync.aligned.m16n8k8.row.col.f32.f16.f16.f32    { %f28411, %f28412, %f28413, %f28414 },    { %r1, %r2 },            { %r3 },                { %f28411, %f28412, %f28413, %f28414 }; 
	// end inline asm
	// begin inline asm
	mma.sync.aligned.m16n8k8.row.col.f32.f16.f16.f32    { %f28403, %f28404, %f28405, %f28406 },    { %r1, %r2 },            { %r3 },                { %f28403, %f28404, %f28405, %f28406 }; 
	// end inline asm
	// begin inline asm
	mma.sync.aligned.m16n8k8.row.col.f32.f16.f16.f32    { %f28411, %f28412, %f28413, %f28414 },    { %r1, %r2 },            { %r3 },                { %f28411, %f28412, %f28413, %f28414 }; 
	// end inline asm
	// begin inline asm
	mma.sync.aligned.m16n8k8.row.col.f32.f16.f16.f32    { %f28403, %f28404, %f28405, %f28406 },    { %r1, %r2 },            { %r3 },                { %f28403, %f28404, %f28405, %f28406 }; 
	// end inline asm
	// begin inline asm
	mma.sync.aligned.m16n8k8.row.col.f32.f16.f16.f32    { %f28411, %f28412, %f28413, %f28414 },    { %r1, %r2 },            { %r3 },                { %f28411, %f28412, %f28413, %f28414 }; 
	// end inline asm
	// begin inline asm
	mma.sync.aligned.m16n8k8.row.col.f32.f16.f16.f32    { %f28403, %f28404, %f28405, %f28406 },    { %r1, %r2 },            { %r3 },                { %f28403, %f28404, %f28405, %f28406 }; 
	// end inline asm
	// begin inline asm
	mma.sync.aligned.m16n8k8.row.col.f32.f16.f16.f32    { %f28411, %f28412, %f28413, %f28414 },    { %r1, %r2 },            { %r3 },                { %f28411, %f28412, %f28413, %f28414 }; 
	// end inline asm
	// begin inline asm
	mma.sync.aligned.m16n8k8.row.col.f32.f16.f16.f32    { %f28403, %f28404, %f28405, %f28406 },    { %r1, %r2 },            { %r3 },                { %f28403, %f28404, %f28405, %f28406 }; 
	// end inline asm
	// begin inline asm
	mma.sync.aligned.m16n8k8.row.col.f32.f16.f16.f32    { %f28411, %f28412, %f28413, %f28414 },    { %r1, %r2 },            { %r3 },                { %f28411, %f28412, %f28413, %f28414 }; 
	// end inline asm
	// begin inline asm
	mma.sync.aligned.m16n8k8.row.col.f32.f16.f16.f32    { %f28403, %f28404, %f28405, %f28406 },    { %r1, %r2 },            { %r3 },                { %f28403, %f28404, %f28405, %f28406 }; 
	// end inline asm
	// begin inline asm
	mma.sync.aligned.m16n8k8.row.col.f32.f16.f16.f32    { %f28411, %f28412, %f28413, %f28414 },    { %r1, %r2 },            { %r3 },                { %f28411, %f28412, %f28413, %f28414 }; 
	// end inline asm
	// begin inline asm
	mma.sync.aligned.m16n8k8.row.col.f32.f16.f16.f32    { %f28403, %f28404, %f28405, %f28406 },    { %r1, %r2 },            { %r3 },                { %f28403, %f28404, %f28405, %f28406 }; 
	// end inline asm
	// begin inline asm
	mma.sync.aligned.m16n8k8.row.col.f32.f16.f16.f32    { %f28411, %f28412, %f28413, %f28414 },    { %r1, %r2 },            { %r3 },                { %f28411, %f28412, %f28413, %f28414 }; 
	// end inline asm
	// begin inline asm
	mma.sync.aligned.m16n8k8.row.col.f32.f16.f16.f32    { %f28403, %f28404, %f28405, %f28406 },    { %r1, %r2 },            { %r3 },                { %f28403, %f28404, %f28405, %f28406 }; 
	// end inline asm
	// begin inline asm
	mma.sync.aligned.m16n8k8.row.col.f32.f16.f16.f32    { %f28411, %f28412, %f28413, %f28414 },    { %r1, %r2 },            { %r3 },                { %f28411, %f28412, %f28413, %f28414 }; 
	// end inline asm
	// begin inline asm
	mma.sync.aligned.m16n8k8.row.col.f32.f16.f16.f32    { %f28403, %f28404, %f28405, %f28406 },    { %r1, %r2 },            { %r3 },                { %f28403, %f28404, %f28405, %f28406 }; 
	// end inline asm
	// begin inline asm
	mma.sync.aligned.m16n8k8.row.col.f32.f16.f16.f32    { %f28411, %f28412, %f28413, %f28414 },    { %r1, %r2 },            { %r3 },                { %f28411, %f28412, %f28413, %f28414 }; 
	// end inline asm
	// begin inline asm
	mma.sync.aligned.m16n8k8.row.col.f32.f16.f16.f32    { %f28403, %f28404, %f28405, %f28406 },    { %r1, %r2 },            { %r3 },                { %f28403, %f28404, %f28405, %f28406 }; 
	// end inline asm
	// begin inline asm
	mma.sync.aligned.m16n8k8.row.col.f32.f16.f16.f32    { %f28411, %f28412, %f28413, %f28414 },    { %r1, %r2 },            { %r3 },                { %f28411, %f28412, %f28413, %f28414 }; 
	// end inline asm
	// begin inline asm
	mma.sync.aligned.m16n8k8.row.col.f32.f16.f16.f32    { %f28403, %f28404, %f28405, %f28406 },    { %r1, %r2 },            { %r3 },                { %f28403, %f28404, %f28405, %f28406 }; 
	// end inline asm
	// begin inline asm
	mma.sync.aligned.m16n8k8.row.col.f32.f16.f16.f32    { %f28411, %f28412, %f28413, %f28414 },    { %r1, %r2 },            { %r3 },                { %f28411, %f28412, %f28413, %f28414 }; 
	// end inline asm
	// begin inline asm
	mma.sync.aligned.m16n8k8.row.col.f32.f16.f16.f32    { %f28403, %f28404, %f28405, %f28406 },    { %r1, %r2 },            { %r3 },                { %f28403, %f28404, %f28405, %f28406 }; 
	// end inline asm
	// begin inline asm
	mma.sync.aligned.m16n8k8.row.col.f32.f16.f16.f32    { %f28411, %f28412, %f28413, %f28414 },    { %r1, %r2 },            { %r3 },                { %f28411, %f28412, %f28413, %f28414 }; 
	// end inline asm
	// begin inline asm
	mma.sync.aligned.m16n8k8.row.col.f32.f16.f16.f32    { %f28403, %f28404, %f28405, %f28406 },    { %r1, %r2 },            { %r3 },                { %f28403, %f28404, %f28405, %f28406 }; 
	// end inline asm
	// begin inline asm
	mma.sync.aligned.m16n8k8.row.col.f32.f16.f16.f32    { %f28411, %f28412, %f28413, %f28414 },    { %r1, %r2 },            { %r3 },                { %f28411, %f28412, %f28413, %f28414 }; 
	// end inline asm
	// begin inline asm
	mma.sync.aligned.m16n8k8.row.col.f32.f16.f16.f32    { %f28403, %f28404, %f28405, %f28406 },    { %r1, %r2 },            { %r3 },                { %f28403, %f28404, %f28405, %f28406 }; 
	// end inline asm
	// begin inline asm
	mma.sync.aligned.m16n8k8.row.col.f32.f16.f16.f32    { %f28411, %f28412, %f28413, %f28414 },    { %r1, %r2 },            { %r3 },                { %f28411, %f28412, %f28413, %f28414 }; 
	// end inline asm
	// begin inline asm
	mma.sync.aligned.m16n8k8.row.col.f32.f16.f16.f32    { %f28403, %f28404, %f28405, %f28406 },    { %r1, %r2 },            { %r3 },                { %f28403, %f28404, %f28405, %f28406 }; 
	// end inline asm
	// begin inline asm
	mma.sync.aligned.m16n8k8.row.col.f32.f16.f16.f32    { %f28411, %f28412, %f28413, %f28414 },    { %r1, %r2 },            { %r3 },                { %f28411, %f28412, %f28413, %f28414 }; 
	// end inline asm
	// begin inline asm
	mma.sync.aligned.m16n8k8.row.col.f32.f16.f16.f32    { %f28403, %f28404, %f28405, %f28406 },    { %r1, %r2 },            { %r3 },                { %f28403, %f28404, %f28405, %f28406 }; 
	// end inline asm
	// begin inline asm
	mma.sync.aligned.m16n8k8.row.col.f32.f16.f16.f32    { %f28411, %f28412, %f28413, %f28414 },    { %r1, %r2 },            { %r3 },                { %f28411, %f28412, %f28413, %f28414 }; 
	// end inline asm
	// begin inline asm
	mma.sync.aligned.m16n8k8.row.col.f32.f16.f16.f32    { %f28403, %f28404, %f28405, %f28406 },    { %r1, %r2 },            { %r3 },                { %f28403, %f28404, %f28405, %f28406 }; 
	// end inline asm
	// begin inline asm
	mma.sync.aligned.m16n8k8.row.col.f32.f16.f16.f32    { %f28411, %f28412, %f28413, %f28414 },    { %r1, %r2 },            { %r3 },                { %f28411, %f28412, %f28413, %f28414 }; 
	// end inline asm
	// begin inline asm
	mma.sync.aligned.m16n8k8.row.col.f32.f16.f16.f32    { %f28403, %f28404, %f28405, %f28406 },    { %r1, %r2 },            { %r3 },                { %f28403, %f28404, %f28405, %f28406 }; 
	// end inline asm
	// begin inline asm
	mma.sync.aligned.m16n8k8.row.col.f32.f16.f16.f32    { %f28411, %f28412, %f28413, %f28414 },    { %r1, %r2 },            { %r3 },                { %f28411, %f28412, %f28413, %f28414 }; 
	// end inline asm
	// begin inline asm
	mma.sync.aligned.m16n8k8.row.col.f32.f16.f16.f32    { %f28403, %f28404, %f28405, %f28406 },    { %r1, %r2 },            { %r3 },                { %f28403, %f28404, %f28405, %f28406 }; 
	// end inline asm
	// begin inline asm
	mma.sync.aligned.m16n8k8.row.col.f32.f16.f16.f32    { %f28411, %f28412, %f28413, %f28414 },    { %r1, %r2 },            { %r3 },                { %f28411, %f28412, %f28413, %f28414 }; 
	// end inline asm
	// begin inline asm
	mma.sync.aligned.m16n8k8.row.col.f32.f16.f16.f32    { %f28403, %f28404, %f28405, %f28406 },    { %r1, %r2 },            { %r3 },                { %f28403, %f28404, %f28405, %f28406 }; 
	// end inline asm
	// begin inline asm
	mma.sync.aligned.m16n8k8.row.col.f32.f16.f16.f32    { %f28411, %f28412, %f28413, %f28414 },    { %r1, %r2 },            { %r3 },                { %f28411, %f28412, %f28413, %f28414 }; 
	// end inline asm
	// begin inline asm
	mma.sync.aligned.m16n8k8.row.col.f32.f16.f16.f32    { %f28403, %f28404, %f28405, %f28406 },    { %r1, %r2 },            { %r3 },                { %f28403, %f28404, %f28405, %f28406 }; 
	// end inline asm
	// begin inline asm
	mma.sync.aligned.m16n8k8.row.col.f32.f16.f16.f32    { %f28411, %f28412, %f28413, %f28414 },    { %r1, %r2 },            { %r3 },                { %f28411, %f28412, %f28413, %f28414 }; 
	// end inline asm
	// begin inline asm
	mma.sync.aligned.m16n8k8.row.col.f32.f16.f16.f32    { %f28403, %f28404, %f28405, %f28406 },    { %r1, %r2 },            { %r3 },                { %f28403, %f28404, %f28405, %f28406 }; 
	// end inline asm
	// begin inline asm
	mma.sync.aligned.m16n8k8.row.col.f32.f16.f16.f32    { %f28411, %f28412, %f28413, %f28414 },    { %r1, %r2 },            { %r3 },                { %f28411, %f28412, %f28413, %f28414 }; 
	// end inline asm
	// begin inline asm
	mma.sync.aligned.m16n8k8.row.col.f32.f16.f16.f32    { %f28403, %f28404, %f28405, %f28406 },    { %r1, %r2 },            { %r3 },                { %f28403, %f28404, %f28405, %f28406 }; 
	// end inline asm
	// begin inline asm
	mma.sync.aligned.m16n8k8.row.col.f32.f16.f16.f32    { %f28411, %f28412, %f28413, %f28414 },    { %r1, %r2 },            { %r3 },                { %f28411, %f28412, %f28413, %f28414 }; 
	// end inline asm
	// begin inline asm
	mma.sync.aligned.m16n8k8.row.col.f32.f16.f16.f32    { %f28403, %f28404, %f28405, %f28406 },    { %r1, %r2 },            { %r3 },                { %f28403, %f28404, %f28405, %f28406 }; 
	// end inline asm
	// begin inline asm
	mma.sync.aligned.m16n8k8.row.col.f32.f16.f16.f32    { %f28411, %f28412, %f28413, %f28414 },    { %r1, %r2 },            { %r3 },                { %f28411, %f28412, %f28413, %f28414 }; 
	// end inline asm
	// begin inline asm
	mma.sync.aligned.m16n8k8.row.col.f32.f16.f16.f32    { %f28403, %f28404, %f28405, %f28406 },    { %r1, %r2 },            { %r3 },                { %f28403, %f28404, %f28405, %f28406 }; 
	// end inline asm
	// begin inline asm
	mma.sync.aligned.m16n8k8.row.col.f32.f16.f16.f32    { %f28411, %f28412, %f28413, %f28414 },    { %r1, %r2 },            { %r3 },                { %f28411, %f28412, %f28413, %f28414 }; 
	// end inline asm
	// begin inline asm
	mma.sync.aligned.m16n8k8.row.col.f32.f16.f16.f32    { %f28403, %f28404, %f28405, %f28406 },    { %r1, %r2 },            { %r3 },                { %f28403, %f28404, %f28405, %f28406 }; 
	// end inline asm
	// begin inline asm
	mma.sync.aligned.m16n8k8.row.col.f32.f16.f16.f32    { %f28411, %f28412, %f28413, %f28414 },    { %r1, %r2 },            { %r3 },                { %f28411, %f28412, %f28413, %f28414 }; 
	// end inline asm
	// begin inline asm
	mma.sync.aligned.m16n8k8.row.col.f32.f16.f16.f32    { %f28403, %f28404, %f28405, %f28406 },    { %r1, %r2 },            { %r3 },                { %f28403, %f28404, %f28405, %f28406 }; 
	// end inline asm
	// begin inline asm
	mma.sync.aligned.m16n8k8.row.col.f32.f16.f16.f32    { %f28411, %f28412, %f28413, %f28414 },    { %r1, %r2 },            { %r3 },                { %f28411, %f28412, %f28413, %f28414 }; 
	// end inline asm
	// begin inline asm
	mma.sync.aligned.m16n8k8.row.col.f32.f16.f16.f32    { %f28403, %f28404, %f28405, %f28406 },    { %r1, %r2 },            { %r3 },                { %f28403, %f28404, %f28405, %f28406 }; 
	// end inline asm
	// begin inline asm
	mma.sync.aligned.m16n8k8.row.col.f32.f16.f16.f32    { %f28411, %f28412, %f28413, %f28414 },    { %r1, %r2 },            { %r3 },                { %f28411, %f28412, %f28413, %f28414 }; 
	// end inline asm
	// begin inline asm
	mma.sync.aligned.m16n8k8.row.col.f32.f16.f16.f32    { %f28403, %f28404, %f28405, %f28406 },    { %r1, %r2 },            { %r3 },                { %f28403, %f28404, %f28405, %f28406 }; 
	// end inline asm
	// begin inline asm
	mma.sync.aligned.m16n8k8.row.col.f32.f16.f16.f32    { %f28411, %f28412, %f28413, %f28414 },    { %r1, %r2 },            { %r3 },                { %f28411, %f28412, %f28413, %f28414 }; 
	// end inline asm
	// begin inline asm
	mma.sync.aligned.m16n8k8.row.col.f32.f16.f16.f32    { %f28403, %f28404, %f28405, %f28406 },    { %r1, %r2 },            { %r3 },                { %f28403, %f28404, %f28405, %f28406 }; 
	// end inline asm
	// begin inline asm
	mma.sync.aligned.m16n8k8.row.col.f32.f16.f16.f32    { %f28411, %f28412, %f28413, %f28414 },    { %r1, %r2 },            { %r3 },                { %f28411, %f28412, %f28413, %f28414 }; 
	// end inline asm
	// begin inline asm
	mma.sync.aligned.m16n8k8.row.col.f32.f16.f16.f32    { %f28403, %f28404, %f28405, %f28406 },    { %r1, %r2 },            { %r3 },                { %f28403, %f28404, %f28405, %f28406 }; 
	// end inline asm
	// begin inline asm
	mma.sync.aligned.m16n8k8.row.col.f32.f16.f16.f32    { %f28411, %f28412, %f28413, %f28414 },    { %r1, %r2 },            { %r3 },                { %f28411, %f28412, %f28413, %f28414 }; 
	// end inline asm
	// begin inline asm
	mma.sync.aligned.m16n8k8.row.col.f32.f16.f16.f32    { %f28403, %f28404, %f28405, %f28406 },    { %r1, %r2 },            { %r3 },                { %f28403, %f28404, %f28405, %f28406 }; 
	// end inline asm
	// begin inline asm
	mma.sync.aligned.m16n8k8.row.col.f32.f16.f16.f32    { %f28411, %f28412, %f28413, %f28414 },    { %r1, %r2 },            { %r3 },                { %f28411, %f28412, %f28413, %f28414 }; 
	// end inline asm
	// begin inline asm
	mma.sync.aligned.m16n8k8.row.col.f32.f16.f16.f32    { %f28403, %f28404, %f28405, %f28406 },    { %r1, %r2 },            { %r3 },                { %f28403, %f28404, %f28405, %f28406 }; 
	// end inline asm
	// begin inline asm
	mma.sync.aligned.m16n8k8.row.col.f32.f16.f16.f32    { %f28411, %f28412, %f28413, %f28414 },    { %r1, %r2 },            { %r3 },                { %f28411, %f28412, %f28413, %f28414 }; 
	// end inline asm
	// begin inline asm
	mma.sync.aligned.m16n8k8.row.col.f32.f16.f16.f32    { %f28403, %f28404, %f28405, %f28406 },    { %r1, %r2 },            { %r3 },                { %f28403, %f28404, %f28405, %f28406 }; 
	// end inline asm
	// begin inline asm
	mma.sync.aligned.m16n8k8.row.col.f32.f16.f16.f32    { %f28411, %f28412, %f28413, %f28414 },    { %r1, %r2 },            { %r3 },                { %f28411, %f28412, %f28413, %f28414 }; 
	// end inline asm
	// begin inline asm
	mma.sync.aligned.m16n8k8.row.col.f32.f16.f16.f32    { %f28403, %f28404, %f28405, %f28406 },    { %r1, %r2 },            { %r3 },                { %f28403, %f28404, %f28405, %f28406 }; 
	// end inline asm
	// begin inline asm
	mma.sync.aligned.m16n8k8.row.col.f32.f16.f16.f32    { %f28411, %f28412, %f28413, %f28414 },    { %r1, %r2 },            { %r3 },                { %f28411, %f28412, %f28413, %f28414 }; 
	// end inline asm
	// begin inline asm
	mma.sync.aligned.m16n8k8.row.col.f32.f16.f16.f32    { %f28403, %f28404, %f28405, %f28406 },    { %r1, %r2 },            { %r3 },                { %f28403, %f28404, %f28405, %f28406 }; 
	// end inline asm
	// begin inline asm
	mma.sync.aligned.m16n8k8.row.col.f32.f16.f16.f32    { %f28411, %f28412, %f28413, %f28414 },    { %r1, %r2 },            { %r3 },                { %f28411, %f28412, %f28413, %f28414 }; 
	// end inline asm
	// begin inline asm
	mma.sync.aligned.m16n8k8.row.col.f32.f16.f16.f32    { %f28403, %f28404, %f28405, %f28406 },    { %r1, %r2 },            { %r3 },                { %f28403, %f28404, %f28405, %f28406 }; 
	// end inline asm
	// begin inline asm
	mma.sync.aligned.m16n8k8.row.col.f32.f16.f16.f32    { %f28411, %f28412, %f28413, %f28414 },    { %r1, %r2 },            { %r3 },                { %f28411, %f28412, %f28413, %f28414 }; 
	// end inline asm
	// begin inline asm
	mma.sync.aligned.m16n8k8.row.col.f32.f16.f16.f32    { %f28403, %f28404, %f28405, %f28406 },    { %r1, %r2 },            { %r3 },                { %f28403, %f28404, %f28405, %f28406 }; 
	// end inline asm
	// begin inline asm
	mma.sync.aligned.m16n8k8.row.col.f32.f16.f16.f32    { %f28411, %f28412, %f28413, %f28414 },    { %r1, %r2 },            { %r3 },                { %f28411, %f28412, %f28413, %f28414 }; 
	// end inline asm
	// begin inline asm
	mma.sync.aligned.m16n8k8.row.col.f32.f16.f16.f32    { %f28403, %f28404, %f28405, %f28406 },    { %r1, %r2 },            { %r3 },                { %f28403, %f28404, %f28405, %f28406 }; 
	// end inline asm
	// begin inline asm
	mma.sync.aligned.m16n8k8.row.col.f32.f16.f16.f32    { %f28411, %f28412, %f28413, %f28414 },    { %r1, %r2 },            { %r3 },                { %f28411, %f28412, %f28413, %f28414 }; 
	// end inline asm
	// begin inline asm
	mma.sync.aligned.m16n8k8.row.col.f32.f16.f16.f32    { %f28403, %f28404, %f28405, %f28406 },    { %r1, %r2 },            { %r3 },                { %f28403, %f28404, %f28405, %f28406 }; 
	// end inline asm
	// begin inline asm
	mma.sync.aligned.m16n8k8.row.col.f32.f16.f16.f32    { %f28411, %f28412, %f28413, %f28414 },    { %r1, %r2 },            { %r3 },                { %f28411, %f28412, %f28413, %f28414 }; 
	// end inline asm
	// begin inline asm
	mma.sync.aligned.m16n8k8.row.col.f32.f16.f16.f32    { %f28403, %f28404, %f28405, %f28406 },    { %r1, %r2 },            { %r3 },                { %f28403, %f28404, %f28405, %f28406 }; 
	// end inline asm
	// begin inline asm
	mma.sync.aligned.m16n8k8.row.col.f32.f16.f16.f32    { %f28411, %f28412, %f28413, %f28414 },    { %r1, %r2 },            { %r3 },                { %f28411, %f28412, %f28413, %f28414 }; 
	// end inline asm
	// begin inline asm
	mma.sync.aligned.m16n8k8.row.col.f32.f16.f16.f32    { %f28403, %f28404, %f28405, %f28406 },    { %r1, %r2 },            { %r3 },                { %f28403, %f28404, %f28405, %f28406 }; 
	// end inline asm
	// begin inline asm
	mma.sync.aligned.m16n8k8.row.col.f32.f16.f16.f32    { %f28411, %f28412, %f28413, %f28414 },    { %r1, %r2 },            { %r3 },                { %f28411, %f28412, %f28413, %f28414 }; 
	// end inline asm
	// begin inline asm
	mma.sync.aligned.m16n8k8.row.col.f32.f16.f16.f32    { %f28403, %f28404, %f28405, %f28406 },    { %r1, %r2 },            { %r3 },                { %f28403, %f28404, %f28405, %f28406 }; 
	// end inline asm
	// begin inline asm
	mma.sync.aligned.m16n8k8.row.col.f32.f16.f16.f32    { %f28411, %f28412, %f28413, %f28414 },    { %r1, %r2 },            { %r3 },                { %f28411, %f28412, %f28413, %f28414 }; 
	// end inline asm
	// begin inline asm
	mma.sync.aligned.m16n8k8.row.col.f32.f16.f16.f32    { %f28403, %f28404, %f28405, %f28406 },    { %r1, %r2 },            { %r3 },                { %f28403, %f28404, %f28405, %f28406 }; 
	// end inline asm
	// begin inline asm
	mma.sync.aligned.m16n8k8.row.col.f32.f16.f16.f32    { %f28411, %f28412, %f28413, %f28414 },    { %r1, %r2 },            { %r3 },                { %f28411, %f28412, %f28413, %f28414 }; 
	// end inline asm
	// begin inline asm
	mma.sync.aligned.m16n8k8.row.col.f32.f16.f16.f32    { %f28403, %f28404, %f28405, %f28406 },    { %r1, %r2 },            { %r3 },                { %f28403, %f28404, %f28405, %f28406 }; 
	// end inline asm
	// begin inline asm
	mma.sync.aligned.m16n8k8.row.col.f32.f16.f16.f32    { %f28411, %f28412, %f28413, %f28414 },    { %r1, %r2 },            { %r3 },                { %f28411, %f28412, %f28413, %f28414 }; 
	// end inline asm
	// begin inline asm
	mma.sync.aligned.m16n8k8.row.col.f32.f16.f16.f32    { %f28403, %f28404, %f28405, %f28406 },    { %r1, %r2 },            { %r3 },                { %f28403, %f28404, %f28405, %f28406 }; 
	// end inline asm
	// begin inline asm
	mma.sync.aligned.m16n8k8.row.col.f32.f16.f16.f32    { %f28411, %f28412, %f28413, %f28414 },    { %r1, %r2 },            { %r3 },                { %f28411, %f28412, %f28413, %f28414 }; 
	// end inline asm
	// begin inline asm
	mma.sync.aligned.m16n8k8.row.col.f32.f16.f16.f32    { %f28403, %f28404, %f28405, %f28406 },    { %r1, %r2 },            { %r3 },                { %f28403, %f28404, %f28405, %f28406 }; 
	// end inline asm
	// begin inline asm
	mma.sync.aligned.m16n8k8.row.col.f32.f16.f16.f32    { %f28411, %f28412, %f28413, %f28414 },    { %r1, %r2 },            { %r3 },                { %f28411, %f28412, %f28413, %f28414 }; 
	// end inline asm
	// begin inline asm
	mma.sync.aligned.m16n8k8.row.col.f32.f16.f16.f32    { %f28403, %f28404, %f28405, %f28406 },    { %r1, %r2 },            { %r3 },                { %f28403, %f28404, %f28405, %f28406 }; 
	// end inline asm
	// begin inline asm
	mma.sync.aligned.m16n8k8.row.col.f32.f16.f16.f32    { %f28411, %f28412, %f28413, %f28414 },    { %r1, %r2 },            { %r3 },                { %f28411, %f28412, %f28413, %f28414 }; 
	// end inline asm
	// begin inline asm
	mma.sync.aligned.m16n8k8.row.col.f32.f16.f16.f32    { %f28403, %f28404, %f28405, %f28406 },    { %r1, %r2 },            { %r3 },                { %f28403, %f28404, %f28405, %f28406 }; 
	// end inline asm
	// begin inline asm
	mma.sync.aligned.m16n8k8.row.col.f32.f16.f16.f32    { %f28411, %f28412, %f28413, %f28414 },    { %r1, %r2 },            { %r3 },                { %f28411, %f28412, %f28413, %f28414 }; 
	// end inline asm
	// begin inline asm
	mma.sync.aligned.m16n8k8.row.col.f32.f16.f16.f32    { %f28403, %f28404, %f28405, %f28406 },    { %r1, %r2 },            { %r3 },                { %f28403, %f28404, %f28405, %f28406 }; 
	// end inline asm
	// begin inline asm
	mma.sync.aligned.m16n8k8.row.col.f32.f16.f16.f32    { %f28411, %f28412, %f28413, %f28414 },    { %r1, %r2 },            { %r3 },                { %f28411, %f28412, %f28413, %f28414 }; 
	// end inline asm
	// begin inline asm
	mma.sync.aligned.m16n8k8.row.col.f32.f16.f16.f32    { %f28403, %f28404, %f28405, %f28406 },    { %r1, %r2 },            { %r3 },                { %f28403, %f28404, %f28405, %f28406 }; 
	// end inline asm
	// begin inline asm
	mma.sync.aligned.m16n8k8.row.col.f32.f16.f16.f32    { %f28411, %f28412, %f28413, %f28414 },    { %r1, %r2 },            { %r3 },                { %f28411, %f28412, %f28413, %f28414 }; 
	// end inline asm
	// begin inline asm
	mma.sync.aligned.m16n8k8.row.col.f32.f16.f16.f32    { %f28403, %f28404, %f28405, %f28406 },    { %r1, %r2 },            { %r3 },                { %f28403, %f28404, %f28405, %f28406 }; 
	// end inline asm
	// begin inline asm
	mma.sync.aligned.m16n8k8.row.col.f32.f16.f16.f32    { %f28411, %f28412, %f28413, %f28414 },    { %r1, %r2 },            { %r3 },                { %f28411, %f28412, %f28413, %f28414 }; 
	// end inline asm
	// begin inline asm
	mma.sync.aligned.m16n8k8.row.col.f32.f16.f16.f32    { %f28403, %f28404, %f28405, %f28406 },    { %r1, %r2 },            { %r3 },                { %f28403, %f28404, %f28405, %f28406 }; 
	// end inline asm
	// begin inline asm
	mma.sync.aligned.m16n8k8.row.col.f32.f16.f16.f32    { %f28411, %f28412, %f28413, %f28414 },    { %r1, %r2 },            { %r3 },                { %f28411, %f28412, %f28413, %f28414 }; 
	// end inline asm
	// begin inline asm
	mma.sync.aligned.m16n8k8.row.col.f32.f16.f16.f32    { %f28403, %f28404, %f28405, %f28406 },    { %r1, %r2 },            { %r3 },                { %f28403, %f28404, %f28405, %f28406 }; 
	// end inline asm
	// begin inline asm
	mma.sync.aligned.m16n8k8.row.col.f32.f16.f16.f32    { %f28411, %f28412, %f28413, %f28414 },    { %r1, %r2 },            { %r3 },                { %f28411, %f28412, %f28413, %f28414 }; 
	// end inline asm
	// begin inline asm
	mma.sync.aligned.m16n8k8.row.col.f32.f16.f16.f32    { %f28403, %f28404, %f28405, %f28406 },    { %r1, %r2 },            { %r3 },                { %f28403, %f28404, %f28405, %f28406 }; 
	// end inline asm
	// begin inline asm
	mma.sync.aligned.m16n8k8.row.col.f32.f16.f16.f32    { %f28411, %f28412, %f28413, %f28414 },    { %r1, %r2 },            { %r3 },                { %f28411, %f28412, %f28413, %f28414 }; 
	// end inline asm
	// begin inline asm
	mma.sync.aligned.m16n8k8.row.col.f32.f16.f16.f32    { %f28403, %f28404, %f28405, %f28406 },    { %r1, %r2 },            { %r3 },                { %f28403, %f28404, %f28405, %f28406 }; 
	// end inline asm
	// begin inline asm
	mma.sync.aligned.m16n8k8.row.col.f32.f16.f16.f32    { %f28411, %f28412, %f28413, %f28414 },    { %r1, %r2 },            { %r3 },                { %f28411, %f28412, %f28413, %f28414 }; 
	// end inline asm
	// begin inline asm
	mma.sync.aligned.m16n8k8.row.col.f32.f16.f16.f32    { %f28403, %f28404, %f28405, %f28406 },    { %r1, %r2 },            { %r3 },                { %f28403, %f28404, %f28405, %f28406 }; 
	// end inline asm
	// begin inline asm
	mma.sync.aligned.m16n8k8.row.col.f32.f16.f16.f32    { %f28411, %f28412, %f28413, %f28414 },    { %r1, %r2 },            { %r3 },                { %f28411, %f28412, %f28413, %f28414 }; 
	// end inline asm
	// begin inline asm
	mma.sync.aligned.m16n8k8.row.col.f32.f16.f16.f32    { %f28403, %f28404, %f28405, %f28406 },    { %r1, %r2 },            { %r3 },                { %f28403, %f28404, %f28405, %f28406 }; 
	// end inline asm
	// begin inline asm
	mma.sync.aligned.m16n8k8.row.col.f32.f16.f16.f32    { %f28411, %f28412, %f28413, %f28414 },    { %r1, %r2 },            { %r3 },                { %f28411, %f28412, %f28413, %f28414 }; 
	// end inline asm
	// begin inline asm
	mma.sync.aligned.m16n8k8.row.col.f32.f16.f16.f32    { %f28403, %f28404, %f28405, %f28406 },    { %r1, %r2 },            { %r3 },                { %f28403, %f28404, %f28405, %f28406 }; 
	// end inline asm
	// begin inline asm
	mma.sync.aligned.m16n8k8.row.col.f32.f16.f16.f32    { %f28411, %f28412, %f28413, %f28414 },    { %r1, %r2 },            { %r3 },                { %f28411, %f28412, %f28413, %f28414 }; 
	// end inline asm
	// begin inline asm
	mma.sync.aligned.m16n8k8.row.col.f32.f16.f16.f32    { %f28403, %f28404, %f28405, %f28406 },    { %r1, %r2 },            { %r3 },                { %f28403, %f28404, %f28405, %f28406 }; 
	// end inline asm
	// begin inline asm
	mma.sync.aligned.m16n8k8.row.col.f32.f16.f16.f32    { %f28411, %f28412, %f28413, %f28414 },    { %r1, %r2 },            { %r3 },                { %f28411, %f28412, %f28413, %f28414 }; 
	// end inline asm
	// begin inline asm
	mma.sync.aligned.m16n8k8.row.col.f32.f16.f16.f32    { %f28403, %f28404, %f28405, %f28406 },    { %r1, %r2 },            { %r3 },                { %f28403, %f28404, %f28405, %f28406 }; 
	// end inline asm
	// begin inline asm
	mma.sync.aligned.m16n8k8.row.col.f32.f16.f16.f32    { %f28411, %f28412, %f28413, %f28414 },    { %r1, %r2 },            { %r3 },                { %f28411, %f28412, %f28413, %f28414 }; 
	// end inline asm
	// begin inline asm
	mma.sync.aligned.m16n8k8.row.col.f32.f16.f16.f32    { %f28403, %f28404, %f28405, %f28406 },    { %r1, %r2 },            { %r3 },                { %f28403, %f28404, %f28405, %f28406 }; 
	// end inline asm
	// begin inline asm
	mma.sync.aligned.m16n8k8.row.col.f32.f16.f16.f32    { %f28411, %f28412, %f28413, %f28414 },    { %r1, %r2 },            { %r3 },                { %f28411, %f28412, %f28413, %f28414 }; 
	// end inline asm
	// begin inline asm
	mma.sync.aligned.m16n8k8.row.col.f32.f16.f16.f32    { %f28403, %f28404, %f28405, %f28406 },    { %r1, %r2 },            { %r3 },                { %f28403, %f28404, %f28405, %f28406 }; 
	// end inline asm
	// begin inline asm
	mma.sync.aligned.m16n8k8.row.col.f32.f16.f16.f32    { %f28411, %f28412, %f28413, %f28414 },    { %r1, %r2 },            { %r3 },                { %f28411, %f28412, %f28413, %f28414 }; 
	// end inline asm
	// begin inline asm
	mma.sync.aligned.m16n8k8.row.col.f32.f16.f16.f32    { %f28403, %f28404, %f28405, %f28406 },    { %r1, %r2 },            { %r3 },                { %f28403, %f28404, %f28405, %f28406 }; 
	// end inline asm
	// begin inline asm
	mma.sync.aligned.m16n8k8.row.col.f32.f16.f16.f32    { %f28411, %f28412, %f28413, %f28414 },    { %r1, %r2 },            { %r3 },                { %f28411, %f28412, %f28413, %f28414 }; 
	// end inline asm
	// begin inline asm
	mma.sync.aligned.m16n8k8.row.col.f32.f16.f16.f32    { %f28403, %f28404, %f28405, %f28406 },    { %r1, %r2 },            { %r3 },                { %f28403, %f28404, %f28405, %f28406 }; 
	// end inline asm
	// begin inline asm
	mma.sync.aligned.m16n8k8.row.col.f32.f16.f16.f32    { %f28411, %f28412, %f28413, %f28414 },    { %r1, %r2 },            { %r3 },                { %f28411, %f28412, %f28413, %f28414 }; 
	// end inline asm
	// begin inline asm
	mma.sync.aligned.m16n8k8.row.col.f32.f16.f16.f32    { %f28403, %f28404, %f28405, %f28406 },    { %r1, %r2 },            { %r3 },                { %f28403, %f28404, %f28405, %f28406 }; 
	// end inline asm
	// begin inline asm
	mma.sync.aligned.m16n8k8.row.col.f32.f16.f16.f32    { %f28411, %f28412, %f28413, %f28414 },    { %r1, %r2 },            { %r3 },                { %f28411, %f28412, %f28413, %f28414 }; 
	// end inline asm
	// begin inline asm
	mma.sync.aligned.m16n8k8.row.col.f32.f16.f16.f32    { %f28403, %f28404, %f28405, %f28406 },    { %r1, %r2 },            { %r3 },                { %f28403, %f28404, %f28405, %f28406 }; 
	// end inline asm
	// begin inline asm
	mma.sync.aligned.m16n8k8.row.col.f32.f16.f16.f32    { %f28411, %f28412, %f28413, %f28414 },    { %r1, %r2 },            { %r3 },                { %f28411, %f28412, %f28413, %f28414 }; 
	// end inline asm
	// begin inline asm
	mma.sync.aligned.m16n8k8.row.col.f32.f16.f16.f32    { %f28403, %f28404, %f28405, %f28406 },    { %r1, %r2 },            { %r3 },                { %f28403, %f28404, %f28405, %f28406 }; 
	// end inline asm
	// begin inline asm
	mma.sync.aligned.m16n8k8.row.col.f32.f16.f16.f32    { %f28411, %f28412, %f28413, %f28414 },    { %r1, %r2 },            { %r3 },                { %f28411, %f28412, %f28413, %f28414 }; 
	// end inline asm
	// begin inline asm
	mma.sync.aligned.m16n8k8.row.col.f32.f16.f16.f32    { %f28403, %f28404, %f28405, %f28406 },    { %r1, %r2 },            { %r3 },                { %f28403, %f28404, %f28405, %f28406 }; 
	// end inline asm
	// begin inline asm
	mma.sync.aligned.m16n8k8.row.col.f32.f16.f16.f32    { %f28411, %f28412, %f28413, %f28414 },    { %r1, %r2 },            { %r3 },                { %f28411, %f28412, %f28413, %f28414 }; 
	// end inline asm
	// begin inline asm
	mma.sync.aligned.m16n8k8.row.col.f32.f16.f16.f32    { %f28403, %f28404, %f28405, %f28406 },    { %r1, %r2 },            { %r3 },                { %f28403, %f28404, %f28405, %f28406 }; 
	// end inline asm
	// begin inline asm
	mma.sync.aligned.m16n8k8.row.col.f32.f16.f16.f32    { %f28411, %f28412, %f28413, %f28414 },    { %r1, %r2 },            { %r3 },                { %f28411, %f28412, %f28413, %f28414 }; 
	// end inline asm
	// begin inline asm
	mma.sync.aligned.m16n8k8.row.col.f32.f16.f16.f32    { %f28403, %f28404, %f28405, %f28406 },    { %r1, %r2 },            { %r3 },                { %f28403, %f28404, %f28405, %f28406 }; 
	// end inline asm
	// begin inline asm
	mma.sync.aligned.m16n8k8.row.col.f32.f16.f16.f32    { %f28411, %f28412, %f28413, %f28414 },    { %r1, %r2 },            { %r3 },                { %f28411, %f28412, %f28413, %f28414 }; 
	// end inline asm
	// begin inline asm
	mma.sync.aligned.m16n8k8.row.col.f32.f16.f16.f32    { %f28403, %f28404, %f28405, %f28406 },    { %r1, %r2 },            { %r3 },                { %f28403, %f28404, %f28405, %f28406 }; 
	// end inline asm
	// begin inline asm
	mma.sync.aligned.m16n8k8.row.col.f32.f16.f16.f32    { %f28411, %f28412, %f28413, %f28414 },    { %r1, %r2 },            { %r3 },                { %f28411, %f28412, %f28413, %f28414 }; 
	// end inline asm
	// begin inline asm
	mma.sync.aligned.m16n8k8.row.col.f32.f16.f16.f32    { %f28403, %f28404, %f28405, %f28406 },    { %r1, %r2 },            { %r3 },                { %f28403, %f28404, %f28405, %f28406 }; 
	// end inline asm
	// begin inline asm
	mma.sync.aligned.m16n8k8.row.col.f32.f16.f16.f32    { %f28411, %f28412, %f28413, %f28414 },    { %r1, %r2 },            { %r3 },                { %f28411, %f28412, %f28413, %f28414 }; 
	// end inline asm
	// begin inline asm
	mma.sync.aligned.m16n8k8.row.col.f32.f16.f16.f32    { %f28403, %f28404, %f28405, %f28406 },    { %r1, %r2 },            { %r3 },                { %f28403, %f28404, %f28405, %f28406 }; 
	// end inline asm
	// begin inline asm
	mma.sync.aligned.m16n8k8.row.col.f32.f16.f16.f32    { %f28411, %f28412, %f28413, %f28414 },    { %r1, %r2 },            { %r3 },                { %f28411, %f28412, %f28413, %f28414 }; 
	// end inline asm
	// begin inline asm
	mma.sync.aligned.m16n8k8.row.col.f32.f16.f16.f32    { %f28403, %f28404, %f28405, %f28406 },    { %r1, %r2 },            { %r3 },                { %f28403, %f28404, %f28405, %f28406 }; 
	// end inline asm
	// begin inline asm
	mma.sync.aligned.m16n8k8.row.col.f32.f16.f16.f32    { %f28411, %f28412, %f28413, %f28414 },    { %r1, %r2 },            { %r3 },                { %f28411, %f28412, %f28413, %f28414 }; 
	// end inline asm
	// begin inline asm
	mma.sync.aligned.m16n8k8.row.col.f32.f16.f16.f32    { %f28403, %f28404, %f28405, %f28406 },    { %r1, %r2 },            { %r3 },                { %f28403, %f28404, %f28405, %f28406 }; 
	// end inline asm
	// begin inline asm
	mma.sync.aligned.m16n8k8.row.col.f32.f16.f16.f32    { %f28411, %f28412, %f28413, %f28414 },    { %r1, %r2 },            { %r3 },                { %f28411, %f28412, %f28413, %f28414 }; 
	// end inline asm
	// begin inline asm
	mma.sync.aligned.m16n8k8.row.col.f32.f16.f16.f32    { %f28403, %f28404, %f28405, %f28406 },    { %r1, %r2 },            { %r3 },                { %f28403, %f28404, %f28405, %f28406 }; 
	// end inline asm
	// begin inline asm
	mma.sync.aligned.m16n8k8.row.col.f32.f16.f16.f32    { %f28411, %f28412, %f28413, %f28414 },    { %r1, %r2 },            { %r3 },                { %f28411, %f28412, %f28413, %f28414 }; 
	// end inline asm
	// begin inline asm
	mma.sync.aligned.m16n8k8.row.col.f32.f16.f16.f32    { %f28403, %f28404, %f28405, %f28406 },    { %r1, %r2 },            { %r3 },                { %f28403, %f28404, %f28405, %f28406 }; 
	// end inline asm
	// begin inline asm
	mma.sync.aligned.m16n8k8.row.col.f32.f16.f16.f32    { %f28411, %f28412, %f28413, %f28414 },    { %r1, %r2 },            { %r3 },                { %f28411, %f28412, %f28413, %f28414 }; 
	// end inline asm
	// begin inline asm
	mma.sync.aligned.m16n8k8.row.col.f32.f16.f16.f32    { %f28403, %f28404, %f28405, %f28406 },    { %r1, %r2 },            { %r3 },                { %f28403, %f28404, %f28405, %f28406 }; 
	// end inline asm
	// begin inline asm
	mma.sync.aligned.m16n8k8.row.col.f32.f16.f16.f32    { %f28411, %f28412, %f28413, %f28414 },    { %r1, %r2 },            { %r3 },                { %f28411, %f28412, %f28413, %f28414 }; 
	// end inline asm
	// begin inline asm
	mma.sync.aligned.m16n8k8.row.col.f32.f16.f16.f32    { %f28403, %f28404, %f28405, %f28406 },    { %r1, %r2 },            { %r3 },                { %f28403, %f28404, %f28405, %f28406 }; 
	// end inline asm
	// begin inline asm
	mma.sync.aligned.m16n8k8.row.col.f32.f16.f16.f32    { %f28411, %f28412, %f28413, %f28414 },    { %r1, %r2 },            { %r3 },                { %f28411, %f28412, %f28413, %f28414 }; 
	// end inline asm
	// begin inline asm
	mma.sync.aligned.m16n8k8.row.col.f32.f16.f16.f32    { %f28403, %f28404, %f28405, %f28406 },    { %r1, %r2 },            { %r3 },                { %f28403, %f28404, %f28405, %f28406 }; 
	// end inline asm
	// begin inline asm
	mma.sync.aligned.m16n8k8.row.col.f32.f16.f16.f32    { %f28411, %f28412, %f28413, %f28414 },    { %r1, %r2 },            { %r3 },                { %f28411, %f28412, %f28413, %f28414 }; 
	// end inline asm
	// begin inline asm
	mma.sync.aligned.m16n8k8.row.col.f32.f16.f16.f32    { %f28403, %f28404, %f28405, %f28406 },    { %r1, %r2 },            { %r3 },                { %f28403, %f28404, %f28405, %f28406 }; 
	// end inline asm
	// begin inline asm
	mma.sync.aligned.m16n8k8.row.col.f32.f16.f16.f32    { %f28411, %f28412, %f28413, %f28414 },    { %r1, %r2 },            { %r3 },                { %f28411, %f28412, %f28413, %f28414 }; 
	// end inline asm
	// begin inline asm
	mma.sync.aligned.m16n8k8.row.col.f32.f16.f16.f32    { %f28403, %f28404, %f28405, %f28406 },    { %r1, %r2 },            { %r3 },                { %f28403, %f28404, %f28405, %f28406 }; 
	// end inline asm
	// begin inline asm
	mma.sync.aligned.m16n8k8.row.col.f32.f16.f16.f32    { %f28411, %f28412, %f28413, %f28414 },    { %r1, %r2 },            { %r3 },                { %f28411, %f28412, %f28413, %f28414 }; 
	// end inline asm
	// begin inline asm
	mma.sync.aligned.m16n8k8.row.col.f32.f16.f16.f32    { %f28403, %f28404, %f28405, %f28406 },    { %r1, %r2 },            { %r3 },                { %f28403, %f28404, %f28405, %f28406 }; 
	// end inline asm
	// begin inline asm
	mma.sync.aligned.m16n8k8.row.col.f32.f16.f16.f32    { %f28411, %f28412, %f28413, %f28414 },    { %r1, %r2 },            { %r3 },                { %f28411, %f28412, %f28413, %f28414 }; 
	// end inline asm
	// begin inline asm
	mma.sync.aligned.m16n8k8.row.col.f32.f16.f16.f32    { %f28403, %f28404, %f28405, %f28406 },    { %r1, %r2 },            { %r3 },                { %f28403, %f28404, %f28405, %f28406 }; 
	// end inline asm
	// begin inline asm
	mma.sync.aligned.m16n8k8.row.col.f32.f16.f16.f32    { %f28411, %f28412, %f28413, %f28414 },    { %r1, %r2 },            { %r3 },                { %f28411, %f28412, %f28413, %f28414 }; 
	// end inline asm
	// begin inline asm
	mma.sync.aligned.m16n8k8.row.col.f32.f16.f16.f32    { %f28403, %f28404, %f28405, %f28406 },    { %r1, %r2 },            { %r3 },                { %f28403, %f28404, %f28405, %f28406 }; 
	// end inline asm
	// begin inline asm
	mma.sync.aligned.m16n8k8.row.col.f32.f16.f16.f32    { %f28411, %f28412, %f28413, %f28414 },    { %r1, %r2 },            { %r3 },                { %f28411, %f28412, %f28413, %f28414 }; 
	// end inline asm
	// begin inline asm
	mma.sync.aligned.m16n8k8.row.col.f32.f16.f16.f32    { %f28403, %f28404, %f28405, %f28406 },    { %r1, %r2 },            { %r3 },                { %f28403, %f28404, %f28405, %f28406 }; 
	// end inline asm
	// begin inline asm
	mma.sync.aligned.m16n8k8.row.col.f32.f16.f16.f32    { %f28411, %f28412, %f28413, %f28414 },    { %r1, %r2 },            { %r3 },                { %f28411, %f28412, %f28413, %f28414 }; 
	// end inline asm
	// begin inline asm
	mma.sync.aligned.m16n8k8.row.col.f32.f16.f16.f32    { %f28403, %f28404, %f28405, %f28406 },    { %r1, %r2 },            { %r3 },                { %f28403, %f28404, %f28405, %f28406 }; 
	// end inline asm
	// begin inline asm
	mma.sync.aligned.m16n8k8.row.col.f32.f16.f16.f32    { %f28411, %f28412, %f28413, %f28414 },    { %r1, %r2 },            { %r3 },                { %f28411, %f28412, %f28413, %f28414 }; 
	// end inline asm
	// begin inline asm
	mma.sync.aligned.m16n8k8.row.col.f32.f16.f16.f32    { %f28403, %f28404, %f28405, %f28406 },    { %r1, %r2 },            { %r3 },                { %f28403, %f28404, %f28405, %f28406 }; 
	// end inline asm
	// begin inline asm
	mma.sync.aligned.m16n8k8.row.col.f32.f16.f16.f32    { %f28411, %f28412, %f28413, %f28414 },    { %r1, %r2 },            { %r3 },                { %f28411, %f28412, %f28413, %f28414 }; 
	// end inline asm
	// begin inline asm
	mma.sync.aligned.m16n8k8.row.col.f32.f16.f16.f32    { %f28403, %f28404, %f28405, %f28406 },    { %r1, %r2 },            { %r3 },                { %f28403, %f28404, %f28405, %f28406 }; 
	// end inline asm
	// begin inline asm
	mma.sync.aligned.m16n8k8.row.col.f32.f16.f16.f32    { %f28411, %f28412, %f28413, %f28414 },    { %r1, %r2 },            { %r3 },                { %f28411, %f28412, %f28413, %f28414 }; 
	// end inline asm
	// begin inline asm
	mma.sync.aligned.m16n8k8.row.col.f32.f16.f16.f32    { %f28403, %f28404, %f28405, %f28406 },    { %r1, %r2 },            { %r3 },                { %f28403, %f28404, %f28405, %f28406 }; 
	// end inline asm
	// begin inline asm
	mma.sync.aligned.m16n8k8.row.col.f32.f16.f16.f32    { %f28411, %f28412, %f28413, %f28414 },    { %r1, %r2 },            { %r3 },                { %f28411, %f28412, %f28413, %f28414 }; 
	// end inline asm
	// begin inline asm
	mma.sync.aligned.m16n8k8.row.col.f32.f16.f16.f32    { %f28403, %f28404, %f28405, %f28406 },    { %r1, %r2 },            { %r3 },                { %f28403, %f28404, %f28405, %f28406 }; 
	// end inline asm
	// begin inline asm
	mma.sync.aligned.m16n8k8.row.col.f32.f16.f16.f32    { %f28411, %f28412, %f28413, %f28414 },    { %r1, %r2 },            { %r3 },                { %f28411, %f28412, %f28413, %f28414 }; 
	// end inline asm
	// begin inline asm
	mma.sync.aligned.m16n8k8.row.col.f32.f16.f16.f32    { %f28403, %f28404, %f28405, %f28406 },    { %r1, %r2 },            { %r3 },                { %f28403, %f28404, %f28405, %f28406 }; 
	// end inline asm
	// begin inline asm
	mma.sync.aligned.m16n8k8.row.col.f32.f16.f16.f32    { %f28411, %f28412, %f28413, %f28414 },    { %r1, %r2 },            { %r3 },                { %f28411, %f28412, %f28413, %f28414 }; 
	// end inline asm
	// begin inline asm
	mma.sync.aligned.m16n8k8.row.col.f32.f16.f16.f32    { %f28403, %f28404, %f28405, %f28406 },    { %r1, %r2 },            { %r3 },                { %f28403, %f28404, %f28405, %f28406 }; 
	// end inline asm
	// begin inline asm
	mma.sync.aligned.m16n8k8.row.col.f32.f16.f16.f32    { %f28411, %f28412, %f28413, %f28414 },    { %r1, %r2 },            { %r3 },                { %f28411, %f28412, %f28413, %f28414 }; 
	// end inline asm
	// begin inline asm
	mma.sync.aligned.m16n8k8.row.col.f32.f16.f16.f32    { %f28403, %f28404, %f28405, %f28406 },    { %r1, %r2 },            { %r3 },                { %f28403, %f28404, %f28405, %f28406 }; 
	// end inline asm
	// begin inline asm
	mma.sync.aligned.m16n8k8.row.col.f32.f16.f16.f32    { %f28411, %f28412, %f28413, %f28414 },    { %r1, %r2 },            { %r3 },                { %f28411, %f28412, %f28413, %f28414 }; 
	// end inline asm
	// begin inline asm
	mma.sync.aligned.m16n8k8.row.col.f32.f16.f16.f32    { %f28403, %f28404, %f28405, %f28406 },    { %r1, %r2 },            { %r3 },                { %f28403, %f28404, %f28405, %f28406 }; 
	// end inline asm
	// begin inline asm
	mma.sync.aligned.m16n8k8.row.col.f32.f16.f16.f32    { %f28411, %f28412, %f28413, %f28414 },    { %r1, %r2 },            { %r3 },                { %f28411, %f28412, %f28413, %f28414 }; 
	// end inline asm
	// begin inline asm
	mma.sync.aligned.m16n8k8.row.col.f32.f16.f16.f32    { %f28403, %f28404, %f28405, %f28406 },    { %r1, %r2 },            { %r3 },                { %f28403, %f28404, %f28405, %f28406 }; 
	// end inline asm
	// begin inline asm
	mma.sync.aligned.m16n8k8.row.col.f32.f16.f16.f32    { %f28411, %f28412, %f28413, %f28414 },    { %r1, %r2 },            { %r3 },                { %f28411, %f28412, %f28413, %f28414 }; 
	// end inline asm
	add.s32 	%r12296, %r12296, 64;
	setp.ne.s32 	%p1, %r12296, 102400;
	mov.f32 	%f32794, %f28411;
	mov.f32 	%f32795, %f28412;
	mov.f32 	%f32796, %f28413;
	mov.f32 	%f32797, %f28414;
	mov.f32 	%f32798, %f28403;
	mov.f32 	%f32799, %f28404;
	mov.f32 	%f32800, %f28405;
	mov.f32 	%f32801, %f28406;
	@%p1 bra 	$L__BB0_1;
	cvt.f64.f32 	%fd1, %f28403;
	setp.leu.f64 	%p2, %fd1, 0d3FC999999999999A;
	@%p2 bra 	$L__BB0_4;
	add.f32 	%f32787, %f28404, %f28403;
	add.f32 	%f32788, %f28405, %f32787;
	add.f32 	%f32789, %f28406, %f32788;
	add.f32 	%f32790, %f32789, %f28411;
	add.f32 	%f32791, %f28412, %f32790;
	add.f32 	%f32792, %f28413, %f32791;
	add.f32 	%f32793, %f28414, %f32792;
	st.global.f32 	[tensor_out], %f32793;
$L__BB0_4:
	ret;

}


// ===== COMPILED SASS (sm_100) =====

	.target	sm_100

	.elftype	@"ET_EXEC"


//--------------------- .note.nv.tkinfo           --------------------------
	.section	.note.nv.tkinfo,"",@"SHT_NOTE"
	.sectionflags	@"SHF_NOTE_NV_TKINFO"
	.tkinfo
        /*0018*/ 	.word	0x00000002
        /*0030*/ 	.string	""
        /*0030*/ 	.string	"ptxas"
        /*0030*/ 	.string	"Cuda compilation tools, release 13.0, V13.0.88"
        /*0030*/ 	.string	"Build cuda_13.0.r13.0/compiler.36424714_0"
        /*0030*/ 	.string	"-arch sm_100 -m 64 "



//--------------------- .note.nv.cuinfo           --------------------------
	.section	.note.nv.cuinfo,"",@"SHT_NOTE"
	.sectionflags	@"SHF_NOTE_NV_CUINFO"
        /*0018*/ 	.short	0x0002
        /*001a*/ 	.short	0x0064
        /*001c*/ 	.short	0x0082
	.zero		2


//--------------------- .nv.info                  --------------------------
	.section	.nv.info,"",@"SHT_CUDA_INFO"
	.align	4


	//----- nvinfo : EIATTR_REGCOUNT
	.align		4
        /*0000*/ 	.byte	0x04, 0x2f
        /*0002*/ 	.short	(.L_2 - .L_1)
	.align		4
.L_1:
        /*0004*/ 	.word	index@(_Z20tensor_hammer_kernelv)
        /*0008*/ 	.word	0x00000012


	//----- nvinfo : EIATTR_FRAME_SIZE
	.align		4
.L_2:
        /*000c*/ 	.byte	0x04, 0x11
        /*000e*/ 	.short	(.L_4 - .L_3)
	.align		4
.L_3:
        /*0010*/ 	.word	index@(_Z20tensor_hammer_kernelv)
        /*0014*/ 	.word	0x00000000


	//----- nvinfo : EIATTR_MIN_STACK_SIZE
	.align		4
.L_4:
        /*0018*/ 	.byte	0x04, 0x12
        /*001a*/ 	.short	(.L_6 - .L_5)
	.align		4
.L_5:
        /*001c*/ 	.word	index@(_Z20tensor_hammer_kernelv)
        /*0020*/ 	.word	0x00000000
.L_6:


//--------------------- .nv.compat                --------------------------
	.section	.nv.compat,"",@"SHT_CUDA_COMPAT_INFO"
	.align	4
        /*0000*/ 	.byte	0x02, 0x09, 0x00, 0x00, 0x02, 0x02, 0x01, 0x00, 0x02, 0x05, 0x05, 0x00, 0x03, 0x07, 0x01, 0x01
        /*0010*/ 	.byte	0x02, 0x03, 0x00, 0x00, 0x02, 0x06, 0x01, 0x00, 0x04, 0x0b, 0x08, 0x00, 0x01, 0x00, 0x00, 0x00
        /*0020*/ 	.byte	0x00, 0x00, 0x00, 0x00


//--------------------- .nv.info._Z20tensor_hammer_kernelv --------------------------
	.section	.nv.info._Z20tensor_hammer_kernelv,"",@"SHT_CUDA_INFO"
	.sectionflags	@""
	.align	4


	//----- nvinfo : EIATTR_CUDA_API_VERSION
	.align		4
        /*0000*/ 	.byte	0x04, 0x37
        /*0002*/ 	.short	(.L_8 - .L_7)
.L_7:
        /*0004*/ 	.word	0x00000082


	//----- nvinfo : EIATTR_SPARSE_MMA_MASK
	.align		4
.L_8:
        /*0008*/ 	.byte	0x03, 0x50
        /*000a*/ 	.short	0x0000


	//----- nvinfo : EIATTR_MAXREG_COUNT
	.align		4
        /*000c*/ 	.byte	0x03, 0x1b
        /*000e*/ 	.short	0x00ff


	//----- nvinfo : EIATTR_NUM_BARRIERS
	.align		4
        /*0010*/ 	.byte	0x02, 0x4c
        /*0012*/ 	.byte	0x01
	.zero		1


	//----- nvinfo : EIATTR_MERCURY_ISA_VERSION
	.align		4
        /*0014*/ 	.byte	0x03, 0x5f
        /*0016*/ 	.short	0x0101


	//----- nvinfo : EIATTR_UNUSED_LOAD_BYTE_OFFSET
	.align		4
        /*0018*/ 	.byte	0x04, 0x44
        /*001a*/ 	.short	(.L_10 - .L_9)


	//   ....[0]....
.L_9:
        /*001c*/ 	.word	0x00000110
        /*0020*/ 	.word	0x00000fff


	//----- nvinfo : EIATTR_VRC_CTA_INIT_COUNT
	.align		4
.L_10:
        /*0024*/ 	.byte	0x02, 0x4a
	.zero		1
	.zero		1


	//----- nvinfo : EIATTR_EXIT_INSTR_OFFSETS
	.align		4
        /*0028*/ 	.byte	0x04, 0x1c
        /*002a*/ 	.short	(.L_12 - .L_11)


	//   ....[0]....
.L_11:
        /*002c*/ 	.word	0x000101a0


	//   ....[1]....
        /*0030*/ 	.word	0x00010250


	//----- nvinfo : EIATTR_SW_WAR
	.align		4
.L_12:
        /*0034*/ 	.byte	0x04, 0x36
        /*0036*/ 	.short	(.L_14 - .L_13)
.L_13:
        /*0038*/ 	.word	0x00000008
.L_14:


//--------------------- .nv.callgraph             --------------------------
	.section	.nv.callgraph,"",@"SHT_CUDA_CALLGRAPH"
	.align	4
	.sectionentsize	8
	.align		4
        /*0000*/ 	.word	0x00000000
	.align		4
        /*0004*/ 	.word	0xffffffff
	.align		4
        /*0008*/ 	.word	0x00000000
	.align		4
        /*000c*/ 	.word	0xfffffffe
	.align		4
        /*0010*/ 	.word	0x00000000
	.align		4
        /*0014*/ 	.word	0xfffffffd
	.align		4
        /*0018*/ 	.word	0x00000000
	.align		4
        /*001c*/ 	.word	0xfffffffc


//--------------------- .nv.constant4             --------------------------
	.section	.nv.constant4,"a",@progbits
	.align	8
	.align		8
.nv.constant4:
        /*0000*/ 	.dword	tensor_out


//--------------------- .text._Z20tensor_hammer_kernelv --------------------------
	.section	.text._Z20tensor_hammer_kernelv,"ax",@progbits
	.align	128
.text._Z20tensor_hammer_kernelv:
        .type           _Z20tensor_hammer_kernelv,@function
        .size           _Z20tensor_hammer_kernelv,(.L_x_2 - _Z20tensor_hammer_kernelv)
        .other          _Z20tensor_hammer_kernelv,@"STO_CUDA_ENTRY STV_DEFAULT"
_Z20tensor_hammer_kernelv:
[----:B------:R-:W-:Y:S08]  /*0000*/  LDC R1, c[0x0][0x37c] ;  /* 0x0000df00ff017b82 */ /* 0x000ff00000000800 */
[----:B------:R-:W0:Y:S01]  /*0010*/  S2UR UR5, SR_CgaCtaId ;  /* 0x00000000000579c3 */ /* 0x000e220000008800 */
[----:B------:R-:W-:Y:S01]  /*0020*/  UMOV UR4, 0x400 ;  /* 0x0000040000047882 */ /* 0x000fe20000000000 */
[----:B------:R-:W-:-:S02]  /*0030*/  MOV R2, 0x211f211f ;  /* 0x211f211f00027802 */ /* 0x000fc40000000f00 */
[----:B------:R-:W-:Y:S02]  /*0040*/  MOV R3, 0x211f211f ;  /* 0x211f211f00037802 */ /* 0x000fe40000000f00 */
[----:B------:R-:W-:Y:S02]  /*0050*/  MOV R12, 0x3c23d70a ;  /* 0x3c23d70a000c7802 */ /* 0x000fe40000000f00 */
[----:B------:R-:W-:Y:S02]  /*0060*/  MOV R13, 0x3c23d70a ;  /* 0x3c23d70a000d7802 */ /* 0x000fe40000000f00 */
[----:B------:R-:W-:Y:S02]  /*0070*/  MOV R14, 0x3c23d70a ;  /* 0x3c23d70a000e7802 */ /* 0x000fe40000000f00 */
[----:B------:R-:W-:Y:S02]  /*0080*/  MOV R15, 0x3c23d70a ;  /* 0x3c23d70a000f7802 */ /* 0x000fe40000000f00 */
[----:B------:R-:W-:-:S02]  /*0090*/  MOV R8, 0x3c23d70a ;  /* 0x3c23d70a00087802 */ /* 0x000fc40000000f00 */
[----:B------:R-:W-:Y:S02]  /*00a0*/  MOV R9, 0x3c23d70a ;  /* 0x3c23d70a00097802 */ /* 0x000fe40000000f00 */
[----:B------:R-:W-:Y:S02]  /*00b0*/  MOV R10, 0x3c23d70a ;  /* 0x3c23d70a000a7802 */ /* 0x000fe40000000f00 */
[----:B------:R-:W-:Y:S01]  /*00c0*/  MOV R11, 0x3c23d70a ;  /* 0x3c23d70a000b7802 */ /* 0x000fe20000000f00 */
[----:B0-----:R-:W-:-:S09]  /*00d0*/  ULEA UR4, UR5, UR4, 0x18 ;  /* 0x0000000405047291 */ /* 0x001fd2000f8ec0ff */
[----:B------:R0:W-:Y:S04]  /*00e0*/  STS.64 [UR4], R2 ;  /* 0x00000002ff007988 */ /* 0x0001e80008000a04 */
[----:B------:R0:W-:Y:S01]  /*00f0*/  STS [UR4+0x8], R2 ;  /* 0x00000802ff007988 */ /* 0x0001e20008000804 */
[----:B------:R-:W-:Y:S06]  /*0100*/  BAR.SYNC.DEFER_BLOCKING 0x0 ;  /* 0x0000000000007b1d */ /* 0x000fec0000010000 */
[----:B------:R-:W1:Y:S01]  /*0110*/  LDS.128 R4, [UR4] ;  /* 0x00000004ff047984 */ /* 0x000e620008000c00 */
[----:B------:R-:W-:-:S05]  /*0120*/  UMOV UR4, URZ ;  /* 0x000000ff00047c82 */ /* 0x000fca0008000000 */
.L_x_0:
[CC--:B-1----:R-:W-:Y:S08]  /*0130*/  HMMA.1688.F32 R8, R4.reuse, R6.reuse, R8 ;  /* 0x000000060408723c */ /* 0x0c2ff00000001008 */
[----:B------:R-:W-:-:S12]  /*0140*/  HMMA.1688.F32 R12, R4, R6, R12 ;  /* 0x00000006040c723c */ /* 0x000fd8000000100c */
[CC--:B------:R-:W-:Y:S08]  /*0150*/  HMMA.1688.F32 R8, R4.reuse, R6.reuse, R8 ;  /* 0x000000060408723c */ /* 0x0c0ff00000001008 */
        /* <DEDUP_REMOVED lines=4091> */
[----:B------:R-:W-:Y:S01]  /*10110*/  HMMA.1688.F32 R8, R4, R6, R8 ;  /* 0x000000060408723c */ /* 0x000fe20000001008 */
[----:B------:R-:W-:-:S07]  /*10120*/  UIADD3 UR4, UPT, UPT, UR4, 0x40, URZ ;  /* 0x0000004004047890 */ /* 0x000fce000fffe0ff */
[----:B------:R-:W-:Y:S01]  /*10130*/  HMMA.1688.F32 R12, R4, R6, R12 ;  /* 0x00000006040c723c */ /* 0x000fe2000000100c */
[----:B------:R-:W-:-:S09]  /*10140*/  UISETP.NE.AND UP0, UPT, UR4, 0x19000, UPT ;  /* 0x000190000400788c */ /* 0x000fd2000bf05270 */
[----:B------:R-:W-:Y:S10]  /*10150*/  BRA.U UP0, `(.L_x_0) ;  /* 0xfffffefd00f47547 */ /* 0x000ff4000b83ffff */
[----:B0-----:R-:W0:Y:S01]  /*10160*/  F2F.F64.F32 R2, R8 ;  /* 0x0000000800027310 */ /* 0x001e220000201800 */
[----:B------:R-:W-:Y:S01]  /*10170*/  UMOV UR4, 0x9999999a ;  /* 0x9999999a00047882 */ /* 0x000fe20000000000 */
[----:B------:R-:W-:Y:S02]  /*10180*/  UMOV UR5, 0x3fc99999 ;  /* 0x3fc9999900057882 */ /* 0x000fe40000000000 */
[----:B0-----:R-:W-:-:S14]  /*10190*/  DSETP.GT.AND P0, PT, R2, UR4, PT ;  /* 0x0000000402007e2a */ /* 0x001fdc000bf04000 */
[----:B------:R-:W-:Y:S05]  /*101a0*/  @!P0 EXIT ;  /* 0x000000000000894d */ /* 0x000fea0003800000 */
[----:B------:R-:W-:Y:S01]  /*101b0*/  FADD R9, R8, R9 ;  /* 0x0000000908097221 */ /* 0x000fe20000000000 */
[----:B------:R-:W0:Y:S01]  /*101c0*/  LDC.64 R2, c[0x4][RZ] ;  /* 0x01000000ff027b82 */ /* 0x000e220000000a00 */
[----:B------:R-:W0:Y:S02]  /*101d0*/  LDCU.64 UR4, c[0x0][0x358] ;  /* 0x00006b00ff0477ac */ /* 0x000e240008000a00 */
[----:B------:R-:W-:-:S04]  /*101e0*/  FADD R10, R10, R9 ;  /* 0x000000090a0a7221 */ /* 0x000fc80000000000 */
[----:B------:R-:W-:-:S04]  /*101f0*/  FADD R11, R11, R10 ;  /* 0x0000000a0b0b7221 */ /* 0x000fc80000000000 */
[----:B------:R-:W-:-:S04]  /*10200*/  FADD R12, R12, R11 ;  /* 0x0000000b0c0c7221 */ /* 0x000fc80000000000 */
[----:B------:R-:W-:-:S04]  /*10210*/  FADD R13, R13, R12 ;  /* 0x0000000c0d0d7221 */ /* 0x000fc80000000000 */
[----:B------:R-:W-:-:S04]  /*10220*/  FADD R14, R14, R13 ;  /* 0x0000000d0e0e7221 */ /* 0x000fc80000000000 */
[----:B------:R-:W-:-:S05]  /*10230*/  FADD R15, R15, R14 ;  /* 0x0000000e0f0f7221 */ /* 0x000fca0000000000 */
[----:B0-----:R-:W-:Y:S01]  /*10240*/  STG.E desc[UR4][R2.64], R15 ;  /* 0x0000000f02007986 */ /* 0x001fe2000c101904 */
[----:B------:R-:W-:Y:S05]  /*10250*/  EXIT ;  /* 0x000000000000794d */ /* 0x000fea0003800000 */
.L_x_1:
[----:B------:R-:W-:-:S00]  /*10260*/  BRA `(.L_x_1) ;  /* 0xfffffffc00fc7947 */ /* 0x000fc0000383ffff */
[----:B------:R-:W-:-:S00]  /*10270*/  NOP ;  /* 0x0000000000007918 */ /* 0x000fc00000000000 */
        /* <DEDUP_REMOVED lines=8> */
.L_x_2:


//--------------------- .nv.shared._Z20tensor_hammer_kernelv --------------------------
	.section	.nv.shared._Z20tensor_hammer_kernelv,"aw",@nobits
	.sectionflags	@""
	.align	4
.nv.shared._Z20tensor_hammer_kernelv:
	.zero		1036


//--------------------- .nv.shared.reserved.0     --------------------------
	.section	.nv.shared.reserved.0,"aw",@nobits
	.weak		__nv_reservedSMEM_offset_0_alias
	.size		__nv_reservedSMEM_offset_0_alias, 0, 64
	.other		__nv_reservedSMEM_offset_0_alias,@"STO_CUDA_RESERVED_SHARED STV_DEFAULT"
__nv_reservedSMEM_offset_0_alias:
	.zero		0
	.zero		64


//--------------------- .nv.global                --------------------------
	.section	.nv.global,"aw",@nobits
	.align	4
.nv.global:
	.type		tensor_out,@object
	.size		tensor_out,(.L_0 - tensor_out)
tensor_out:
	.zero		4
.L_0:


//--------------------- .nv.constant0._Z20tensor_hammer_kernelv --------------------------
	.section	.nv.constant0._Z20tensor_hammer_kernelv,"a",@progbits
	.sectionflags	@""
	.align	4
.nv.constant0._Z20tensor_hammer_kernelv:
	.zero		896


//--------------------- SYMBOLS --------------------------

	.type		.nv.reservedSmem.offset0,@object
	.size		.nv.reservedSmem.offset0,0x4
	.type		.nv.reservedSmem.cap,@object
	.size		.nv.reservedSmem.cap,0x4
